# CuTe-DSL kernel — source=fa4 family=fa4_bwd_sm100
# config = {"dtype": "Float16", "causal": true, "use_2cta": true, "head_dim": 64}


// ===== COMPILED SASS (sm_100a) =====

	.target	sm_100a

	.elftype	@"ET_EXEC"


//--------------------- .note.nv.tkinfo           --------------------------
	.section	.note.nv.tkinfo,"",@"SHT_NOTE"
	.sectionflags	@"SHF_NOTE_NV_TKINFO"
	.tkinfo
        /*0018*/ 	.word	0x00000081
        /*0030*/ 	.string	""
        /*0030*/ 	.string	"ptxas"
        /*0030*/ 	.string	"Cuda compilation tools, release 12.9, V12.9.83"
        /*0030*/ 	.string	"Build system must define TOOLS_VERSION_EXTENDED"
        /*0030*/ 	.string	"-O 3 -arch sm_100a "



//--------------------- .note.nv.cuver            --------------------------
	.section	.note.nv.cuver,"",@"SHT_NOTE"
	.sectionflags	@"SHF_NOTE_NV_CUVER"
        /*0018*/ 	.short	0x0001
        /*001a*/ 	.short	0x0064
        /*001c*/ 	.short	0x0001
        /*001e*/ 	.short	0x0000
        /*0020*/ 	.short	0x0001
        /*0022*/ 	.short	0x0000


//--------------------- .nv.info                  --------------------------
	.section	.nv.info,"",@"SHT_CUDA_INFO"
	.align	4


	//----- nvinfo : EIATTR_REGCOUNT
	.align		4
        /*0000*/ 	.byte	0x04, 0x2f
        /*0002*/ 	.short	(.L_6 - .L_5)
	.align		4
.L_5:
        /*0004*/ 	.word	index@(kernel_cutlass_kernel_flash_attncuteflash_bwd_sm100FlashAttentionBackwardSm100_object_at__tensor0000o6411101213_tensor0000_o_6410111213_tensor0000o6411101213_tensor0000_o_6410111213_tenso_0)
        /*0008*/ 	.word	0x00000080


	//----- nvinfo : EIATTR_FRAME_SIZE
	.align		4
.L_6:
        /*000c*/ 	.byte	0x04, 0x11
        /*000e*/ 	.short	(.L_8 - .L_7)
	.align		4
.L_7:
        /*0010*/ 	.word	index@($__internal_2_$__cuda_sm10x_tcgen05_guardrail_trap_unallocated_columns_being_dealloced)
        /*0014*/ 	.word	0x00000008


	//----- nvinfo : EIATTR_FRAME_SIZE
	.align		4
.L_8:
        /*0018*/ 	.byte	0x04, 0x11
        /*001a*/ 	.short	(.L_10 - .L_9)
	.align		4
.L_9:
        /*001c*/ 	.word	index@($__internal_1_$__cuda_sm10x_tcgen05_guardrail_trap_phase_invalid_during_alloc)
        /*0020*/ 	.word	0x00000008


	//----- nvinfo : EIATTR_FRAME_SIZE
	.align		4
.L_10:
        /*0024*/ 	.byte	0x04, 0x11
        /*0026*/ 	.short	(.L_12 - .L_11)
	.align		4
.L_11:
        /*0028*/ 	.word	index@($__internal_0_$__cuda_sm10x_tcgen05_guardrail_trap_col_being_dealloced_not_returned_by_alloc)
        /*002c*/ 	.word	0x00000008


	//----- nvinfo : EIATTR_FRAME_SIZE
	.align		4
.L_12:
        /*0030*/ 	.byte	0x04, 0x11
        /*0032*/ 	.short	(.L_14 - .L_13)
	.align		4
.L_13:
        /*0034*/ 	.word	index@(kernel_cutlass_kernel_flash_attncuteflash_bwd_sm100FlashAttentionBackwardSm100_object_at__tensor0000o6411101213_tensor0000_o_6410111213_tensor0000o6411101213_tensor0000_o_6410111213_tenso_0)
        /*0038*/ 	.word	0x00000008


	//----- nvinfo : EIATTR_MIN_STACK_SIZE
	.align		4
.L_14:
        /*003c*/ 	.byte	0x04, 0x12
        /*003e*/ 	.short	(.L_16 - .L_15)
	.align		4
.L_15:
        /*0040*/ 	.word	index@(kernel_cutlass_kernel_flash_attncuteflash_bwd_sm100FlashAttentionBackwardSm100_object_at__tensor0000o6411101213_tensor0000_o_6410111213_tensor0000o6411101213_tensor0000_o_6410111213_tenso_0)
        /*0044*/ 	.word	0x00000008
.L_16:


//--------------------- .nv.info.kernel_cutlass_kernel_flash_attncuteflash_bwd_sm100FlashAttentionBackwardSm100_object_at__tensor0000o6411101213_tensor0000_o_6410111213_tensor0000o6411101213_tensor0000_o_6410111213_tenso_0 --------------------------
	.section	.nv.info.kernel_cutlass_kernel_flash_attncuteflash_bwd_sm100FlashAttentionBackwardSm100_object_at__tensor0000o6411101213_tensor0000_o_6410111213_tensor0000o6411101213_tensor0000_o_6410111213_tenso_0,"",@"SHT_CUDA_INFO"
	.sectionflags	@""
	.align	4


	//----- nvinfo : EIATTR_CUDA_API_VERSION
	.align		4
        /*0000*/ 	.byte	0x04, 0x37
        /*0002*/ 	.short	(.L_18 - .L_17)
.L_17:
        /*0004*/ 	.word	0x00000081


	//----- nvinfo : EIATTR_KPARAM_INFO
	.align		4
.L_18:
        /*0008*/ 	.byte	0x04, 0x17
        /*000a*/ 	.short	(.L_20 - .L_19)
.L_19:
        /*000c*/ 	.word	0x00000000
        /*0010*/ 	.short	0x0021
        /*0012*/ 	.short	0x0624
        /*0014*/ 	.byte	0x00, 0xf0, 0x31, 0x00


	//----- nvinfo : EIATTR_KPARAM_INFO
	.align		4
.L_20:
        /*0018*/ 	.byte	0x04, 0x17
        /*001a*/ 	.short	(.L_22 - .L_21)
.L_21:
        /*001c*/ 	.word	0x00000000
        /*0020*/ 	.short	0x0020
        /*0022*/ 	.short	0x0620
        /*0024*/ 	.byte	0x00, 0xf0, 0x11, 0x00


	//----- nvinfo : EIATTR_KPARAM_INFO
	.align		4
.L_22:
        /*0028*/ 	.byte	0x04, 0x17
        /*002a*/ 	.short	(.L_24 - .L_23)
.L_23:
        /*002c*/ 	.word	0x00000000
        /*0030*/ 	.short	0x001f
        /*0032*/ 	.short	0x061c
        /*0034*/ 	.byte	0x00, 0xf0, 0x11, 0x00


	//----- nvinfo : EIATTR_KPARAM_INFO
	.align		4
.L_24:
        /*0038*/ 	.byte	0x04, 0x17
        /*003a*/ 	.short	(.L_26 - .L_25)
.L_25:
        /*003c*/ 	.word	0x00000000
        /*0040*/ 	.short	0x001e
        /*0042*/ 	.short	0x0618
        /*0044*/ 	.byte	0x00, 0xf0, 0x11, 0x00


	//----- nvinfo : EIATTR_KPARAM_INFO
	.align		4
.L_26:
        /*0048*/ 	.byte	0x04, 0x17
        /*004a*/ 	.short	(.L_28 - .L_27)
.L_27:
        /*004c*/ 	.word	0x00000000
        /*0050*/ 	.short	0x001d
        /*0052*/ 	.short	0x0614
        /*0054*/ 	.byte	0x00, 0xf0, 0x11, 0x00


	//----- nvinfo : EIATTR_KPARAM_INFO
	.align		4
.L_28:
        /*0058*/ 	.byte	0x04, 0x17
        /*005a*/ 	.short	(.L_30 - .L_29)
.L_29:
        /*005c*/ 	.word	0x00000000
        /*0060*/ 	.short	0x001c
        /*0062*/ 	.short	0x0610
        /*0064*/ 	.byte	0x00, 0xf0, 0x11, 0x00


	//----- nvinfo : EIATTR_KPARAM_INFO
	.align		4
.L_30:
        /*0068*/ 	.byte	0x04, 0x17
        /*006a*/ 	.short	(.L_32 - .L_31)
.L_31:
        /*006c*/ 	.word	0x00000000
        /*0070*/ 	.short	0x001b
        /*0072*/ 	.short	0x060c
        /*0074*/ 	.byte	0x00, 0xf0, 0x0d, 0x00


	//----- nvinfo : EIATTR_KPARAM_INFO
	.align		4
.L_32:
        /*0078*/ 	.byte	0x04, 0x17
        /*007a*/ 	.short	(.L_34 - .L_33)
.L_33:
        /*007c*/ 	.word	0x00000000
        /*0080*/ 	.short	0x001a
        /*0082*/ 	.short	0x0609
        /*0084*/ 	.byte	0x00, 0xf0, 0x0d, 0x00


	//----- nvinfo : EIATTR_KPARAM_INFO
	.align		4
.L_34:
        /*0088*/ 	.byte	0x04, 0x17
        /*008a*/ 	.short	(.L_36 - .L_35)
.L_35:
        /*008c*/ 	.word	0x00000000
        /*0090*/ 	.short	0x0019
        /*0092*/ 	.short	0x0606
        /*0094*/ 	.byte	0x00, 0xf0, 0x0d, 0x00


	//----- nvinfo : EIATTR_KPARAM_INFO
	.align		4
.L_36:
        /*0098*/ 	.byte	0x04, 0x17
        /*009a*/ 	.short	(.L_38 - .L_37)
.L_37:
        /*009c*/ 	.word	0x00000000
        /*00a0*/ 	.short	0x0018
        /*00a2*/ 	.short	0x0603
        /*00a4*/ 	.byte	0x00, 0xf0, 0x0d, 0x00


	//----- nvinfo : EIATTR_KPARAM_INFO
	.align		4
.L_38:
        /*00a8*/ 	.byte	0x04, 0x17
        /*00aa*/ 	.short	(.L_40 - .L_39)
.L_39:
        /*00ac*/ 	.word	0x00000000
        /*00b0*/ 	.short	0x0017
        /*00b2*/ 	.short	0x0600
        /*00b4*/ 	.byte	0x00, 0xf0, 0x0d, 0x00


	//----- nvinfo : EIATTR_KPARAM_INFO
	.align		4
.L_40:
        /*00b8*/ 	.byte	0x04, 0x17
        /*00ba*/ 	.short	(.L_42 - .L_41)
.L_41:
        /*00bc*/ 	.word	0x00000000
        /*00c0*/ 	.short	0x0016
        /*00c2*/ 	.short	0x0580
        /*00c4*/ 	.byte	0x00, 0xf0, 0x01, 0x02


	//----- nvinfo : EIATTR_KPARAM_INFO
	.align		4
.L_42:
        /*00c8*/ 	.byte	0x04, 0x17
        /*00ca*/ 	.short	(.L_44 - .L_43)
.L_43:
        /*00cc*/ 	.word	0x00000000
        /*00d0*/ 	.short	0x0015
        /*00d2*/ 	.short	0x0500
        /*00d4*/ 	.byte	0x00, 0xf0, 0x01, 0x02


	//----- nvinfo : EIATTR_KPARAM_INFO
	.align		4
.L_44:
        /*00d8*/ 	.byte	0x04, 0x17
        /*00da*/ 	.short	(.L_46 - .L_45)
.L_45:
        /*00dc*/ 	.word	0x00000000
        /*00e0*/ 	.short	0x0014
        /*00e2*/ 	.short	0x0480
        /*00e4*/ 	.byte	0x00, 0xf0, 0x01, 0x02


	//----- nvinfo : EIATTR_KPARAM_INFO
	.align		4
.L_46:
        /*00e8*/ 	.byte	0x04, 0x17
        /*00ea*/ 	.short	(.L_48 - .L_47)
.L_47:
        /*00ec*/ 	.word	0x00000000
        /*00f0*/ 	.short	0x0013
        /*00f2*/ 	.short	0x0400
        /*00f4*/ 	.byte	0x00, 0xf0, 0x01, 0x02


	//----- nvinfo : EIATTR_KPARAM_INFO
	.align		4
.L_48:
        /*00f8*/ 	.byte	0x04, 0x17
        /*00fa*/ 	.short	(.L_50 - .L_49)
.L_49:
        /*00fc*/ 	.word	0x00000000
        /*0100*/ 	.short	0x0012
        /*0102*/ 	.short	0x0380
        /*0104*/ 	.byte	0x00, 0xf0, 0x01, 0x02


	//----- nvinfo : EIATTR_KPARAM_INFO
	.align		4
.L_50:
        /*0108*/ 	.byte	0x04, 0x17
        /*010a*/ 	.short	(.L_52 - .L_51)
.L_51:
        /*010c*/ 	.word	0x00000000
        /*0110*/ 	.short	0x0011
        /*0112*/ 	.short	0x0300
        /*0114*/ 	.byte	0x00, 0xf0, 0x01, 0x02


	//----- nvinfo : EIATTR_KPARAM_INFO
	.align		4
.L_52:
        /*0118*/ 	.byte	0x04, 0x17
        /*011a*/ 	.short	(.L_54 - .L_53)
.L_53:
        /*011c*/ 	.word	0x00000000
        /*0120*/ 	.short	0x0010
        /*0122*/ 	.short	0x0280
        /*0124*/ 	.byte	0x00, 0xf0, 0x01, 0x02


	//----- nvinfo : EIATTR_KPARAM_INFO
	.align		4
.L_54:
        /*0128*/ 	.byte	0x04, 0x17
        /*012a*/ 	.short	(.L_56 - .L_55)
.L_55:
        /*012c*/ 	.word	0x00000000
        /*0130*/ 	.short	0x000f
        /*0132*/ 	.short	0x0200
        /*0134*/ 	.byte	0x00, 0xf0, 0x01, 0x02


	//----- nvinfo : EIATTR_KPARAM_INFO
	.align		4
.L_56:
        /*0138*/ 	.byte	0x04, 0x17
        /*013a*/ 	.short	(.L_58 - .L_57)
.L_57:
        /*013c*/ 	.word	0x00000000
        /*0140*/ 	.short	0x000e
        /*0142*/ 	.short	0x0180
        /*0144*/ 	.byte	0x00, 0xf0, 0x01, 0x02


	//----- nvinfo : EIATTR_KPARAM_INFO
	.align		4
.L_58:
        /*0148*/ 	.byte	0x04, 0x17
        /*014a*/ 	.short	(.L_60 - .L_59)
.L_59:
        /*014c*/ 	.word	0x00000000
        /*0150*/ 	.short	0x000d
        /*0152*/ 	.short	0x013c
        /*0154*/ 	.byte	0x00, 0xf0, 0x31, 0x00


	//----- nvinfo : EIATTR_KPARAM_INFO
	.align		4
.L_60:
        /*0158*/ 	.byte	0x04, 0x17
        /*015a*/ 	.short	(.L_62 - .L_61)
.L_61:
        /*015c*/ 	.word	0x00000000
        /*0160*/ 	.short	0x000c
        /*0162*/ 	.short	0x0130
        /*0164*/ 	.byte	0x00, 0xf0, 0x31, 0x00


	//----- nvinfo : EIATTR_KPARAM_INFO
	.align		4
.L_62:
        /*0168*/ 	.byte	0x04, 0x17
        /*016a*/ 	.short	(.L_64 - .L_63)
.L_63:
        /*016c*/ 	.word	0x00000000
        /*0170*/ 	.short	0x000b
        /*0172*/ 	.short	0x0108
        /*0174*/ 	.byte	0x00, 0xf0, 0xa1, 0x00


	//----- nvinfo : EIATTR_KPARAM_INFO
	.align		4
.L_64:
        /*0178*/ 	.byte	0x04, 0x17
        /*017a*/ 	.short	(.L_66 - .L_65)
.L_65:
        /*017c*/ 	.word	0x00000000
        /*0180*/ 	.short	0x000a
        /*0182*/ 	.short	0x00d8
        /*0184*/ 	.byte	0x00, 0xf0, 0xc1, 0x00


	//----- nvinfo : EIATTR_KPARAM_INFO
	.align		4
.L_66:
        /*0188*/ 	.byte	0x04, 0x17
        /*018a*/ 	.short	(.L_68 - .L_67)
.L_67:
        /*018c*/ 	.word	0x00000000
        /*0190*/ 	.short	0x0009
        /*0192*/ 	.short	0x00a8
        /*0194*/ 	.byte	0x00, 0xf0, 0xc1, 0x00


	//----- nvinfo : EIATTR_KPARAM_INFO
	.align		4
.L_68:
        /*0198*/ 	.byte	0x04, 0x17
        /*019a*/ 	.short	(.L_70 - .L_69)
.L_69:
        /*019c*/ 	.word	0x00000000
        /*01a0*/ 	.short	0x0008
        /*01a2*/ 	.short	0x009c
        /*01a4*/ 	.byte	0x00, 0xf0, 0x31, 0x00


	//----- nvinfo : EIATTR_KPARAM_INFO
	.align		4
.L_70:
        /*01a8*/ 	.byte	0x04, 0x17
        /*01aa*/ 	.short	(.L_72 - .L_71)
.L_71:
        /*01ac*/ 	.word	0x00000000
        /*01b0*/ 	.short	0x0007
        /*01b2*/ 	.short	0x0090
        /*01b4*/ 	.byte	0x00, 0xf0, 0x31, 0x00


	//----- nvinfo : EIATTR_KPARAM_INFO
	.align		4
.L_72:
        /*01b8*/ 	.byte	0x04, 0x17
        /*01ba*/ 	.short	(.L_74 - .L_73)
.L_73:
        /*01bc*/ 	.word	0x00000000
        /*01c0*/ 	.short	0x0006
        /*01c2*/ 	.short	0x0068
        /*01c4*/ 	.byte	0x00, 0xf0, 0xa1, 0x00


	//----- nvinfo : EIATTR_KPARAM_INFO
	.align		4
.L_74:
        /*01c8*/ 	.byte	0x04, 0x17
        /*01ca*/ 	.short	(.L_76 - .L_75)
.L_75:
        /*01cc*/ 	.word	0x00000000
        /*01d0*/ 	.short	0x0005
        /*01d2*/ 	.short	0x0040
        /*01d4*/ 	.byte	0x00, 0xf0, 0xa1, 0x00


	//----- nvinfo : EIATTR_KPARAM_INFO
	.align		4
.L_76:
        /*01d8*/ 	.byte	0x04, 0x17
        /*01da*/ 	.short	(.L_78 - .L_77)
.L_77:
        /*01dc*/ 	.word	0x00000000
        /*01e0*/ 	.short	0x0004
        /*01e2*/ 	.short	0x0030
        /*01e4*/ 	.byte	0x00, 0xf0, 0x31, 0x00


	//----- nvinfo : EIATTR_KPARAM_INFO
	.align		4
.L_78:
        /*01e8*/ 	.byte	0x04, 0x17
        /*01ea*/ 	.short	(.L_80 - .L_79)
.L_79:
        /*01ec*/ 	.word	0x00000000
        /*01f0*/ 	.short	0x0003
        /*01f2*/ 	.short	0x0024
        /*01f4*/ 	.byte	0x00, 0xf0, 0x31, 0x00


	//----- nvinfo : EIATTR_KPARAM_INFO
	.align		4
.L_80:
        /*01f8*/ 	.byte	0x04, 0x17
        /*01fa*/ 	.short	(.L_82 - .L_81)
.L_81:
        /*01fc*/ 	.word	0x00000000
        /*0200*/ 	.short	0x0002
        /*0202*/ 	.short	0x0018
        /*0204*/ 	.byte	0x00, 0xf0, 0x31, 0x00


	//----- nvinfo : EIATTR_KPARAM_INFO
	.align		4
.L_82:
        /*0208*/ 	.byte	0x04, 0x17
        /*020a*/ 	.short	(.L_84 - .L_83)
.L_83:
        /*020c*/ 	.word	0x00000000
        /*0210*/ 	.short	0x0001
        /*0212*/ 	.short	0x000c
        /*0214*/ 	.byte	0x00, 0xf0, 0x31, 0x00


	//----- nvinfo : EIATTR_KPARAM_INFO
	.align		4
.L_84:
        /*0218*/ 	.byte	0x04, 0x17
        /*021a*/ 	.short	(.L_86 - .L_85)
.L_85:
        /*021c*/ 	.word	0x00000000
        /*0220*/ 	.short	0x0000
        /*0222*/ 	.short	0x0000
        /*0224*/ 	.byte	0x00, 0xf0, 0x31, 0x00


	//----- nvinfo : EIATTR_AT_ENTRY_FRAGMENTS
	.align		4
.L_86:
        /*0228*/ 	.byte	0x04, 0x4f
        /*022a*/ 	.short	(.L_88 - .L_87)


	//   ....[0]....
.L_87:
        /*022c*/ 	.word	0x00000004


	//   ....[1]....
        /*0230*/ 	.word	0x00000005


	//----- nvinfo : EIATTR_RESERVED_SMEM_USED
	.align		4
.L_88:
        /*0234*/ 	.byte	0x01, 0x41
	.zero		2


	//----- nvinfo : EIATTR_SPARSE_MMA_MASK
	.align		4
        /*0238*/ 	.byte	0x03, 0x50
        /*023a*/ 	.short	0x0000


	//----- nvinfo : EIATTR_TCGEN05_2CTA_USED
	.align		4
        /*023c*/ 	.byte	0x01, 0x52
	.zero		2


	//----- nvinfo : EIATTR_MAXREG_COUNT
	.align		4
        /*0240*/ 	.byte	0x03, 0x1b
        /*0242*/ 	.short	0x0080


	//----- nvinfo : EIATTR_NUM_BARRIERS
	.align		4
        /*0244*/ 	.byte	0x02, 0x4c
        /*0246*/ 	.byte	0x10
	.zero		1


	//----- nvinfo : EIATTR_ANNOTATIONS
	.align		4
        /*0248*/ 	.byte	0x04, 0x55
        /*024a*/ 	.short	(.L_90 - .L_89)


	//   ....[0]....
.L_89:
        /*024c*/ 	.word	0x00000001
        /*0250*/ 	.byte	0x60, 0x05, 0x00, 0x00, 0x01, 0x00, 0x00, 0x00, 0x90, 0x18, 0x00, 0x00, 0x01, 0x00, 0x00, 0x00
        /*0260*/ 	.byte	0x60, 0x1b, 0x00, 0x00, 0x01, 0x00, 0x00, 0x00, 0x70, 0x1f, 0x00, 0x00, 0x01, 0x00, 0x00, 0x00
        /*0270*/ 	.byte	0xc0, 0x22, 0x00, 0x00, 0x01, 0x00, 0x00, 0x00, 0x00, 0x69, 0x00, 0x00, 0x01, 0x00, 0x00, 0x00
        /*0280*/ 	.byte	0x30, 0x69, 0x00, 0x00, 0x01, 0x00, 0x00, 0x00, 0xd0, 0x6e, 0x00, 0x00, 0x01, 0x00, 0x00, 0x00
        /*0290*/ 	.byte	0x50, 0x97, 0x00, 0x00, 0x01, 0x00, 0x00, 0x00, 0x10, 0xa2, 0x00, 0x00, 0x01, 0x00, 0x00, 0x00
        /*02a0*/ 	.byte	0x70, 0xa2, 0x00, 0x00, 0x01, 0x00, 0x00, 0x00, 0x30, 0xa3, 0x00, 0x00, 0x01, 0x00, 0x00, 0x00
        /*02b0*/ 	.byte	0xa0, 0xa3, 0x00, 0x00, 0x01, 0x00, 0x00, 0x00, 0x10, 0xa7, 0x00, 0x00


	//----- nvinfo : EIATTR_INT_WARP_WIDE_INSTR_OFFSETS
	.align		4
.L_90:
        /*02bc*/ 	.byte	0x04, 0x31
        /*02be*/ 	.short	(.L_92 - .L_91)


	//   ....[0]....
.L_91:
        /*02c0*/ 	.word	0x00006ab0


	//   ....[1]....
        /*02c4*/ 	.word	0x00006ae0


	//----- nvinfo : EIATTR_COOP_GROUP_MASK_REGIDS
	.align		4
.L_92:
        /*02c8*/ 	.byte	0x04, 0x29
        /*02ca*/ 	.short	(.L_94 - .L_93)


	//   ....[0]....
.L_93:
        /*02cc*/ 	.word	0xffffffff


	//   ....[1]....
        /*02d0*/ 	.word	0xffffffff


	//   ....[2]....
        /*02d4*/ 	.word	0xffffffff


	//   ....[3]....
        /*02d8*/ 	.word	0xffffffff


	//   ....[4]....
        /*02dc*/ 	.word	0xffffffff


	//   ....[5]....
        /*02e0*/ 	.word	0xffffffff


	//   ....[6]....
        /*02e4*/ 	.word	0xffffffff


	//   ....[7]....
        /*02e8*/ 	.word	0xffffffff


	//   ....[8]....
        /*02ec*/ 	.word	0xffffffff


	//   ....[9]....
        /*02f0*/ 	.word	0xffffffff


	//   ....[10]....
        /*02f4*/ 	.word	0xffffffff


	//   ....[11]....
        /*02f8*/ 	.word	0xffffffff


	//   ....[12]....
        /*02fc*/ 	.word	0xffffffff


	//   ....[13]....
        /*0300*/ 	.word	0xffffffff


	//----- nvinfo : EIATTR_COOP_GROUP_INSTR_OFFSETS
	.align		4
.L_94:
        /*0304*/ 	.byte	0x04, 0x28
        /*0306*/ 	.short	(.L_96 - .L_95)


	//   ....[0]....
.L_95:
        /*0308*/ 	.word	0x00000750


	//   ....[1]....
        /*030c*/ 	.word	0x000008e0


	//   ....[2]....
        /*0310*/ 	.word	0x00000aa0


	//   ....[3]....
        /*0314*/ 	.word	0x00000c30


	//   ....[4]....
        /*0318*/ 	.word	0x00000dc0


	//   ....[5]....
        /*031c*/ 	.word	0x000011a0


	//   ....[6]....
        /*0320*/ 	.word	0x00002e00


	//   ....[7]....
        /*0324*/ 	.word	0x00003410


	//   ....[8]....
        /*0328*/ 	.word	0x00006940


	//   ....[9]....
        /*032c*/ 	.word	0x00006ba0


	//   ....[10]....
        /*0330*/ 	.word	0x00009c80


	//   ....[11]....
        /*0334*/ 	.word	0x0000a1c0


	//   ....[12]....
        /*0338*/ 	.word	0x0000a5f0


	//   ....[13]....
        /*033c*/ 	.word	0x0000a910


	//----- nvinfo : EIATTR_REG_RECONFIG
	.align		4
.L_96:
        /*0340*/ 	.byte	0x01, 0x54
	.zero		2


	//----- nvinfo : EIATTR_VRC_CTA_INIT_COUNT
	.align		4
        /*0344*/ 	.byte	0x02, 0x4a
        /*0346*/ 	.byte	0x80
	.zero		1


	//----- nvinfo : EIATTR_MBARRIER_INSTR_OFFSETS
	.align		4
        /*0348*/ 	.byte	0x04, 0x39
        /*034a*/ 	.short	(.L_98 - .L_97)


	//   ....[0]....
.L_97:
        /*034c*/ 	.word	0x000003d0
        /*0350*/ 	.word	0x000000ff
        /*0354*/ 	.word	0x00000118
        /*0358*/ 	.short	0x0100
        /*035a*/ 	.byte	0x04
	.zero		1


	//   ....[1]....
        /*035c*/ 	.word	0x000003e0
        /*0360*/ 	.word	0x000000ff
        /*0364*/ 	.word	0x00000110
        /*0368*/ 	.short	0x0100
        /*036a*/ 	.byte	0x04
	.zero		1


	//   ....[2]....
        /*036c*/ 	.word	0x000003f0
        /*0370*/ 	.word	0x000000ff
        /*0374*/ 	.word	0x00000120
        /*0378*/ 	.short	0x0100
        /*037a*/ 	.byte	0x04
	.zero		1


	//   ....[3]....
        /*037c*/ 	.word	0x000004b0
        /*0380*/ 	.word	0x000000ff
        /*0384*/ 	.word	0x000000e8
        /*0388*/ 	.short	0x0100
        /*038a*/ 	.byte	0x06
	.zero		1


	//   ....[4]....
        /*038c*/ 	.word	0x000006e0
        /*0390*/ 	.word	0x000000ff
        /*0394*/ 	.word	0x00000040
        /*0398*/ 	.short	0x0100
        /*039a*/ 	.byte	0x04
	.zero		1


	//   ....[5]....
        /*039c*/ 	.word	0x000006f0
        /*03a0*/ 	.word	0x000000ff
        /*03a4*/ 	.word	0x00000048
        /*03a8*/ 	.short	0x0100
        /*03aa*/ 	.byte	0x04
	.zero		1


	//   ....[6]....
        /*03ac*/ 	.word	0x00000880
        /*03b0*/ 	.word	0x000000ff
        /*03b4*/ 	.word	0x00000050
        /*03b8*/ 	.short	0x0100
        /*03ba*/ 	.byte	0x06
	.zero		1


	//   ....[7]....
        /*03bc*/ 	.word	0x00000890
        /*03c0*/ 	.word	0x000000ff
        /*03c4*/ 	.word	0x00000058
        /*03c8*/ 	.short	0x0100
        /*03ca*/ 	.byte	0x06
	.zero		1


	//   ....[8]....
        /*03cc*/ 	.word	0x00000a10
        /*03d0*/ 	.word	0x000000ff
        /*03d4*/ 	.word	0x00000070
        /*03d8*/ 	.short	0x0100
        /*03da*/ 	.byte	0x04
	.zero		1


	//   ....[9]....
        /*03dc*/ 	.word	0x00000a20
        /*03e0*/ 	.word	0x000000ff
        /*03e4*/ 	.word	0x00000078
        /*03e8*/ 	.short	0x0100
        /*03ea*/ 	.byte	0x04
	.zero		1


	//   ....[10]....
        /*03ec*/ 	.word	0x00000a30
        /*03f0*/ 	.word	0x000000ff
        /*03f4*/ 	.word	0x00000080
        /*03f8*/ 	.short	0x0100
        /*03fa*/ 	.byte	0x04
	.zero		1


	//   ....[11]....
        /*03fc*/ 	.word	0x00000a40
        /*0400*/ 	.word	0x000000ff
        /*0404*/ 	.word	0x00000088
        /*0408*/ 	.short	0x0100
        /*040a*/ 	.byte	0x04
	.zero		1


	//   ....[12]....
        /*040c*/ 	.word	0x00000bd0
        /*0410*/ 	.word	0x000000ff
        /*0414*/ 	.word	0x00000090
        /*0418*/ 	.short	0x0100
        /*041a*/ 	.byte	0x06
	.zero		1


	//   ....[13]....
        /*041c*/ 	.word	0x00000be0
        /*0420*/ 	.word	0x000000ff
        /*0424*/ 	.word	0x00000098
        /*0428*/ 	.short	0x0100
        /*042a*/ 	.byte	0x06
	.zero		1


	//   ....[14]....
        /*042c*/ 	.word	0x00000d60
        /*0430*/ 	.word	0x000000ff
        /*0434*/ 	.word	0x00000060
        /*0438*/ 	.short	0x0100
        /*043a*/ 	.byte	0x06
	.zero		1


	//   ....[15]....
        /*043c*/ 	.word	0x00000d70
        /*0440*/ 	.word	0x000000ff
        /*0444*/ 	.word	0x00000068
        /*0448*/ 	.short	0x0100
        /*044a*/ 	.byte	0x06
	.zero		1


	//   ....[16]....
        /*044c*/ 	.word	0x00000ff0
        /*0450*/ 	.word	0x000000ff
        /*0454*/ 	.word	0x00000020
        /*0458*/ 	.short	0x0100
        /*045a*/ 	.byte	0x05
	.zero		1


	//   ....[17]....
        /*045c*/ 	.word	0x00001000
        /*0460*/ 	.word	0x000000ff
        /*0464*/ 	.word	0x00000028
        /*0468*/ 	.short	0x0100
        /*046a*/ 	.byte	0x05
	.zero		1


	//   ....[18]....
        /*046c*/ 	.word	0x00001010
        /*0470*/ 	.word	0x000000ff
        /*0474*/ 	.word	0x00000030
        /*0478*/ 	.short	0x0100
        /*047a*/ 	.byte	0x04
	.zero		1


	//   ....[19]....
        /*047c*/ 	.word	0x00001020
        /*0480*/ 	.word	0x000000ff
        /*0484*/ 	.word	0x00000038
        /*0488*/ 	.short	0x0100
        /*048a*/ 	.byte	0x04
	.zero		1


	//   ....[20]....
        /*048c*/ 	.word	0x00001030
        /*0490*/ 	.word	0x000000ff
        /*0494*/ 	.word	0x00000000
        /*0498*/ 	.short	0x0100
        /*049a*/ 	.byte	0x04
	.zero		1


	//   ....[21]....
        /*049c*/ 	.word	0x00001040
        /*04a0*/ 	.word	0x000000ff
        /*04a4*/ 	.word	0x00000008
        /*04a8*/ 	.short	0x0100
        /*04aa*/ 	.byte	0x04
	.zero		1


	//   ....[22]....
        /*04ac*/ 	.word	0x000010f0
        /*04b0*/ 	.word	0x000000ff
        /*04b4*/ 	.word	0x000000f0
        /*04b8*/ 	.short	0x0100
        /*04ba*/ 	.byte	0x04
	.zero		1


	//   ....[23]....
        /*04bc*/ 	.word	0x00001100
        /*04c0*/ 	.word	0x000000ff
        /*04c4*/ 	.word	0x000000f8
        /*04c8*/ 	.short	0x0100
        /*04ca*/ 	.byte	0x04
	.zero		1


	//   ....[24]....
        /*04cc*/ 	.word	0x00001110
        /*04d0*/ 	.word	0x000000ff
        /*04d4*/ 	.word	0x00000100
        /*04d8*/ 	.short	0x0100
        /*04da*/ 	.byte	0x04
	.zero		1


	//   ....[25]....
        /*04dc*/ 	.word	0x00001120
        /*04e0*/ 	.word	0x000000ff
        /*04e4*/ 	.word	0x00000108
        /*04e8*/ 	.short	0x0100
        /*04ea*/ 	.byte	0x04
	.zero		1


	//   ....[26]....
        /*04ec*/ 	.word	0x00001130
        /*04f0*/ 	.word	0x000000ff
        /*04f4*/ 	.word	0x00000010
        /*04f8*/ 	.short	0x0100
        /*04fa*/ 	.byte	0x04
	.zero		1


	//   ....[27]....
        /*04fc*/ 	.word	0x00001140
        /*0500*/ 	.word	0x000000ff
        /*0504*/ 	.word	0x00000018
        /*0508*/ 	.short	0x0100
        /*050a*/ 	.byte	0x04
	.zero		1


	//   ....[28]....
        /*050c*/ 	.word	0x000014f0
        /*0510*/ 	.word	0x00000006
        /*0514*/ 	.word	0x00000118
        /*0518*/ 	.short	0x010a
        /*051a*/ 	.byte	0xff
	.zero		1


	//   ....[29]....
        /*051c*/ 	.word	0x00001540
        /*0520*/ 	.word	0x00000008
        /*0524*/ 	.word	0x00000000
        /*0528*/ 	.short	0x0101
        /*052a*/ 	.byte	0xff
	.zero		1


	//   ....[30]....
        /*052c*/ 	.word	0x00001550
        /*0530*/ 	.word	0x00000006
        /*0534*/ 	.word	0x00000118
        /*0538*/ 	.short	0x010a
        /*053a*/ 	.byte	0xff
	.zero		1


	//   ....[31]....
        /*053c*/ 	.word	0x00001590
        /*0540*/ 	.word	0x00000008
        /*0544*/ 	.word	0x00000000
        /*0548*/ 	.short	0x0101
        /*054a*/ 	.byte	0xff
	.zero		1


	//   ....[32]....
        /*054c*/ 	.word	0x000015a0
        /*0550*/ 	.word	0x00000006
        /*0554*/ 	.word	0x00000118
        /*0558*/ 	.short	0x010a
        /*055a*/ 	.byte	0xff
	.zero		1


	//   ....[33]....
        /*055c*/ 	.word	0x00001600
        /*0560*/ 	.word	0x00000008
        /*0564*/ 	.word	0x00000000
        /*0568*/ 	.short	0x0101
        /*056a*/ 	.byte	0xff
	.zero		1


	//   ....[34]....
        /*056c*/ 	.word	0x00001610
        /*0570*/ 	.word	0x00000006
        /*0574*/ 	.word	0x00000118
        /*0578*/ 	.short	0x010a
        /*057a*/ 	.byte	0xff
	.zero		1


	//   ....[35]....
        /*057c*/ 	.word	0x00001640
        /*0580*/ 	.word	0x00000008
        /*0584*/ 	.word	0x00000000
        /*0588*/ 	.short	0x0101
        /*058a*/ 	.byte	0xff
	.zero		1


	//   ....[36]....
        /*058c*/ 	.word	0x000016c0
        /*0590*/ 	.word	0x00000006
        /*0594*/ 	.word	0x00000118
        /*0598*/ 	.short	0x010a
        /*059a*/ 	.byte	0xff
	.zero		1


	//   ....[37]....
        /*059c*/ 	.word	0x00001720
        /*05a0*/ 	.word	0x00000008
        /*05a4*/ 	.word	0x00000000
        /*05a8*/ 	.short	0x0101
        /*05aa*/ 	.byte	0xff
	.zero		1


	//   ....[38]....
        /*05ac*/ 	.word	0x00001990
        /*05b0*/ 	.word	0x000000ff
        /*05b4*/ 	.word	0x00000008
        /*05b8*/ 	.short	0x010a
        /*05ba*/ 	.byte	0x04
	.zero		1


	//   ....[39]....
        /*05bc*/ 	.word	0x00001b00
        /*05c0*/ 	.word	0x000000ff
        /*05c4*/ 	.word	0x00000028
        /*05c8*/ 	.short	0x010a
        /*05ca*/ 	.byte	0x04
	.zero		1


	//   ....[40]....
        /*05cc*/ 	.word	0x00001d90
        /*05d0*/ 	.word	0x000000ff
        /*05d4*/ 	.word	0x00000018
        /*05d8*/ 	.short	0x010a
        /*05da*/ 	.byte	0x04
	.zero		1


	//   ....[41]....
        /*05dc*/ 	.word	0x00001f10
        /*05e0*/ 	.word	0x000000ff
        /*05e4*/ 	.word	0x00000038
        /*05e8*/ 	.short	0x010a
        /*05ea*/ 	.byte	0x04
	.zero		1


	//   ....[42]....
        /*05ec*/ 	.word	0x000020b0
        /*05f0*/ 	.word	0x000000ff
        /*05f4*/ 	.word	0x00000108
        /*05f8*/ 	.short	0x010a
        /*05fa*/ 	.byte	0x04
	.zero		1


	//   ....[43]....
        /*05fc*/ 	.word	0x00002510
        /*0600*/ 	.word	0x000000ff
        /*0604*/ 	.word	0x000000f8
        /*0608*/ 	.short	0x010a
        /*060a*/ 	.byte	0x04
	.zero		1


	//   ....[44]....
        /*060c*/ 	.word	0x00002580
        /*0610*/ 	.word	0x000000ff
        /*0614*/ 	.word	0x00000008
        /*0618*/ 	.short	0x010a
        /*061a*/ 	.byte	0x04
	.zero		1


	//   ....[45]....
        /*061c*/ 	.word	0x00002660
        /*0620*/ 	.word	0x000000ff
        /*0624*/ 	.word	0x00000028
        /*0628*/ 	.short	0x010a
        /*062a*/ 	.byte	0x04
	.zero		1


	//   ....[46]....
        /*062c*/ 	.word	0x00002780
        /*0630*/ 	.word	0x000000ff
        /*0634*/ 	.word	0x00000018
        /*0638*/ 	.short	0x010a
        /*063a*/ 	.byte	0x04
	.zero		1


	//   ....[47]....
        /*063c*/ 	.word	0x00002820
        /*0640*/ 	.word	0x000000ff
        /*0644*/ 	.word	0x00000038
        /*0648*/ 	.short	0x010a
        /*064a*/ 	.byte	0x04
	.zero		1


	//   ....[48]....
        /*064c*/ 	.word	0x00002950
        /*0650*/ 	.word	0x000000ff
        /*0654*/ 	.word	0x000000f8
        /*0658*/ 	.short	0x010a
        /*065a*/ 	.byte	0x04
	.zero		1


	//   ....[49]....
        /*065c*/ 	.word	0x00002a90
        /*0660*/ 	.word	0x000000ff
        /*0664*/ 	.word	0x00000008
        /*0668*/ 	.short	0x010a
        /*066a*/ 	.byte	0x04
	.zero		1


	//   ....[50]....
        /*066c*/ 	.word	0x00002af0
        /*0670*/ 	.word	0x000000ff
        /*0674*/ 	.word	0x00000028
        /*0678*/ 	.short	0x010a
        /*067a*/ 	.byte	0x04
	.zero		1


	//   ....[51]....
        /*067c*/ 	.word	0x00002b60
        /*0680*/ 	.word	0x000000ff
        /*0684*/ 	.word	0x000000f8
        /*0688*/ 	.short	0x010a
        /*068a*/ 	.byte	0x04
	.zero		1


	//   ....[52]....
        /*068c*/ 	.word	0x00002be0
        /*0690*/ 	.word	0x000000ff
        /*0694*/ 	.word	0x00000018
        /*0698*/ 	.short	0x010a
        /*069a*/ 	.byte	0x04
	.zero		1


	//   ....[53]....
        /*069c*/ 	.word	0x00002c60
        /*06a0*/ 	.word	0x000000ff
        /*06a4*/ 	.word	0x00000018
        /*06a8*/ 	.short	0x010a
        /*06aa*/ 	.byte	0x04
	.zero		1


	//   ....[54]....
        /*06ac*/ 	.word	0x00002c90
        /*06b0*/ 	.word	0x000000ff
        /*06b4*/ 	.word	0x00000038
        /*06b8*/ 	.short	0x010a
        /*06ba*/ 	.byte	0x04
	.zero		1


	//   ....[55]....
        /*06bc*/ 	.word	0x00002dc0
        /*06c0*/ 	.word	0x000000ff
        /*06c4*/ 	.word	0x000000e8
        /*06c8*/ 	.short	0x0100
        /*06ca*/ 	.byte	0x06
	.zero		1


	//   ....[56]....
        /*06cc*/ 	.word	0x00003080
        /*06d0*/ 	.word	0x0000000e
        /*06d4*/ 	.word	0x00000000
        /*06d8*/ 	.short	0x010a
        /*06da*/ 	.byte	0xff
	.zero		1


	//   ....[57]....
        /*06dc*/ 	.word	0x000030a0
        /*06e0*/ 	.word	0x0000000e
        /*06e4*/ 	.word	0x00000000
        /*06e8*/ 	.short	0x010a
        /*06ea*/ 	.byte	0xff
	.zero		1


	//   ....[58]....
        /*06ec*/ 	.word	0x00003280
        /*06f0*/ 	.word	0x0000000a
        /*06f4*/ 	.word	0x00000000
        /*06f8*/ 	.short	0x010a
        /*06fa*/ 	.byte	0xff
	.zero		1


	//   ....[59]....
        /*06fc*/ 	.word	0x000032a0
        /*0700*/ 	.word	0x0000000a
        /*0704*/ 	.word	0x00000000
        /*0708*/ 	.short	0x010a
        /*070a*/ 	.byte	0xff
	.zero		1


	//   ....[60]....
        /*070c*/ 	.word	0x00003390
        /*0710*/ 	.word	0x0000000a
        /*0714*/ 	.word	0x00000000
        /*0718*/ 	.short	0x0101
        /*071a*/ 	.byte	0xff
	.zero		1


	//   ....[61]....
        /*071c*/ 	.word	0x000034d0
        /*0720*/ 	.word	0x000000ff
        /*0724*/ 	.word	0x00000000
        /*0728*/ 	.short	0x010a
        /*072a*/ 	.byte	0x22
	.zero		1


	//   ....[62]....
        /*072c*/ 	.word	0x00003500
        /*0730*/ 	.word	0x000000ff
        /*0734*/ 	.word	0x00000048
        /*0738*/ 	.short	0x010a
        /*073a*/ 	.byte	0x22
	.zero		1


	//   ....[63]....
        /*073c*/ 	.word	0x00003800
        /*0740*/ 	.word	0x000000ff
        /*0744*/ 	.word	0x00000010
        /*0748*/ 	.short	0x010a
        /*074a*/ 	.byte	0x22
	.zero		1


	//   ....[64]....
        /*074c*/ 	.word	0x00003820
        /*0750*/ 	.word	0x000000ff
        /*0754*/ 	.word	0x00000058
        /*0758*/ 	.short	0x010a
        /*075a*/ 	.byte	0x22
	.zero		1


	//   ....[65]....
        /*075c*/ 	.word	0x00003af0
        /*0760*/ 	.word	0x000000ff
        /*0764*/ 	.word	0x00000048
        /*0768*/ 	.short	0x010a
        /*076a*/ 	.byte	0x22
	.zero		1


	//   ....[66]....
        /*076c*/ 	.word	0x00003f90
        /*0770*/ 	.word	0x000000ff
        /*0774*/ 	.word	0x00000100
        /*0778*/ 	.short	0x010a
        /*077a*/ 	.byte	0x22
	.zero		1


	//   ....[67]....
        /*077c*/ 	.word	0x00004b90
        /*0780*/ 	.word	0x000000ff
        /*0784*/ 	.word	0x00000000
        /*0788*/ 	.short	0x010a
        /*078a*/ 	.byte	0x22
	.zero		1


	//   ....[68]....
        /*078c*/ 	.word	0x00004bb0
        /*0790*/ 	.word	0x000000ff
        /*0794*/ 	.word	0x00000098
        /*0798*/ 	.short	0x010a
        /*079a*/ 	.byte	0x22
	.zero		1


	//   ....[69]....
        /*079c*/ 	.word	0x00004db0
        /*07a0*/ 	.word	0x000000ff
        /*07a4*/ 	.word	0x000000f0
        /*07a8*/ 	.short	0x010a
        /*07aa*/ 	.byte	0x22
	.zero		1


	//   ....[70]....
        /*07ac*/ 	.word	0x00004dd0
        /*07b0*/ 	.word	0x000000ff
        /*07b4*/ 	.word	0x00000058
        /*07b8*/ 	.short	0x010a
        /*07ba*/ 	.byte	0x22
	.zero		1


	//   ....[71]....
        /*07bc*/ 	.word	0x00005200
        /*07c0*/ 	.word	0x000000ff
        /*07c4*/ 	.word	0x00000010
        /*07c8*/ 	.short	0x010a
        /*07ca*/ 	.byte	0x22
	.zero		1


	//   ....[72]....
        /*07cc*/ 	.word	0x000053c0
        /*07d0*/ 	.word	0x000000ff
        /*07d4*/ 	.word	0x00000060
        /*07d8*/ 	.short	0x010a
        /*07da*/ 	.byte	0x22
	.zero		1


	//   ....[73]....
        /*07dc*/ 	.word	0x000053e0
        /*07e0*/ 	.word	0x000000ff
        /*07e4*/ 	.word	0x00000120
        /*07e8*/ 	.short	0x010a
        /*07ea*/ 	.byte	0x22
	.zero		1


	//   ....[74]....
        /*07ec*/ 	.word	0x00005840
        /*07f0*/ 	.word	0x000000ff
        /*07f4*/ 	.word	0x00000048
        /*07f8*/ 	.short	0x010a
        /*07fa*/ 	.byte	0x22
	.zero		1


	//   ....[75]....
        /*07fc*/ 	.word	0x00005ba0
        /*0800*/ 	.word	0x000000ff
        /*0804*/ 	.word	0x00000080
        /*0808*/ 	.short	0x010a
        /*080a*/ 	.byte	0x22
	.zero		1


	//   ....[76]....
        /*080c*/ 	.word	0x00005bd0
        /*0810*/ 	.word	0x000000ff
        /*0814*/ 	.word	0x00000088
        /*0818*/ 	.short	0x010a
        /*081a*/ 	.byte	0x22
	.zero		1


	//   ....[77]....
        /*081c*/ 	.word	0x00005c00
        /*0820*/ 	.word	0x000000ff
        /*0824*/ 	.word	0x000000f0
        /*0828*/ 	.short	0x010a
        /*082a*/ 	.byte	0x22
	.zero		1


	//   ....[78]....
        /*082c*/ 	.word	0x00005c30
        /*0830*/ 	.word	0x000000ff
        /*0834*/ 	.word	0x00000058
        /*0838*/ 	.short	0x010a
        /*083a*/ 	.byte	0x22
	.zero		1


	//   ....[79]....
        /*083c*/ 	.word	0x00006180
        /*0840*/ 	.word	0x000000ff
        /*0844*/ 	.word	0x00000060
        /*0848*/ 	.short	0x010a
        /*084a*/ 	.byte	0x22
	.zero		1


	//   ....[80]....
        /*084c*/ 	.word	0x000061b0
        /*0850*/ 	.word	0x000000ff
        /*0854*/ 	.word	0x00000120
        /*0858*/ 	.short	0x010a
        /*085a*/ 	.byte	0x22
	.zero		1


	//   ....[81]....
        /*085c*/ 	.word	0x000061e0
        /*0860*/ 	.word	0x000000ff
        /*0864*/ 	.word	0x00000098
        /*0868*/ 	.short	0x010a
        /*086a*/ 	.byte	0x22
	.zero		1


	//   ....[82]....
        /*086c*/ 	.word	0x000068f0
        /*0870*/ 	.word	0x00000007
        /*0874*/ 	.word	0x00000000
        /*0878*/ 	.short	0x0101
        /*087a*/ 	.byte	0xff
	.zero		1


	//   ....[83]....
        /*087c*/ 	.word	0x00006910
        /*0880*/ 	.word	0x000000ff
        /*0884*/ 	.word	0x000000e8
        /*0888*/ 	.short	0x010a
        /*088a*/ 	.byte	0x22
	.zero		1


	//   ....[84]....
        /*088c*/ 	.word	0x00006c20
        /*0890*/ 	.word	0x000000ff
        /*0894*/ 	.word	0x000000e8
        /*0898*/ 	.short	0x0100
        /*089a*/ 	.byte	0x22
	.zero		1


	//   ....[85]....
        /*089c*/ 	.word	0x00007260
        /*08a0*/ 	.word	0x000000ff
        /*08a4*/ 	.word	0x00000020
        /*08a8*/ 	.short	0x010a
        /*08aa*/ 	.byte	0x04
	.zero		1


	//   ....[86]....
        /*08ac*/ 	.word	0x00007280
        /*08b0*/ 	.word	0x000000ff
        /*08b4*/ 	.word	0x00000040
        /*08b8*/ 	.short	0x010a
        /*08ba*/ 	.byte	0x04
	.zero		1


	//   ....[87]....
        /*08bc*/ 	.word	0x00007340
        /*08c0*/ 	.word	0x000000ff
        /*08c4*/ 	.word	0x00000000
        /*08c8*/ 	.short	0x0101
        /*08ca*/ 	.byte	0x14
	.zero		1


	//   ....[88]....
        /*08cc*/ 	.word	0x00008580
        /*08d0*/ 	.word	0x000000ff
        /*08d4*/ 	.word	0x00000000
        /*08d8*/ 	.short	0x0101
        /*08da*/ 	.byte	0x18
	.zero		1


	//   ....[89]....
        /*08dc*/ 	.word	0x00008590
        /*08e0*/ 	.word	0x000000ff
        /*08e4*/ 	.word	0x00000028
        /*08e8*/ 	.short	0x0101
        /*08ea*/ 	.byte	0x04
	.zero		1


	//   ....[90]....
        /*08ec*/ 	.word	0x000085a0
        /*08f0*/ 	.word	0x000000ff
        /*08f4*/ 	.word	0x00000030
        /*08f8*/ 	.short	0x010a
        /*08fa*/ 	.byte	0x04
	.zero		1


	//   ....[91]....
        /*08fc*/ 	.word	0x000085d0
        /*0900*/ 	.word	0x000000ff
        /*0904*/ 	.word	0x00000050
        /*0908*/ 	.short	0x010a
        /*090a*/ 	.byte	0x04
	.zero		1


	//   ....[92]....
        /*090c*/ 	.word	0x00008840
        /*0910*/ 	.word	0x000000ff
        /*0914*/ 	.word	0x00000068
        /*0918*/ 	.short	0x010a
        /*091a*/ 	.byte	0x04
	.zero		1


	//   ....[93]....
        /*091c*/ 	.word	0x00009490
        /*0920*/ 	.word	0x000000ff
        /*0924*/ 	.word	0x00000000
        /*0928*/ 	.short	0x0101
        /*092a*/ 	.byte	0x17
	.zero		1


	//   ....[94]....
        /*092c*/ 	.word	0x00009520
        /*0930*/ 	.word	0x000000ff
        /*0934*/ 	.word	0x00000038
        /*0938*/ 	.short	0x0101
        /*093a*/ 	.byte	0x04
	.zero		1


	//   ....[95]....
        /*093c*/ 	.word	0x00009530
        /*0940*/ 	.word	0x000000ff
        /*0944*/ 	.word	0x00000000
        /*0948*/ 	.short	0x0101
        /*094a*/ 	.byte	0x14
	.zero		1


	//   ....[96]....
        /*094c*/ 	.word	0x00009770
        /*0950*/ 	.word	0x000000ff
        /*0954*/ 	.word	0x00000070
        /*0958*/ 	.short	0x010a
        /*095a*/ 	.byte	0x06
	.zero		1


	//   ....[97]....
        /*095c*/ 	.word	0x00009c90
        /*0960*/ 	.word	0x000000ff
        /*0964*/ 	.word	0x00000000
        /*0968*/ 	.short	0x0101
        /*096a*/ 	.byte	0x04
	.zero		1


	//   ....[98]....
        /*096c*/ 	.word	0x00009cb0
        /*0970*/ 	.word	0x000000ff
        /*0974*/ 	.word	0x00000078
        /*0978*/ 	.short	0x010a
        /*097a*/ 	.byte	0x06
	.zero		1


	//   ....[99]....
        /*097c*/ 	.word	0x0000a1d0
        /*0980*/ 	.word	0x000000ff
        /*0984*/ 	.word	0x00000000
        /*0988*/ 	.short	0x0101
        /*098a*/ 	.byte	0x04
	.zero		1


	//   ....[100]....
        /*098c*/ 	.word	0x0000a2c0
        /*0990*/ 	.word	0x00000004
        /*0994*/ 	.word	0x000000e8
        /*0998*/ 	.short	0x0100
        /*099a*/ 	.byte	0xff
	.zero		1


	//   ....[101]....
        /*099c*/ 	.word	0x0000a3e0
        /*09a0*/ 	.word	0x00000003
        /*09a4*/ 	.word	0x000000e8
        /*09a8*/ 	.short	0x0100
        /*09aa*/ 	.byte	0xff
	.zero		1


	//   ....[102]....
        /*09ac*/ 	.word	0x0000a890
        /*09b0*/ 	.word	0x000000ff
        /*09b4*/ 	.word	0x00000090
        /*09b8*/ 	.short	0x010a
        /*09ba*/ 	.byte	0x08
	.zero		1


	//   ....[103]....
        /*09bc*/ 	.word	0x0000a920
        /*09c0*/ 	.word	0x000000ff
        /*09c4*/ 	.word	0x00000000
        /*09c8*/ 	.short	0x0101
        /*09ca*/ 	.byte	0x0c
	.zero		1


	//   ....[104]....
        /*09cc*/ 	.word	0x0000b060
        /*09d0*/ 	.word	0x000000ff
        /*09d4*/ 	.word	0x000000e8
        /*09d8*/ 	.short	0x0100
        /*09da*/ 	.byte	0x06
	.zero		1


	//   ....[105]....
        /*09dc*/ 	.word	0x0000b130
        /*09e0*/ 	.word	0x000000ff
        /*09e4*/ 	.word	0x000000e8
        /*09e8*/ 	.short	0x0100
        /*09ea*/ 	.byte	0x06
	.zero		1


	//   ....[106]....
        /*09ec*/ 	.word	0x0000b170
        /*09f0*/ 	.word	0x00000006
        /*09f4*/ 	.word	0x00000118
        /*09f8*/ 	.short	0x010a
        /*09fa*/ 	.byte	0xff
	.zero		1


	//   ....[107]....
        /*09fc*/ 	.word	0x0000b1e0
        /*0a00*/ 	.word	0x00000006
        /*0a04*/ 	.word	0x00000118
        /*0a08*/ 	.short	0x010a
        /*0a0a*/ 	.byte	0xff
	.zero		1


	//   ....[108]....
        /*0a0c*/ 	.word	0x0000b230
        /*0a10*/ 	.word	0x00000006
        /*0a14*/ 	.word	0x00000118
        /*0a18*/ 	.short	0x010a
        /*0a1a*/ 	.byte	0xff
	.zero		1


	//   ....[109]....
        /*0a1c*/ 	.word	0x0000b2a0
        /*0a20*/ 	.word	0x00000006
        /*0a24*/ 	.word	0x00000118
        /*0a28*/ 	.short	0x010a
        /*0a2a*/ 	.byte	0xff
	.zero		1


	//   ....[110]....
        /*0a2c*/ 	.word	0x0000b300
        /*0a30*/ 	.word	0x00000006
        /*0a34*/ 	.word	0x00000118
        /*0a38*/ 	.short	0x010a
        /*0a3a*/ 	.byte	0xff
	.zero		1


	//   ....[111]....
        /*0a3c*/ 	.word	0x0000b380
        /*0a40*/ 	.word	0x00000005
        /*0a44*/ 	.word	0x00000008
        /*0a48*/ 	.short	0x010a
        /*0a4a*/ 	.byte	0xff
	.zero		1


	//   ....[112]....
        /*0a4c*/ 	.word	0x0000b400
        /*0a50*/ 	.word	0x00000005
        /*0a54*/ 	.word	0x00000028
        /*0a58*/ 	.short	0x010a
        /*0a5a*/ 	.byte	0xff
	.zero		1


	//   ....[113]....
        /*0a5c*/ 	.word	0x0000b480
        /*0a60*/ 	.word	0x00000005
        /*0a64*/ 	.word	0x00000018
        /*0a68*/ 	.short	0x010a
        /*0a6a*/ 	.byte	0xff
	.zero		1


	//   ....[114]....
        /*0a6c*/ 	.word	0x0000b500
        /*0a70*/ 	.word	0x00000005
        /*0a74*/ 	.word	0x00000038
        /*0a78*/ 	.short	0x010a
        /*0a7a*/ 	.byte	0xff
	.zero		1


	//   ....[115]....
        /*0a7c*/ 	.word	0x0000b580
        /*0a80*/ 	.word	0x00000005
        /*0a84*/ 	.word	0x00000108
        /*0a88*/ 	.short	0x010a
        /*0a8a*/ 	.byte	0xff
	.zero		1


	//   ....[116]....
        /*0a8c*/ 	.word	0x0000b5f0
        /*0a90*/ 	.word	0x00000005
        /*0a94*/ 	.word	0x000000f8
        /*0a98*/ 	.short	0x010a
        /*0a9a*/ 	.byte	0xff
	.zero		1


	//   ....[117]....
        /*0a9c*/ 	.word	0x0000b670
        /*0aa0*/ 	.word	0x00000005
        /*0aa4*/ 	.word	0x00000008
        /*0aa8*/ 	.short	0x010a
        /*0aaa*/ 	.byte	0xff
	.zero		1


	//   ....[118]....
        /*0aac*/ 	.word	0x0000b6f0
        /*0ab0*/ 	.word	0x00000005
        /*0ab4*/ 	.word	0x00000028
        /*0ab8*/ 	.short	0x010a
        /*0aba*/ 	.byte	0xff
	.zero		1


	//   ....[119]....
        /*0abc*/ 	.word	0x0000b770
        /*0ac0*/ 	.word	0x00000005
        /*0ac4*/ 	.word	0x00000018
        /*0ac8*/ 	.short	0x010a
        /*0aca*/ 	.byte	0xff
	.zero		1


	//   ....[120]....
        /*0acc*/ 	.word	0x0000b7f0
        /*0ad0*/ 	.word	0x00000005
        /*0ad4*/ 	.word	0x00000038
        /*0ad8*/ 	.short	0x010a
        /*0ada*/ 	.byte	0xff
	.zero		1


	//   ....[121]....
        /*0adc*/ 	.word	0x0000b860
        /*0ae0*/ 	.word	0x00000005
        /*0ae4*/ 	.word	0x000000f8
        /*0ae8*/ 	.short	0x010a
        /*0aea*/ 	.byte	0xff
	.zero		1


	//   ....[122]....
        /*0aec*/ 	.word	0x0000b8d0
        /*0af0*/ 	.word	0x00000005
        /*0af4*/ 	.word	0x00000008
        /*0af8*/ 	.short	0x010a
        /*0afa*/ 	.byte	0xff
	.zero		1


	//   ....[123]....
        /*0afc*/ 	.word	0x0000b940
        /*0b00*/ 	.word	0x00000005
        /*0b04*/ 	.word	0x00000028
        /*0b08*/ 	.short	0x010a
        /*0b0a*/ 	.byte	0xff
	.zero		1


	//   ....[124]....
        /*0b0c*/ 	.word	0x0000b9b0
        /*0b10*/ 	.word	0x00000005
        /*0b14*/ 	.word	0x000000f8
        /*0b18*/ 	.short	0x010a
        /*0b1a*/ 	.byte	0xff
	.zero		1


	//   ....[125]....
        /*0b1c*/ 	.word	0x0000ba20
        /*0b20*/ 	.word	0x00000005
        /*0b24*/ 	.word	0x00000018
        /*0b28*/ 	.short	0x010a
        /*0b2a*/ 	.byte	0xff
	.zero		1


	//   ....[126]....
        /*0b2c*/ 	.word	0x0000ba90
        /*0b30*/ 	.word	0x00000005
        /*0b34*/ 	.word	0x00000018
        /*0b38*/ 	.short	0x010a
        /*0b3a*/ 	.byte	0xff
	.zero		1


	//   ....[127]....
        /*0b3c*/ 	.word	0x0000bb00
        /*0b40*/ 	.word	0x00000005
        /*0b44*/ 	.word	0x00000038
        /*0b48*/ 	.short	0x010a
        /*0b4a*/ 	.byte	0xff
	.zero		1


	//   ....[128]....
        /*0b4c*/ 	.word	0x0000bb60
        /*0b50*/ 	.word	0x0000000e
        /*0b54*/ 	.word	0x00000000
        /*0b58*/ 	.short	0x010a
        /*0b5a*/ 	.byte	0xff
	.zero		1


	//   ....[129]....
        /*0b5c*/ 	.word	0x0000bbc0
        /*0b60*/ 	.word	0x0000000a
        /*0b64*/ 	.word	0x00000000
        /*0b68*/ 	.short	0x010a
        /*0b6a*/ 	.byte	0xff
	.zero		1


	//   ....[130]....
        /*0b6c*/ 	.word	0x0000bc20
        /*0b70*/ 	.word	0x00000006
        /*0b74*/ 	.word	0x00000000
        /*0b78*/ 	.short	0x010a
        /*0b7a*/ 	.byte	0xff
	.zero		1


	//   ....[131]....
        /*0b7c*/ 	.word	0x0000bca0
        /*0b80*/ 	.word	0x00000006
        /*0b84*/ 	.word	0x00000048
        /*0b88*/ 	.short	0x010a
        /*0b8a*/ 	.byte	0xff
	.zero		1


	//   ....[132]....
        /*0b8c*/ 	.word	0x0000bd00
        /*0b90*/ 	.word	0x00000006
        /*0b94*/ 	.word	0x00000010
        /*0b98*/ 	.short	0x010a
        /*0b9a*/ 	.byte	0xff
	.zero		1


	//   ....[133]....
        /*0b9c*/ 	.word	0x0000bd80
        /*0ba0*/ 	.word	0x00000006
        /*0ba4*/ 	.word	0x00000058
        /*0ba8*/ 	.short	0x010a
        /*0baa*/ 	.byte	0xff
	.zero		1


	//   ....[134]....
        /*0bac*/ 	.word	0x0000bde0
        /*0bb0*/ 	.word	0x00000006
        /*0bb4*/ 	.word	0x00000048
        /*0bb8*/ 	.short	0x010a
        /*0bba*/ 	.byte	0xff
	.zero		1


	//   ....[135]....
        /*0bbc*/ 	.word	0x0000be40
        /*0bc0*/ 	.word	0x00000006
        /*0bc4*/ 	.word	0x00000100
        /*0bc8*/ 	.short	0x010a
        /*0bca*/ 	.byte	0xff
	.zero		1


	//   ....[136]....
        /*0bcc*/ 	.word	0x0000bec0
        /*0bd0*/ 	.word	0x00000006
        /*0bd4*/ 	.word	0x00000000
        /*0bd8*/ 	.short	0x010a
        /*0bda*/ 	.byte	0xff
	.zero		1


	//   ....[137]....
        /*0bdc*/ 	.word	0x0000bf30
        /*0be0*/ 	.word	0x00000007
        /*0be4*/ 	.word	0x00000098
        /*0be8*/ 	.short	0x010a
        /*0bea*/ 	.byte	0xff
	.zero		1


	//   ....[138]....
        /*0bec*/ 	.word	0x0000bfb0
        /*0bf0*/ 	.word	0x00000006
        /*0bf4*/ 	.word	0x000000f0
        /*0bf8*/ 	.short	0x010a
        /*0bfa*/ 	.byte	0xff
	.zero		1


	//   ....[139]....
        /*0bfc*/ 	.word	0x0000c030
        /*0c00*/ 	.word	0x00000008
        /*0c04*/ 	.word	0x00000058
        /*0c08*/ 	.short	0x010a
        /*0c0a*/ 	.byte	0xff
	.zero		1


	//   ....[140]....
        /*0c0c*/ 	.word	0x0000c0a0
        /*0c10*/ 	.word	0x00000007
        /*0c14*/ 	.word	0x00000010
        /*0c18*/ 	.short	0x010a
        /*0c1a*/ 	.byte	0xff
	.zero		1


	//   ....[141]....
        /*0c1c*/ 	.word	0x0000c110
        /*0c20*/ 	.word	0x00000006
        /*0c24*/ 	.word	0x00000060
        /*0c28*/ 	.short	0x010a
        /*0c2a*/ 	.byte	0xff
	.zero		1


	//   ....[142]....
        /*0c2c*/ 	.word	0x0000c190
        /*0c30*/ 	.word	0x00000006
        /*0c34*/ 	.word	0x00000120
        /*0c38*/ 	.short	0x010a
        /*0c3a*/ 	.byte	0xff
	.zero		1


	//   ....[143]....
        /*0c3c*/ 	.word	0x0000c210
        /*0c40*/ 	.word	0x00000006
        /*0c44*/ 	.word	0x00000048
        /*0c48*/ 	.short	0x010a
        /*0c4a*/ 	.byte	0xff
	.zero		1


	//   ....[144]....
        /*0c4c*/ 	.word	0x0000c290
        /*0c50*/ 	.word	0x00000006
        /*0c54*/ 	.word	0x00000080
        /*0c58*/ 	.short	0x010a
        /*0c5a*/ 	.byte	0xff
	.zero		1


	//   ....[145]....
        /*0c5c*/ 	.word	0x0000c310
        /*0c60*/ 	.word	0x00000006
        /*0c64*/ 	.word	0x00000088
        /*0c68*/ 	.short	0x010a
        /*0c6a*/ 	.byte	0xff
	.zero		1


	//   ....[146]....
        /*0c6c*/ 	.word	0x0000c380
        /*0c70*/ 	.word	0x00000006
        /*0c74*/ 	.word	0x000000f0
        /*0c78*/ 	.short	0x010a
        /*0c7a*/ 	.byte	0xff
	.zero		1


	//   ....[147]....
        /*0c7c*/ 	.word	0x0000c3f0
        /*0c80*/ 	.word	0x00000007
        /*0c84*/ 	.word	0x00000058
        /*0c88*/ 	.short	0x010a
        /*0c8a*/ 	.byte	0xff
	.zero		1


	//   ....[148]....
        /*0c8c*/ 	.word	0x0000c460
        /*0c90*/ 	.word	0x00000006
        /*0c94*/ 	.word	0x00000060
        /*0c98*/ 	.short	0x010a
        /*0c9a*/ 	.byte	0xff
	.zero		1


	//   ....[149]....
        /*0c9c*/ 	.word	0x0000c4d0
        /*0ca0*/ 	.word	0x00000007
        /*0ca4*/ 	.word	0x00000120
        /*0ca8*/ 	.short	0x010a
        /*0caa*/ 	.byte	0xff
	.zero		1


	//   ....[150]....
        /*0cac*/ 	.word	0x0000c540
        /*0cb0*/ 	.word	0x00000007
        /*0cb4*/ 	.word	0x00000098
        /*0cb8*/ 	.short	0x010a
        /*0cba*/ 	.byte	0xff
	.zero		1


	//   ....[151]....
        /*0cbc*/ 	.word	0x0000c5a0
        /*0cc0*/ 	.word	0x00000003
        /*0cc4*/ 	.word	0x000000e8
        /*0cc8*/ 	.short	0x010a
        /*0cca*/ 	.byte	0xff
	.zero		1


	//   ....[152]....
        /*0ccc*/ 	.word	0x0000c620
        /*0cd0*/ 	.word	0x00000005
        /*0cd4*/ 	.word	0x00000020
        /*0cd8*/ 	.short	0x010a
        /*0cda*/ 	.byte	0xff
	.zero		1


	//   ....[153]....
        /*0cdc*/ 	.word	0x0000c6a0
        /*0ce0*/ 	.word	0x00000004
        /*0ce4*/ 	.word	0x00000040
        /*0ce8*/ 	.short	0x010a
        /*0cea*/ 	.byte	0xff
	.zero		1


	//   ....[154]....
        /*0cec*/ 	.word	0x0000c720
        /*0cf0*/ 	.word	0x00000004
        /*0cf4*/ 	.word	0x00000030
        /*0cf8*/ 	.short	0x010a
        /*0cfa*/ 	.byte	0xff
	.zero		1


	//   ....[155]....
        /*0cfc*/ 	.word	0x0000c7a0
        /*0d00*/ 	.word	0x00000004
        /*0d04*/ 	.word	0x00000050
        /*0d08*/ 	.short	0x010a
        /*0d0a*/ 	.byte	0xff
	.zero		1


	//   ....[156]....
        /*0d0c*/ 	.word	0x0000c820
        /*0d10*/ 	.word	0x00000004
        /*0d14*/ 	.word	0x00000068
        /*0d18*/ 	.short	0x010a
        /*0d1a*/ 	.byte	0xff
	.zero		1


	//   ....[157]....
        /*0d1c*/ 	.word	0x0000c880
        /*0d20*/ 	.word	0x00000004
        /*0d24*/ 	.word	0x00000070
        /*0d28*/ 	.short	0x010a
        /*0d2a*/ 	.byte	0xff
	.zero		1


	//   ....[158]....
        /*0d2c*/ 	.word	0x0000c8e0
        /*0d30*/ 	.word	0x00000004
        /*0d34*/ 	.word	0x00000078
        /*0d38*/ 	.short	0x010a
        /*0d3a*/ 	.byte	0xff
	.zero		1


	//   ....[159]....
        /*0d3c*/ 	.word	0x0000c950
        /*0d40*/ 	.word	0x00000002
        /*0d44*/ 	.word	0x00000090
        /*0d48*/ 	.short	0x010a
        /*0d4a*/ 	.byte	0xff
	.zero		1


	//----- nvinfo : EIATTR_NUM_MBARRIERS
	.align		4
.L_98:
        /*0d4c*/ 	.byte	0x03, 0x38
        /*0d4e*/ 	.short	0x0022


	//----- nvinfo : EIATTR_EXIT_INSTR_OFFSETS
	.align		4
        /*0d50*/ 	.byte	0x04, 0x1c
        /*0d52*/ 	.short	(.L_100 - .L_99)


	//   ....[0]....
.L_99:
        /*0d54*/ 	.word	0x0000b160


	//----- nvinfo : EIATTR_REQNTID
	.align		4
.L_100:
        /*0d58*/ 	.byte	0x04, 0x10
        /*0d5a*/ 	.short	(.L_102 - .L_101)
.L_101:
        /*0d5c*/ 	.word	0x00000200
        /*0d60*/ 	.word	0x00000001
        /*0d64*/ 	.word	0x00000001


	//----- nvinfo : EIATTR_CRS_STACK_SIZE
	.align		4
.L_102:
        /*0d68*/ 	.byte	0x04, 0x1e
        /*0d6a*/ 	.short	(.L_104 - .L_103)
.L_103:
        /*0d6c*/ 	.word	0x00000000


	//----- nvinfo : EIATTR_CBANK_PARAM_SIZE
	.align		4
.L_104:
        /*0d70*/ 	.byte	0x03, 0x19
        /*0d72*/ 	.short	0x0630


	//----- nvinfo : EIATTR_PARAM_CBANK
	.align		4
        /*0d74*/ 	.byte	0x04, 0x0a
        /*0d76*/ 	.short	(.L_106 - .L_105)
	.align		4
.L_105:
        /*0d78*/ 	.word	index@(.nv.constant0.kernel_cutlass_kernel_flash_attncuteflash_bwd_sm100FlashAttentionBackwardSm100_object_at__tensor0000o6411101213_tensor0000_o_6410111213_tensor0000o6411101213_tensor0000_o_6410111213_tenso_0)
        /*0d7c*/ 	.short	0x0380
        /*0d7e*/ 	.short	0x0630


	//----- nvinfo : EIATTR_SW_WAR
	.align		4
.L_106:
        /*0d80*/ 	.byte	0x04, 0x36
        /*0d82*/ 	.short	(.L_108 - .L_107)
.L_107:
        /*0d84*/ 	.word	0x00000008
.L_108:


//--------------------- .nv.compat                --------------------------
	.section	.nv.compat,"",@"SHT_CUDA_COMPAT_INFO"
	.align	4
        /*0000*/ 	.byte	0x02, 0x02, 0x02, 0x00, 0x02, 0x05, 0x05, 0x00, 0x02, 0x03, 0x01, 0x00, 0x02, 0x06, 0x01, 0x00


//--------------------- .nv.callgraph             --------------------------
	.section	.nv.callgraph,"",@"SHT_CUDA_CALLGRAPH"
	.align	4
	.sectionentsize	8
	.align		4
        /*0000*/ 	.word	0x00000000
	.align		4
        /*0004*/ 	.word	0xffffffff
	.align		4
        /*0008*/ 	.word	0x00000000
	.align		4
        /*000c*/ 	.word	0xfffffffe
	.align		4
        /*0010*/ 	.word	0x00000000
	.align		4
        /*0014*/ 	.word	0xfffffffd
	.align		4
        /*0018*/ 	.word	0x00000000
	.align		4
        /*001c*/ 	.word	0xfffffffc


//--------------------- .text.kernel_cutlass_kernel_flash_attncuteflash_bwd_sm100FlashAttentionBackwardSm100_object_at__tensor0000o6411101213_tensor0000_o_6410111213_tensor0000o6411101213_tensor0000_o_6410111213_tenso_0 --------------------------
	.section	.text.kernel_cutlass_kernel_flash_attncuteflash_bwd_sm100FlashAttentionBackwardSm100_object_at__tensor0000o6411101213_tensor0000_o_6410111213_tensor0000o6411101213_tensor0000_o_6410111213_tenso_0,"ax",@progbits
	.align	128
        .global         kernel_cutlass_kernel_flash_attncuteflash_bwd_sm100FlashAttentionBackwardSm100_object_at__tensor0000o6411101213_tensor0000_o_6410111213_tensor0000o6411101213_tensor0000_o_6410111213_tenso_0
        .type           kernel_cutlass_kernel_flash_attncuteflash_bwd_sm100FlashAttentionBackwardSm100_object_at__tensor0000o6411101213_tensor0000_o_6410111213_tensor0000o6411101213_tensor0000_o_6410111213_tenso_0,@function
        .size           kernel_cutlass_kernel_flash_attncuteflash_bwd_sm100FlashAttentionBackwardSm100_object_at__tensor0000o6411101213_tensor0000_o_6410111213_tensor0000o6411101213_tensor0000_o_6410111213_tenso_0,(.L_x_258 - kernel_cutlass_kernel_flash_attncuteflash_bwd_sm100FlashAttentionBackwardSm100_object_at__tensor0000o6411101213_tensor0000_o_6410111213_tensor0000o6411101213_tensor0000_o_6410111213_tenso_0)
        .other          kernel_cutlass_kernel_flash_attncuteflash_bwd_sm100FlashAttentionBackwardSm100_object_at__tensor0000o6411101213_tensor0000_o_6410111213_tensor0000o6411101213_tensor0000_o_6410111213_tenso_0,@"STO_CUDA_ENTRY STV_DEFAULT"
kernel_cutlass_kernel_flash_attncuteflash_bwd_sm100FlashAttentionBackwardSm100_object_at__tensor0000o6411101213_tensor0000_o_6410111213_tensor0000o6411101213_tensor0000_o_6410111213_tenso_0:
.text.kernel_cutlass_kernel_flash_attncuteflash_bwd_sm100FlashAttentionBackwardSm100_object_at__tensor0000o6411101213_tensor0000_o_6410111213_tensor0000o6411101213_tensor0000_o_6410111213_tenso_0:
[----:B------:R-:W1:Y:S02]  /*0000*/  LDC R1, c[0x0][0x37c] ;  /* 0x0000df00ff017b82 */ /* 0x000e640000000800 */
[----:B-1----:R-:W-:Y:S01]  /*0010*/  IADD3 R1, PT, PT, R1, -0x8, RZ ;  /* 0xfffffff801017810 */ /* 0x002fe20007ffe0ff */
[----:B------:R-:W1:Y:S05]  /*0020*/  S2R R4, SR_TID.X ;  /* 0x0000000000047919 */ /* 0x000e6a0000002100 */
[----:B------:R-:W2:Y:S01]  /*0030*/  S2UR UR5, SR_CTAID.X ;  /* 0x00000000000579c3 */ /* 0x000ea20000002500 */
[----:B------:R-:W-:Y:S01]  /*0040*/  BSSY.RECONVERGENT B0, `(.L_x_0) ;  /* 0x0000049000007945 */ /* 0x000fe20003800200 */
[----:B--2---:R-:W-:Y:S01]  /*0050*/  ULOP3.LUT UR5, UR5, 0x1, URZ, 0xc0, !UPT ;  /* 0x0000000105057892 */ /* 0x004fe2000f8ec0ff */
[----:B-1----:R-:W-:-:S04]  /*0060*/  SHF.R.U32.HI R0, RZ, 0x5, R4 ;  /* 0x00000005ff007819 */ /* 0x002fc80000011604 */
[----:B------:R-:W-:-:S13]  /*0070*/  R2UR UR4, R0 ;  /* 0x00000000000472ca */ /* 0x000fda00000e0000 */
[----:B------:R-:W-:-:S09]  /*0080*/  UISETP.NE.AND UP0, UPT, UR4, 0xd, UPT ;  /* 0x0000000d0400788c */ /* 0x000fd2000bf05270 */
[----:B------:R-:W-:Y:S05]  /*0090*/  BRA.U UP0, `(.L_x_1) ;  /* 0x0000000100807547 */ /* 0x000fea000b800000 */
[----:B------:R-:W-:Y:S01]  /*00a0*/  ELECT P0, URZ, PT ;  /* 0x0000000000ff782f */ /* 0x000fe20003800000 */
[----:B------:R-:W-:-:S12]  /*00b0*/  UPLOP3.LUT UP6, UPT, UPT, UPT, UPT, 0x40, 0x4 ;  /* 0x000000000004789c */ /* 0x000fd80003fce870 */
[----:B------:R-:W-:Y:S05]  /*00c0*/  @!P0 BRA `(.L_x_2) ;  /* 0x0000000400008947 */ /* 0x000fea0003800000 */
[----:B------:R-:W1:Y:S02]  /*00d0*/  LDCU.64 UR4, c[0x0][0x348] ;  /* 0x00006900ff0477ac */ /* 0x000e640008000a00 */
[----:B-1----:R-:W-:Y:S02]  /*00e0*/  UIADD3 UR20, UP2, UPT, UR4, 0x180, URZ ;  /* 0x0000018004147890 */ /* 0x002fe4000ff5e0ff */
[----:B------:R-:W-:Y:S02]  /*00f0*/  UIADD3 UR18, UP1, UPT, UR4, 0x200, URZ ;  /* 0x0000020004127890 */ /* 0x000fe4000ff3e0ff */
[----:B------:R-:W-:Y:S02]  /*0100*/  UIADD3 UR16, UP0, UPT, UR4, 0x280, URZ ;  /* 0x0000028004107890 */ /* 0x000fe4000ff1e0ff */
[----:B------:R-:W-:Y:S02]  /*0110*/  UIADD3 UR14, UP5, UPT, UR4, 0x300, URZ ;  /* 0x00000300040e7890 */ /* 0x000fe4000ffbe0ff */
[----:B------:R-:W-:-:S02]  /*0120*/  UIADD3 UR12, UP4, UPT, UR4, 0x380, URZ ;  /* 0x00000380040c7890 */ /* 0x000fc4000ff9e0ff */
[----:B------:R-:W-:Y:S02]  /*0130*/  UIADD3.X UR21, UPT, UPT, URZ, UR5, URZ, UP2, !UPT ;  /* 0x00000005ff157290 */ /* 0x000fe400097fe4ff */
[----:B------:R-:W-:Y:S02]  /*0140*/  UIADD3 UR10, UP3, UPT, UR4, 0x480, URZ ;  /* 0x00000480040a7890 */ /* 0x000fe4000ff7e0ff */
[----:B------:R-:W-:Y:S02]  /*0150*/  UIADD3.X UR19, UPT, UPT, URZ, UR5, URZ, UP1, !UPT ;  /* 0x00000005ff137290 */ /* 0x000fe40008ffe4ff */
[----:B------:R-:W-:Y:S02]  /*0160*/  UIADD3 UR8, UP2, UPT, UR4, 0x400, URZ ;  /* 0x0000040004087890 */ /* 0x000fe4000ff5e0ff */
[----:B------:R-:W-:Y:S01]  /*0170*/  UIADD3.X UR17, UPT, UPT, URZ, UR5, URZ, UP0, !UPT ;  /* 0x00000005ff117290 */ /* 0x000fe200087fe4ff */
[----:B------:R3:W-:Y:S01]  /*0180*/  UTMACCTL.PF [UR20] ;  /* 0x00000000140079b9 */ /* 0x0007e20008040000 */
[----:B------:R-:W-:-:S03]  /*0190*/  UIADD3 UR6, UP1, UPT, UR4, 0x500, URZ ;  /* 0x0000050004067890 */ /* 0x000fc6000ff3e0ff */
[----:B------:R3:W-:Y:S01]  /*01a0*/  UTMACCTL.PF [UR18] ;  /* 0x00000000120079b9 */ /* 0x0007e20008040000 */
[----:B------:R-:W-:-:S03]  /*01b0*/  UIADD3.X UR15, UPT, UPT, URZ, UR5, URZ, UP5, !UPT ;  /* 0x00000005ff0f7290 */ /* 0x000fc6000affe4ff */
[----:B------:R3:W-:Y:S01]  /*01c0*/  UTMACCTL.PF [UR16] ;  /* 0x00000000100079b9 */ /* 0x0007e20008040000 */
[----:B------:R-:W-:Y:S02]  /*01d0*/  UIADD3 UR4, UP0, UPT, UR4, 0x580, URZ ;  /* 0x0000058004047890 */ /* 0x000fe4000ff1e0ff */
[----:B------:R-:W-:-:S03]  /*01e0*/  UIADD3.X UR13, UPT, UPT, URZ, UR5, URZ, UP4, !UPT ;  /* 0x00000005ff0d7290 */ /* 0x000fc6000a7fe4ff */
[----:B------:R3:W-:Y:S01]  /*01f0*/  UTMACCTL.PF [UR14] ;  /* 0x000000000e0079b9 */ /* 0x0007e20008040000 */
[----:B------:R-:W-:Y:S02]  /*0200*/  UIADD3.X UR11, UPT, UPT, URZ, UR5, URZ, UP3, !UPT ;  /* 0x00000005ff0b7290 */ /* 0x000fe40009ffe4ff */
[----:B------:R-:W-:-:S03]  /*0210*/  UIADD3.X UR9, UPT, UPT, URZ, UR5, URZ, UP2, !UPT ;  /* 0x00000005ff097290 */ /* 0x000fc600097fe4ff */
[----:B------:R3:W-:Y:S01]  /*0220*/  UTMACCTL.PF [UR12] ;  /* 0x000000000c0079b9 */ /* 0x0007e20008040000 */
[----:B------:R-:W-:-:S03]  /*0230*/  UIADD3.X UR7, UPT, UPT, URZ, UR5, URZ, UP1, !UPT ;  /* 0x00000005ff077290 */ /* 0x000fc60008ffe4ff */
[----:B------:R3:W-:Y:S01]  /*0240*/  UTMACCTL.PF [UR10] ;  /* 0x000000000a0079b9 */ /* 0x0007e20008040000 */
[----:B------:R-:W-:Y:S01]  /*0250*/  UIADD3.X UR5, UPT, UPT, URZ, UR5, URZ, UP0, !UPT ;  /* 0x00000005ff057290 */ /* 0x000fe200087fe4ff */
[----:B------:R3:W-:Y:S04]  /*0260*/  UTMACCTL.PF [UR8] ;  /* 0x00000000080079b9 */ /* 0x0007e80008040000 */
[----:B------:R3:W-:Y:S04]  /*0270*/  UTMACCTL.PF [UR6] ;  /* 0x00000000060079b9 */ /* 0x0007e80008040000 */
[----:B------:R3:W-:Y:S02]  /*0280*/  UTMACCTL.PF [UR4] ;  /* 0x00000000040079b9 */ /* 0x0007e40008040000 */
[----:B---3--:R-:W-:Y:S05]  /*0290*/  BRA `(.L_x_2) ;  /* 0x00000000008c7947 */ /* 0x008fea0003800000 */
.L_x_1:
[----:B------:R-:W-:-:S13]  /*02a0*/  R2UR UR4, R0 ;  /* 0x00000000000472ca */ /* 0x000fda00000e0000 */
[----:B------:R-:W-:-:S09]  /*02b0*/  UISETP.NE.AND UP0, UPT, UR4, 0xc, UPT ;  /* 0x0000000c0400788c */ /* 0x000fd2000bf05270 */
[----:B------:R-:W-:Y:S05]  /*02c0*/  BRA.U !UP0, `(.L_x_3) ;  /* 0x0000000108507547 */ /* 0x000fea000b800000 */
[----:B------:R-:W-:Y:S01]  /*02d0*/  R2UR UR4, R0 ;  /* 0x00000000000472ca */ /* 0x000fe200000e0000 */
[----:B------:R-:W-:-:S12]  /*02e0*/  UPLOP3.LUT UP6, UPT, UPT, UPT, UPT, 0x40, 0x4 ;  /* 0x000000000004789c */ /* 0x000fd80003fce870 */
[----:B------:R-:W-:-:S09]  /*02f0*/  UISETP.NE.AND UP0, UPT, UR4, 0x4, UPT ;  /* 0x000000040400788c */ /* 0x000fd2000bf05270 */
[----:B------:R-:W-:Y:S05]  /*0300*/  BRA.U UP0, `(.L_x_2) ;  /* 0x0000000100707547 */ /* 0x000fea000b800000 */
[----:B------:R-:W1:Y:S01]  /*0310*/  S2UR UR4, SR_CgaCtaId ;  /* 0x00000000000479c3 */ /* 0x000e620000008800 */
[----:B------:R-:W-:Y:S01]  /*0320*/  UMOV UR5, 0x400 ;  /* 0x0000040000057882 */ /* 0x000fe20000000000 */
[----:B------:R-:W-:Y:S01]  /*0330*/  UMOV UR6, 0x1 ;  /* 0x0000000100067882 */ /* 0x000fe20000000000 */
[----:B------:R-:W-:Y:S01]  /*0340*/  UMOV UR8, 0x2 ;  /* 0x0000000200087882 */ /* 0x000fe20000000000 */
[----:B------:R-:W-:-:S04]  /*0350*/  UIADD3 UR6, UPT, UPT, -UR6, 0x100000, URZ ;  /* 0x0010000006067890 */ /* 0x000fc8000fffe1ff */
[----:B------:R-:W-:Y:S02]  /*0360*/  USHF.L.U32 UR7, UR6, 0xb, URZ ;  /* 0x0000000b06077899 */ /* 0x000fe400080006ff */
[----:B------:R-:W-:Y:S02]  /*0370*/  USHF.L.U32 UR6, UR6, 0x1, URZ ;  /* 0x0000000106067899 */ /* 0x000fe400080006ff */
[----:B------:R-:W-:-:S04]  /*0380*/  UIADD3 UR8, UPT, UPT, -UR8, 0x100000, URZ ;  /* 0x0010000008087890 */ /* 0x000fc8000fffe1ff */
[----:B------:R-:W-:Y:S02]  /*0390*/  USHF.L.U32 UR9, UR8, 0xb, URZ ;  /* 0x0000000b08097899 */ /* 0x000fe400080006ff */
[----:B------:R-:W-:Y:S02]  /*03a0*/  USHF.L.U32 UR8, UR8, 0x1, URZ ;  /* 0x0000000108087899 */ /* 0x000fe400080006ff */
[----:B-1----:R-:W-:Y:S01]  /*03b0*/  ULEA UR4, UR4, UR5, 0x18 ;  /* 0x0000000504047291 */ /* 0x002fe2000f8ec0ff */
[----:B------:R-:W1:Y:S11]  /*03c0*/  FENCE.VIEW.ASYNC.S ;  /* 0x00000000000073c6 */ /* 0x000e760000000000 */
[----:B-1----:R3:W4:Y:S01]  /*03d0*/  SYNCS.EXCH.64 URZ, [UR4+0x118], UR6 ;  /* 0x0001180604ff75b2 */ /* 0x0027220008000100 */
[----:B------:R3:W1:Y:S01]  /*03e0*/  SYNCS.EXCH.64 URZ, [UR4+0x110], UR6 ;  /* 0x0001100604ff75b2 */ /* 0x0006620008000100 */
[----:B------:R3:W2:Y:S02]  /*03f0*/  SYNCS.EXCH.64 URZ, [UR4+0x120], UR8 ;  /* 0x0001200804ff75b2 */ /* 0x0006a40008000100 */
[----:B---3--:R-:W-:Y:S05]  /*0400*/  BRA `(.L_x_2) ;  /* 0x0000000000307947 */ /* 0x008fea0003800000 */
.L_x_3:
[----:B------:R-:W1:Y:S01]  /*0410*/  S2UR UR4, SR_CgaCtaId ;  /* 0x00000000000479c3 */ /* 0x000e620000008800 */
[----:B------:R-:W-:Y:S01]  /*0420*/  UMOV UR6, 0x400 ;  /* 0x0000040000067882 */ /* 0x000fe20000000000 */
[----:B------:R-:W-:Y:S01]  /*0430*/  UMOV UR5, 0x20 ;  /* 0x0000002000057882 */ /* 0x000fe20000000000 */
[----:B------:R-:W-:Y:S01]  /*0440*/  ELECT P0, URZ, PT ;  /* 0x0000000000ff782f */ /* 0x000fe20003800000 */
[----:B------:R-:W-:Y:S02]  /*0450*/  UPLOP3.LUT UP6, UPT, UPT, UPT, UPT, 0x80, 0x8 ;  /* 0x000000000008789c */ /* 0x000fe40003fcf070 */
[----:B-1----:R-:W-:Y:S02]  /*0460*/  ULEA UR6, UR4, UR6, 0x18 ;  /* 0x0000000604067291 */ /* 0x002fe4000f8ec0ff */
[----:B------:R-:W-:-:S04]  /*0470*/  UIADD3 UR4, UPT, UPT, -UR5, 0x100000, URZ ;  /* 0x0010000005047890 */ /* 0x000fc8000fffe1ff */
[----:B------:R-:W-:Y:S02]  /*0480*/  USHF.L.U32 UR5, UR4, 0xb, URZ ;  /* 0x0000000b04057899 */ /* 0x000fe400080006ff */
[----:B------:R-:W-:Y:S01]  /*0490*/  USHF.L.U32 UR4, UR4, 0x1, URZ ;  /* 0x0000000104047899 */ /* 0x000fe200080006ff */
[----:B------:R-:W1:Y:S11]  /*04a0*/  FENCE.VIEW.ASYNC.S ;  /* 0x00000000000073c6 */ /* 0x000e760000000000 */
[----:B-1----:R1:W2:Y:S01]  /*04b0*/  SYNCS.EXCH.64 URZ, [UR6+0xe8], UR4 ;  /* 0x0000e80406ff75b2 */ /* 0x0022a20008000100 */
[----:B------:R-:W-:Y:S01]  /*04c0*/  NOP ;  /* 0x0000000000007918 */ /* 0x000fe20000000000 */
.L_x_2:
[----:B-1----:R-:W-:Y:S05]  /*04d0*/  BSYNC.RECONVERGENT B0 ;  /* 0x0000000000007941 */ /* 0x002fea0003800200 */
.L_x_0:
[----:B------:R-:W1:Y:S01]  /*04e0*/  S2UR UR4, SR_CgaCtaId ;  /* 0x00000000000479c3 */ /* 0x000e620000008800 */
[----:B------:R-:W-:Y:S01]  /*04f0*/  R2UR UR6, R0 ;  /* 0x00000000000672ca */ /* 0x000fe200000e0000 */
[----:B------:R-:W3:Y:S01]  /*0500*/  LDCU UR5, c[0x0][0x36c] ;  /* 0x00006d80ff0577ac */ /* 0x000ee20008000800 */
[----:B------:R-:W-:-:S11]  /*0510*/  NOP ;  /* 0x0000000000007918 */ /* 0x000fd60000000000 */
[----:B------:R-:W-:Y:S02]  /*0520*/  UISETP.NE.AND UP1, UPT, UR6, URZ, UPT ;  /* 0x000000ff0600728c */ /* 0x000fe4000bf25270 */
[----:B---3--:R-:W-:Y:S01]  /*0530*/  UISETP.EQ.U32.AND UP0, UPT, UR5, 0x1, UPT ;  /* 0x000000010500788c */ /* 0x008fe2000bf02070 */
[----:B-1----:R-:W-:-:S05]  /*0540*/  IMAD.U32 R7, RZ, RZ, UR4 ;  /* 0x00000004ff077e24 */ /* 0x002fca000f8e00ff */
[C---:B------:R-:W-:Y:S01]  /*0550*/  LEA.HI R2, R7.reuse, R7, RZ, 0x1 ;  /* 0x0000000707027211 */ /* 0x040fe200078f08ff */
[----:B------:R1:W-:Y:S03]  /*0560*/  STL [R1], R7 ;  /* 0x0000000701007387 */ /* 0x0003e60000100800 */
[----:B------:R-:W-:Y:S02]  /*0570*/  LOP3.LUT R3, R2, 0xfffffffe, RZ, 0xc0, !PT ;  /* 0xfffffffe02037812 */ /* 0x000fe400078ec0ff */
[----:B------:R-:W-:Y:S02]  /*0580*/  SHF.R.U32.HI R2, RZ, 0x1, R2 ;  /* 0x00000001ff027819 */ /* 0x000fe40000011602 */
[----:B------:R-:W-:-:S03]  /*0590*/  ISETP.NE.AND P0, PT, R7, R3, PT ;  /* 0x000000030700720c */ /* 0x000fc60003f05270 */
[----:B------:R-:W-:Y:S01]  /*05a0*/  VIADD R5, R2, 0xffffffff ;  /* 0xffffffff02057836 */ /* 0x000fe20000000000 */
[----:B------:R-:W-:-:S04]  /*05b0*/  ISETP.LT.AND P0, PT, R7, RZ, P0 ;  /* 0x000000ff0700720c */ /* 0x000fc80000701270 */
[----:B------:R-:W-:-:S09]  /*05c0*/  R2UR UR4, R5 ;  /* 0x00000000050472ca */ /* 0x000fd200000e0000 */
[----:B------:R-:W-:-:S05]  /*05d0*/  @!P0 IMAD.MOV R2, RZ, RZ, R2 ;  /* 0x000000ffff028224 */ /* 0x000fca00078e0202 */
[----:B------:R-:W-:-:S13]  /*05e0*/  @!P0 R2UR UR4, R2 ;  /* 0x00000000020482ca */ /* 0x000fda00000e0000 */
[----:B------:R-:W-:-:S06]  /*05f0*/  UIADD3 UR4, UPT, UPT, UR4, UR4, URZ ;  /* 0x0000000404047290 */ /* 0x000fcc000fffe0ff */
[----:B------:R-:W-:Y:S01]  /*0600*/  IMAD.U32 R2, RZ, RZ, UR4 ;  /* 0x00000004ff027e24 */ /* 0x000fe2000f8e00ff */
[----:B-1----:R-:W-:Y:S06]  /*0610*/  BRA.U UP1, `(.L_x_4) ;  /* 0x00000001013c7547 */ /* 0x002fec000b800000 */
        /* <DEDUP_REMOVED lines=12> */
[----:B-1----:R1:W3:Y:S01]  /*06e0*/  SYNCS.EXCH.64 URZ, [UR4+0x40], UR6 ;  /* 0x0000400604ff75b2 */ /* 0x0022e20008000100 */
[----:B------:R1:W4:Y:S01]  /*06f0*/  SYNCS.EXCH.64 URZ, [UR4+0x48], UR8 ;  /* 0x0000480804ff75b2 */ /* 0x0003220008000100 */
[----:B------:R-:W-:Y:S01]  /*0700*/  NOP ;  /* 0x0000000000007918 */ /* 0x000fe20000000000 */
.L_x_4:
[----:B------:R-:W-:Y:S01]  /*0710*/  NOP ;  /* 0x0000000000007918 */ /* 0x000fe20000000000 */
[----:B------:R-:W-:Y:S05]  /*0720*/  BRA.U !UP0, `(.L_x_5) ;  /* 0x0000000108087547 */ /* 0x000fea000b800000 */
[----:B--234-:R-:W-:Y:S01]  /*0730*/  UCGABAR_ARV ;  /* 0x00000000000079c7 */ /* 0x01cfe20008000000 */
[----:B------:R-:W-:Y:S05]  /*0740*/  BRA `(.L_x_6) ;  /* 0x0000000000047947 */ /* 0x000fea0003800000 */
.L_x_5:
[----:B--234-:R-:W-:Y:S01]  /*0750*/  NOP ;  /* 0x0000000000007918 */ /* 0x01cfe20000000000 */
.L_x_6:
[----:B------:R-:W-:Y:S05]  /*0760*/  BRA.U !UP0, `(.L_x_7) ;  /* 0x00000001080c7547 */ /* 0x000fea000b800000 */
[----:B------:R-:W-:Y:S01]  /*0770*/  UCGABAR_WAIT ;  /* 0x0000000000007dc7 */ /* 0x000fe20008000000 */
[----:B------:R-:W-:Y:S01]  /*0780*/  CCTL.IVALL ;  /* 0x00000000ff00798f */ /* 0x000fe20002000000 */
[----:B------:R-:W-:Y:S05]  /*0790*/  BRA `(.L_x_8) ;  /* 0x0000000000047947 */ /* 0x000fea0003800000 */
.L_x_7:
[----:B------:R-:W-:Y:S06]  /*07a0*/  BAR.SYNC.DEFER_BLOCKING 0x0 ;  /* 0x0000000000007b1d */ /* 0x000fec0000010000 */
.L_x_8:
[----:B------:R-:W-:Y:S01]  /*07b0*/  PLOP3.LUT P0, PT, PT, PT, UP1, 0x80, 0x8 ;  /* 0x000000000008781c */ /* 0x000fe20003f0f018 */
[----:B------:R-:W-:Y:S01]  /*07c0*/  @!UP1 UMOV UR5, 0x400 ;  /* 0x0000040000059882 */ /* 0x000fe20000000000 */
[----:B-1----:R-:W-:Y:S01]  /*07d0*/  UMOV UR8, 0x1 ;  /* 0x0000000100087882 */ /* 0x002fe20000000000 */
[----:B------:R-:W-:Y:S01]  /*07e0*/  UMOV UR7, 0x10 ;  /* 0x0000001000077882 */ /* 0x000fe20000000000 */
[----:B------:R-:W-:-:S04]  /*07f0*/  @!UP1 UIADD3 UR8, UPT, UPT, -UR8, 0x100000, URZ ;  /* 0x0010000008089890 */ /* 0x000fc8000fffe1ff */
[----:B------:R-:W-:Y:S02]  /*0800*/  @!UP1 USHF.L.U32 UR9, UR8, 0xb, URZ ;  /* 0x0000000b08099899 */ /* 0x000fe400080006ff */
[----:B------:R-:W-:-:S03]  /*0810*/  @!UP1 USHF.L.U32 UR8, UR8, 0x1, URZ ;  /* 0x0000000108089899 */ /* 0x000fc600080006ff */
[----:B------:R-:W-:-:S13]  /*0820*/  @!P0 R2UR UR4, R7 ;  /* 0x00000000070482ca */ /* 0x000fda00000e0000 */
[----:B------:R-:W-:Y:S02]  /*0830*/  @!UP1 ULEA UR6, UR4, UR5, 0x18 ;  /* 0x0000000504069291 */ /* 0x000fe4000f8ec0ff */
[----:B------:R-:W-:-:S04]  /*0840*/  @!UP1 UIADD3 UR4, UPT, UPT, -UR7, 0x100000, URZ ;  /* 0x0010000007049890 */ /* 0x000fc8000fffe1ff */
[----:B------:R-:W-:Y:S02]  /*0850*/  @!UP1 USHF.L.U32 UR5, UR4, 0xb, URZ ;  /* 0x0000000b04059899 */ /* 0x000fe400080006ff */
[----:B------:R-:W-:Y:S01]  /*0860*/  @!UP1 USHF.L.U32 UR4, UR4, 0x1, URZ ;  /* 0x0000000104049899 */ /* 0x000fe200080006ff */
[----:B------:R-:W1:Y:S03]  /*0870*/  FENCE.VIEW.ASYNC.S ;  /* 0x00000000000073c6 */ /* 0x000e660000000000 */
[----:B-1----:R1:W2:Y:S08]  /*0880*/  @!UP1 SYNCS.EXCH.64 URZ, [UR6+0x50], UR8 ;  /* 0x0000500806ff95b2 */ /* 0x0022b00008000100 */
[----:B------:R1:W3:Y:S01]  /*0890*/  @!UP1 SYNCS.EXCH.64 URZ, [UR6+0x58], UR4 ;  /* 0x0000580406ff95b2 */ /* 0x0002e20008000100 */
[----:B------:R-:W-:Y:S01]  /*08a0*/  NOP ;  /* 0x0000000000007918 */ /* 0x000fe20000000000 */
[----:B------:R-:W-:Y:S05]  /*08b0*/  BRA.U !UP0, `(.L_x_9) ;  /* 0x0000000108087547 */ /* 0x000fea000b800000 */
[----:B--23--:R-:W-:Y:S01]  /*08c0*/  UCGABAR_ARV ;  /* 0x00000000000079c7 */ /* 0x00cfe20008000000 */
[----:B------:R-:W-:Y:S05]  /*08d0*/  BRA `(.L_x_10) ;  /* 0x0000000000047947 */ /* 0x000fea0003800000 */
.L_x_9:
[----:B--23--:R-:W-:Y:S01]  /*08e0*/  NOP ;  /* 0x0000000000007918 */ /* 0x00cfe20000000000 */
.L_x_10:
[----:B------:R-:W-:Y:S05]  /*08f0*/  BRA.U !UP0, `(.L_x_11) ;  /* 0x00000001080c7547 */ /* 0x000fea000b800000 */
[----:B------:R-:W-:Y:S01]  /*0900*/  UCGABAR_WAIT ;  /* 0x0000000000007dc7 */ /* 0x000fe20008000000 */
[----:B------:R-:W-:Y:S01]  /*0910*/  CCTL.IVALL ;  /* 0x00000000ff00798f */ /* 0x000fe20002000000 */
[----:B------:R-:W-:Y:S05]  /*0920*/  BRA `(.L_x_12) ;  /* 0x0000000000047947 */ /* 0x000fea0003800000 */
.L_x_11:
[----:B------:R-:W-:Y:S06]  /*0930*/  BAR.SYNC.DEFER_BLOCKING 0x0 ;  /* 0x0000000000007b1d */ /* 0x000fec0000010000 */
.L_x_12:
[----:B------:R-:W-:Y:S05]  /*0940*/  BRA.U UP1, `(.L_x_13) ;  /* 0x0000000101447547 */ /* 0x000fea000b800000 */
[----:B-1----:R-:W-:Y:S01]  /*0950*/  R2UR UR4, R7 ;  /* 0x00000000070472ca */ /* 0x002fe200000e0000 */
        /* <DEDUP_REMOVED lines=9> */
[----:B------:R-:W-:Y:S01]  /*09f0*/  ULEA UR4, UR4, UR5, 0x18 ;  /* 0x0000000504047291 */ /* 0x000fe2000f8ec0ff */
[----:B------:R-:W1:Y:S11]  /*0a00*/  FENCE.VIEW.ASYNC.S ;  /* 0x00000000000073c6 */ /* 0x000e760000000000 */
[----:B-1----:R2:W3:Y:S01]  /*0a10*/  SYNCS.EXCH.64 URZ, [UR4+0x70], UR8 ;  /* 0x0000700804ff75b2 */ /* 0x0024e20008000100 */
[----:B------:R2:W4:Y:S01]  /*0a20*/  SYNCS.EXCH.64 URZ, [UR4+0x78], UR8 ;  /* 0x0000780804ff75b2 */ /* 0x0005220008000100 */
[----:B------:R2:W1:Y:S01]  /*0a30*/  SYNCS.EXCH.64 URZ, [UR4+0x80], UR6 ;  /* 0x0000800604ff75b2 */ /* 0x0004620008000100 */
[----:B------:R2:W1:Y:S02]  /*0a40*/  SYNCS.EXCH.64 URZ, [UR4+0x88], UR6 ;  /* 0x0000880604ff75b2 */ /* 0x0004640008000100 */
[----:B--2---:R-:W-:Y:S01]  /*0a50*/  NOP ;  /* 0x0000000000007918 */ /* 0x004fe20000000000 */
.L_x_13:
[----:B------:R-:W-:Y:S01]  /*0a60*/  NOP ;  /* 0x0000000000007918 */ /* 0x000fe20000000000 */
[----:B------:R-:W-:Y:S05]  /*0a70*/  BRA.U !UP0, `(.L_x_14) ;  /* 0x0000000108087547 */ /* 0x000fea000b800000 */
[----:B-1-34-:R-:W-:Y:S01]  /*0a80*/  UCGABAR_ARV ;  /* 0x00000000000079c7 */ /* 0x01afe20008000000 */
[----:B------:R-:W-:Y:S05]  /*0a90*/  BRA `(.L_x_15) ;  /* 0x0000000000047947 */ /* 0x000fea0003800000 */
.L_x_14:
[----:B-1-34-:R-:W-:Y:S01]  /*0aa0*/  NOP ;  /* 0x0000000000007918 */ /* 0x01afe20000000000 */
.L_x_15:
[----:B------:R-:W-:Y:S05]  /*0ab0*/  BRA.U !UP0, `(.L_x_16) ;  /* 0x00000001080c7547 */ /* 0x000fea000b800000 */
[----:B------:R-:W-:Y:S01]  /*0ac0*/  UCGABAR_WAIT ;  /* 0x0000000000007dc7 */ /* 0x000fe20008000000 */
[----:B------:R-:W-:Y:S01]  /*0ad0*/  CCTL.IVALL ;  /* 0x00000000ff00798f */ /* 0x000fe20002000000 */
[----:B------:R-:W-:Y:S05]  /*0ae0*/  BRA `(.L_x_17) ;  /* 0x0000000000047947 */ /* 0x000fea0003800000 */
.L_x_16:
[----:B------:R-:W-:Y:S06]  /*0af0*/  BAR.SYNC.DEFER_BLOCKING 0x0 ;  /* 0x0000000000007b1d */ /* 0x000fec0000010000 */
.L_x_17:
[----:B------:R-:W-:Y:S01]  /*0b00*/  PLOP3.LUT P0, PT, PT, PT, UP1, 0x80, 0x8 ;  /* 0x000000000008781c */ /* 0x000fe20003f0f018 */
[----:B------:R-:W-:Y:S01]  /*0b10*/  @!UP1 UMOV UR5, 0x400 ;  /* 0x0000040000059882 */ /* 0x000fe20000000000 */
[----:B------:R-:W-:Y:S01]  /*0b20*/  UMOV UR8, 0x1 ;  /* 0x0000000100087882 */ /* 0x000fe20000000000 */
        /* <DEDUP_REMOVED lines=16> */
.L_x_18:
[----:B--23--:R-:W-:Y:S01]  /*0c30*/  NOP ;  /* 0x0000000000007918 */ /* 0x00cfe20000000000 */
.L_x_19:
[----:B------:R-:W-:Y:S05]  /*0c40*/  BRA.U !UP0, `(.L_x_20) ;  /* 0x00000001080c7547 */ /* 0x000fea000b800000 */
[----:B------:R-:W-:Y:S01]  /*0c50*/  UCGABAR_WAIT ;  /* 0x0000000000007dc7 */ /* 0x000fe20008000000 */
[----:B------:R-:W-:Y:S01]  /*0c60*/  CCTL.IVALL ;  /* 0x00000000ff00798f */ /* 0x000fe20002000000 */
[----:B------:R-:W-:Y:S05]  /*0c70*/  BRA `(.L_x_21) ;  /* 0x0000000000047947 */ /* 0x000fea0003800000 */
.L_x_20:
[----:B------:R-:W-:Y:S06]  /*0c80*/  BAR.SYNC.DEFER_BLOCKING 0x0 ;  /* 0x0000000000007b1d */ /* 0x000fec0000010000 */
.L_x_21:
[----:B------:R-:W-:Y:S01]  /*0c90*/  PLOP3.LUT P0, PT, PT, PT, UP1, 0x80, 0x8 ;  /* 0x000000000008781c */ /* 0x000fe20003f0f018 */
[----:B-1----:R-:W-:Y:S01]  /*0ca0*/  @!UP1 UMOV UR5, 0x400 ;  /* 0x0000040000059882 */ /* 0x002fe20000000000 */
        /* <DEDUP_REMOVED lines=17> */
.L_x_22:
[----:B--23--:R-:W-:Y:S01]  /*0dc0*/  NOP ;  /* 0x0000000000007918 */ /* 0x00cfe20000000000 */
.L_x_23:
[----:B------:R-:W-:Y:S05]  /*0dd0*/  BRA.U !UP0, `(.L_x_24) ;  /* 0x00000001080c7547 */ /* 0x000fea000b800000 */
[----:B------:R-:W-:Y:S01]  /*0de0*/  UCGABAR_WAIT ;  /* 0x0000000000007dc7 */ /* 0x000fe20008000000 */
[----:B------:R-:W-:Y:S01]  /*0df0*/  CCTL.IVALL ;  /* 0x00000000ff00798f */ /* 0x000fe20002000000 */
[----:B------:R-:W-:Y:S05]  /*0e00*/  BRA `(.L_x_25) ;  /* 0x0000000000047947 */ /* 0x000fea0003800000 */
.L_x_24:
[----:B------:R-:W-:Y:S06]  /*0e10*/  BAR.SYNC.DEFER_BLOCKING 0x0 ;  /* 0x0000000000007b1d */ /* 0x000fec0000010000 */
.L_x_25:
[----:B------:R-:W-:Y:S01]  /*0e20*/  IMAD.IADD R3, R7, 0x1, -R3 ;  /* 0x0000000107037824 */ /* 0x000fe200078e0a03 */
[----:B------:R-:W-:-:S04]  /*0e30*/  UMOV UR7, 0x1 ;  /* 0x0000000100077882 */ /* 0x000fc80000000000 */
[----:B-1----:R-:W-:-:S13]  /*0e40*/  R2UR UR4, R3 ;  /* 0x00000000030472ca */ /* 0x002fda00000e0000 */
[----:B------:R-:W-:Y:S02]  /*0e50*/  ULOP3.LUT UR5, UR4, 0x1, URZ, 0x3c, !UPT ;  /* 0x0000000104057892 */ /* 0x000fe4000f8e3cff */
[----:B------:R-:W-:Y:S02]  /*0e60*/  USHF.L.U32 UR6, UR7, UR4, URZ ;  /* 0x0000000407067299 */ /* 0x000fe400080006ff */
[----:B------:R-:W-:-:S04]  /*0e70*/  USHF.L.U32 UR4, UR7, UR5, URZ ;  /* 0x0000000507047299 */ /* 0x000fc800080006ff */
[----:B------:R-:W-:-:S06]  /*0e80*/  ULOP3.LUT UR4, UR4, UR6, URZ, 0xfc, !UPT ;  /* 0x0000000604047292 */ /* 0x000fcc000f8efcff */
[----:B------:R-:W-:Y:S01]  /*0e90*/  MOV R3, UR4 ;  /* 0x0000000400037c02 */ /* 0x000fe20008000f00 */
[----:B------:R-:W-:Y:S06]  /*0ea0*/  BRA.U UP1, `(.L_x_26) ;  /* 0x00000001016c7547 */ /* 0x000fec000b800000 */
[----:B------:R-:W-:Y:S01]  /*0eb0*/  R2UR UR4, R7 ;  /* 0x00000000070472ca */ /* 0x000fe200000e0000 */
[----:B------:R-:W-:Y:S01]  /*0ec0*/  UMOV UR5, 0x400 ;  /* 0x0000040000057882 */ /* 0x000fe20000000000 */
        /* <DEDUP_REMOVED lines=9> */
[----:B------:R-:W-:-:S04]  /*0f60*/  UIADD3 UR8, UPT, UPT, -UR8, 0x100000, URZ ;  /* 0x0010000008087890 */ /* 0x000fc8000fffe1ff */
[----:B------:R-:W-:Y:S02]  /*0f70*/  USHF.L.U32 UR9, UR8, 0xb, URZ ;  /* 0x0000000b08097899 */ /* 0x000fe400080006ff */
[----:B------:R-:W-:Y:S02]  /*0f80*/  USHF.L.U32 UR8, UR8, 0x1, URZ ;  /* 0x0000000108087899 */ /* 0x000fe400080006ff */
[----:B------:R-:W-:Y:S02]  /*0f90*/  ULEA UR5, UR4, UR5, 0x18 ;  /* 0x0000000504057291 */ /* 0x000fe4000f8ec0ff */
[----:B------:R-:W-:Y:S02]  /*0fa0*/  ULEA UR4, UR4, UR7, 0x18 ;  /* 0x0000000704047291 */ /* 0x000fe4000f8ec0ff */
[----:B------:R-:W-:-:S04]  /*0fb0*/  UIADD3 UR6, UPT, UPT, -UR6, 0x100000, URZ ;  /* 0x0010000006067890 */ /* 0x000fc8000fffe1ff */
[----:B------:R-:W-:Y:S02]  /*0fc0*/  USHF.L.U32 UR7, UR6, 0xb, URZ ;  /* 0x0000000b06077899 */ /* 0x000fe400080006ff */
[----:B------:R-:W-:Y:S01]  /*0fd0*/  USHF.L.U32 UR6, UR6, 0x1, URZ ;  /* 0x0000000106067899 */ /* 0x000fe200080006ff */
[----:B------:R-:W1:Y:S02]  /*0fe0*/  FENCE.VIEW.ASYNC.S ;  /* 0x00000000000073c6 */ /* 0x000e640000000000 */
[----:B-1----:R1:W2:Y:S01]  /*0ff0*/  SYNCS.EXCH.64 URZ, [UR5+0x20], UR12 ;  /* 0x0000200c05ff75b2 */ /* 0x0022a20008000100 */
[----:B------:R1:W3:Y:S08]  /*1000*/  SYNCS.EXCH.64 URZ, [UR5+0x28], UR10 ;  /* 0x0000280a05ff75b2 */ /* 0x0002f00008000100 */
[----:B------:R1:W4:Y:S01]  /*1010*/  SYNCS.EXCH.64 URZ, [UR4+0x30], UR6 ;  /* 0x0000300604ff75b2 */ /* 0x0003220008000100 */
[----:B------:R1:W1:Y:S01]  /*1020*/  SYNCS.EXCH.64 URZ, [UR4+0x38], UR8 ;  /* 0x0000380804ff75b2 */ /* 0x0002620008000100 */
[----:B------:R1:W1:Y:S01]  /*1030*/  SYNCS.EXCH.64 URZ, [UR4], UR6 ;  /* 0x0000000604ff75b2 */ /* 0x0002620008000100 */
[----:B------:R1:W1:Y:S01]  /*1040*/  SYNCS.EXCH.64 URZ, [UR4+0x8], UR6 ;  /* 0x0000080604ff75b2 */ /* 0x0002620008000100 */
[----:B------:R-:W-:Y:S01]  /*1050*/  NOP ;  /* 0x0000000000007918 */ /* 0x000fe20000000000 */
.L_x_26:
[----:B------:R-:W-:Y:S05]  /*1060*/  BRA.U UP1, `(.L_x_27) ;  /* 0x00000001013c7547 */ /* 0x000fea000b800000 */
[----:B-1----:R-:W-:Y:S01]  /*1070*/  R2UR UR4, R7 ;  /* 0x00000000070472ca */ /* 0x002fe200000e0000 */
[----:B------:R-:W-:Y:S01]  /*1080*/  UMOV UR5, 0x400 ;  /* 0x0000040000057882 */ /* 0x000fe20000000000 */
[----:B------:R-:W-:Y:S02]  /*1090*/  UMOV UR6, 0x1 ;  /* 0x0000000100067882 */ /* 0x000fe40000000000 */
[----:B------:R-:W-:-:S04]  /*10a0*/  UIADD3 UR6, UPT, UPT, -UR6, 0x100000, URZ ;  /* 0x0010000006067890 */ /* 0x000fc8000fffe1ff */
[----:B------:R-:W-:Y:S02]  /*10b0*/  USHF.L.U32 UR7, UR6, 0xb, URZ ;  /* 0x0000000b06077899 */ /* 0x000fe400080006ff */
[----:B------:R-:W-:-:S03]  /*10c0*/  USHF.L.U32 UR6, UR6, 0x1, URZ ;  /* 0x0000000106067899 */ /* 0x000fc600080006ff */
[----:B------:R-:W-:Y:S01]  /*10d0*/  ULEA UR4, UR4, UR5, 0x18 ;  /* 0x0000000504047291 */ /* 0x000fe2000f8ec0ff */
[----:B------:R-:W1:Y:S11]  /*10e0*/  FENCE.VIEW.ASYNC.S ;  /* 0x00000000000073c6 */ /* 0x000e760000000000 */
[----:B-1----:R1:W4:Y:S01]  /*10f0*/  SYNCS.EXCH.64 URZ, [UR4+0xf0], UR6 ;  /* 0x0000f00604ff75b2 */ /* 0x0023220008000100 */
[----:B------:R1:W3:Y:S01]  /*1100*/  SYNCS.EXCH.64 URZ, [UR4+0xf8], UR6 ;  /* 0x0000f80604ff75b2 */ /* 0x0002e20008000100 */
[----:B------:R1:W2:Y:S01]  /*1110*/  SYNCS.EXCH.64 URZ, [UR4+0x100], UR6 ;  /* 0x0001000604ff75b2 */ /* 0x0002a20008000100 */
[----:B------:R1:W1:Y:S01]  /*1120*/  SYNCS.EXCH.64 URZ, [UR4+0x108], UR6 ;  /* 0x0001080604ff75b2 */ /* 0x0002620008000100 */
[----:B------:R1:W1:Y:S01]  /*1130*/  SYNCS.EXCH.64 URZ, [UR4+0x10], UR6 ;  /* 0x0000100604ff75b2 */ /* 0x0002620008000100 */
[----:B------:R1:W1:Y:S01]  /*1140*/  SYNCS.EXCH.64 URZ, [UR4+0x18], UR6 ;  /* 0x0000180604ff75b2 */ /* 0x0002620008000100 */
[----:B------:R-:W-:Y:S01]  /*1150*/  NOP ;  /* 0x0000000000007918 */ /* 0x000fe20000000000 */
.L_x_27:
[----:B------:R-:W-:Y:S01]  /*1160*/  NOP ;  /* 0x0000000000007918 */ /* 0x000fe20000000000 */
[----:B------:R-:W-:Y:S05]  /*1170*/  BRA.U !UP0, `(.L_x_28) ;  /* 0x0000000108087547 */ /* 0x000fea000b800000 */
[----:B-1234-:R-:W-:Y:S01]  /*1180*/  UCGABAR_ARV ;  /* 0x00000000000079c7 */ /* 0x01efe20008000000 */
[----:B------:R-:W-:Y:S05]  /*1190*/  BRA `(.L_x_29) ;  /* 0x0000000000047947 */ /* 0x000fea0003800000 */
.L_x_28:
[----:B-1234-:R-:W-:Y:S01]  /*11a0*/  NOP ;  /* 0x0000000000007918 */ /* 0x01efe20000000000 */
.L_x_29:
[----:B------:R-:W-:Y:S05]  /*11b0*/  BRA.U !UP0, `(.L_x_30) ;  /* 0x00000001080c7547 */ /* 0x000fea000b800000 */
[----:B------:R-:W-:Y:S01]  /*11c0*/  UCGABAR_WAIT ;  /* 0x0000000000007dc7 */ /* 0x000fe20008000000 */
[----:B------:R-:W-:Y:S01]  /*11d0*/  CCTL.IVALL ;  /* 0x00000000ff00798f */ /* 0x000fe20002000000 */
[----:B------:R-:W-:Y:S05]  /*11e0*/  BRA `(.L_x_31) ;  /* 0x0000000000047947 */ /* 0x000fea0003800000 */
.L_x_30:
[----:B------:R-:W-:Y:S06]  /*11f0*/  BAR.SYNC.DEFER_BLOCKING 0x0 ;  /* 0x0000000000007b1d */ /* 0x000fec0000010000 */
.L_x_31:
[----:B------:R-:W-:-:S13]  /*1200*/  R2UR UR4, R0 ;  /* 0x00000000000472ca */ /* 0x000fda00000e0000 */
[----:B------:R-:W-:-:S09]  /*1210*/  UISETP.NE.AND UP0, UPT, UR4, 0xe, UPT ;  /* 0x0000000e0400788c */ /* 0x000fd2000bf05270 */
[----:B------:R-:W-:Y:S05]  /*1220*/  BRA.U !UP0, `(.L_x_32) ;  /* 0x0000000108187547 */ /* 0x000fea000b800000 */
[----:B------:R-:W-:-:S13]  /*1230*/  R2UR UR4, R0 ;  /* 0x00000000000472ca */ /* 0x000fda00000e0000 */
[----:B------:R-:W-:-:S09]  /*1240*/  UISETP.NE.AND UP0, UPT, UR4, 0xf, UPT ;  /* 0x0000000f0400788c */ /* 0x000fd2000bf05270 */
[----:B------:R-:W-:Y:S05]  /*1250*/  BRA.U UP0, `(.L_x_33) ;  /* 0x0000000500387547 */ /* 0x000fea000b800000 */
[----:B------:R-:W-:-:S08]  /*1260*/  NOP ;  /* 0x0000000000007918 */ /* 0x000fd00000000000 */
[----:B------:R-:W1:-:S00]  /*1270*/  USETMAXREG.DEALLOC.CTAPOOL 0x18 ;  /* 0x00000018000079c8 */ /* 0x000e4000080e0500 */
[----:B-1----:R-:W-:Y:S05]  /*1280*/  BRA `(.L_x_34) ;  /* 0x00000018009c7947 */ /* 0x002fea0003800000 */
.L_x_32:
[----:B------:R-:W-:-:S08]  /*1290*/  NOP ;  /* 0x0000000000007918 */ /* 0x000fd00000000000 */
[----:B------:R-:W1:-:S00]  /*12a0*/  USETMAXREG.DEALLOC.CTAPOOL 0x68 ;  /* 0x00000068000079c8 */ /* 0x000e4000080e0500 */
[----:B------:R-:W2:Y:S01]  /*12b0*/  S2UR UR4, SR_CTAID.X ;  /* 0x00000000000479c3 */ /* 0x000ea20000002500 */
[----:B------:R-:W3:Y:S01]  /*12c0*/  LDCU UR8, c[0x0][0x380] ;  /* 0x00007000ff0877ac */ /* 0x000ee20008000800 */
[----:B------:R-:W4:Y:S01]  /*12d0*/  LDCU UR5, c[0x0][0x398] ;  /* 0x00007300ff0577ac */ /* 0x000f220008000800 */
[----:B---3--:R-:W-:Y:S02]  /*12e0*/  UIADD3 UR6, UPT, UPT, -UR8, URZ, URZ ;  /* 0x000000ff08067290 */ /* 0x008fe4000fffe1ff */
[----:B------:R-:W-:Y:S02]  /*12f0*/  UIADD3 UR9, UPT, UPT, UR8, -0x1, URZ ;  /* 0xffffffff08097890 */ /* 0x000fe4000fffe0ff */
[----:B------:R-:W-:Y:S02]  /*1300*/  USHF.R.S32.HI UR6, URZ, 0x1f, UR6 ;  /* 0x0000001fff067899 */ /* 0x000fe40008011406 */
[----:B--2---:R-:W-:Y:S02]  /*1310*/  USHF.L.U32 UR4, UR4, 0x7, URZ ;  /* 0x0000000704047899 */ /* 0x004fe400080006ff */
[----:B------:R-:W-:-:S02]  /*1320*/  USHF.R.S32.HI UR7, URZ, 0x1f, UR9 ;  /* 0x0000001fff077899 */ /* 0x000fc40008011409 */
[----:B------:R-:W-:Y:S02]  /*1330*/  ULOP3.LUT UR4, UR4, 0xffffff00, URZ, 0xc0, !UPT ;  /* 0xffffff0004047892 */ /* 0x000fe4000f8ec0ff */
[----:B------:R-:W-:Y:S02]  /*1340*/  ULEA.HI UR6, UR6, -UR8, URZ, 0x7 ;  /* 0x8000000806067291 */ /* 0x000fe4000f8f38ff */
[----:B----4-:R-:W-:Y:S02]  /*1350*/  UIADD3 UR4, UPT, UPT, -UR5, UR4, UR8 ;  /* 0x0000000405047290 */ /* 0x010fe4000fffe108 */
[----:B------:R-:W-:Y:S02]  /*1360*/  UISETP.GT.AND UP1, UPT, UR8, URZ, UPT ;  /* 0x000000ff0800728c */ /* 0x000fe4000bf24270 */
[----:B------:R-:W-:Y:S02]  /*1370*/  USHF.R.S32.HI UR5, URZ, 0x1f, UR4 ;  /* 0x0000001fff057899 */ /* 0x000fe40008011404 */
[----:B------:R-:W-:-:S02]  /*1380*/  USHF.R.S32.HI UR6, URZ, 0x7, UR6 ;  /* 0x00000007ff067899 */ /* 0x000fc40008011406 */
[----:B------:R-:W-:Y:S02]  /*1390*/  ULEA.HI UR4, UR5, UR4, URZ, 0x7 ;  /* 0x0000000405047291 */ /* 0x000fe4000f8f38ff */
[----:B------:R-:W-:Y:S02]  /*13a0*/  ULEA.HI UR5, UR7, UR9, URZ, 0x7 ;  /* 0x0000000907057291 */ /* 0x000fe4000f8f38ff */
[----:B------:R-:W-:Y:S02]  /*13b0*/  USHF.R.S32.HI UR4, URZ, 0x7, UR4 ;  /* 0x00000007ff047899 */ /* 0x000fe40008011404 */
[----:B------:R-:W-:Y:S02]  /*13c0*/  ULEA.HI.SX32 UR5, UR5, 0x1, 0x19 ;  /* 0x0000000105057891 */ /* 0x000fe4000f8fcaff */
[----:B------:R-:W-:Y:S02]  /*13d0*/  UIADD3 UR6, UPT, UPT, -UR6, URZ, URZ ;  /* 0x000000ff06067290 */ /* 0x000fe4000fffe1ff */
[----:B------:R-:W-:-:S04]  /*13e0*/  UISETP.LT.AND UP0, UPT, URZ, UR4, UPT ;  /* 0x00000004ff00728c */ /* 0x000fc8000bf01270 */
[----:B------:R-:W-:Y:S01]  /*13f0*/  USEL UR4, URZ, UR4, !UP0 ;  /* 0x00000004ff047287 */ /* 0x000fe2000c000000 */
[----:B------:R-:W-:-:S03]  /*1400*/  @!UP1 UMOV UR5, UR6 ;  /* 0x0000000600059c82 */ /* 0x000fc60008000000 */
[----:B------:R-:W-:-:S04]  /*1410*/  UIADD3 UR7, UPT, UPT, UR5, -UR4, URZ ;  /* 0x8000000405077290 */ /* 0x000fc8000fffe0ff */
[----:B------:R-:W-:-:S09]  /*1420*/  UISETP.GE.AND UP0, UPT, UR7, 0x1, UPT ;  /* 0x000000010700788c */ /* 0x000fd2000bf06270 */
[----:B-1----:R-:W-:Y:S05]  /*1430*/  BRA.U !UP0, `(.L_x_33) ;  /* 0x0000000108c07547 */ /* 0x002fea000b800000 */
[----:B------:R-:W-:Y:S01]  /*1440*/  UIADD3 UR4, UPT, UPT, -UR5, UR4, URZ ;  /* 0x0000000405047290 */ /* 0x000fe2000fffe1ff */
[----:B------:R-:W-:Y:S01]  /*1450*/  MOV R6, 0x400 ;  /* 0x0000040000067802 */ /* 0x000fe20000000f00 */
[----:B------:R-:W-:Y:S02]  /*1460*/  ULOP3.LUT UR6, UR7, 0x3, URZ, 0xc0, !UPT ;  /* 0x0000000307067892 */ /* 0x000fe4000f8ec0ff */
[----:B------:R-:W-:Y:S01]  /*1470*/  UISETP.GT.U32.AND UP0, UPT, UR4, -0x4, UPT ;  /* 0xfffffffc0400788c */ /* 0x000fe2000bf04070 */
[----:B------:R-:W-:-:S05]  /*1480*/  LEA R6, R7, R6, 0x18 ;  /* 0x0000000607067211 */ /* 0x000fca00078ec0ff */
[----:B------:R-:W-:-:S05]  /*1490*/  VIADD R8, R6, 0x120 ;  /* 0x0000012006087836 */ /* 0x000fca0000000000 */
[----:B------:R-:W-:Y:S01]  /*14a0*/  PRMT R8, RZ, 0x654, R8 ;  /* 0x00000654ff087816 */ /* 0x000fe20000000008 */
[----:B------:R-:W-:Y:S06]  /*14b0*/  BRA.U UP0, `(.L_x_35) ;  /* 0x0000000100687547 */ /* 0x000fec000b800000 */
[----:B------:R-:W-:Y:S01]  /*14c0*/  HFMA2 R5, -RZ, RZ, 0, 5.9604644775390625e-08 ;  /* 0x00000001ff057431 */ /* 0x000fe200000001ff */
[----:B------:R-:W-:Y:S01]  /*14d0*/  ULOP3.LUT UR5, UR7, 0x7ffffffc, URZ, 0xc0, !UPT ;  /* 0x7ffffffc07057892 */ /* 0x000fe2000f8ec0ff */
[----:B------:R-:W-:-:S11]  /*14e0*/  UMOV UR4, URZ ;  /* 0x000000ff00047c82 */ /* 0x000fd60008000000 */
.L_x_40:
[----:B-1----:R-:W1:Y:S02]  /*14f0*/  SYNCS.PHASECHK.TRANS64.TRYWAIT P0, [R6+URZ+0x118], RZ ;  /* 0x000118ff060075a7 */ /* 0x002e6400080011ff */
[----:B-1234-:R-:W-:Y:S05]  /*1500*/  @!P0 BRA `(.L_x_36) ;  /* 0x0000009c00188947 */ /* 0x01efea0003800000 */
.L_x_152:
[----:B------:R-:W-:Y:S01]  /*1510*/  ELECT P0, URZ, PT ;  /* 0x0000000000ff782f */ /* 0x000fe20003800000 */
[----:B------:R-:W-:-:S12]  /*1520*/  HFMA2 R7, -RZ, RZ, -0.0 , 0 ;  /* 0x80000000ff077431 */ /* 0x000fd800000001ff */
[----:B------:R-:W-:-:S04]  /*1530*/  @P0 IMAD.MOV.U32 R9, RZ, RZ, 0x1 ;  /* 0x00000001ff090424 */ /* 0x000fc800078e00ff */
[----:B------:R2:W-:Y:S01]  /*1540*/  @P0 SYNCS.ARRIVE.TRANS64.RED.ART0 RZ, [R8+URZ], R9 ;  /* 0x0000000908ff09a7 */ /* 0x0005e200085004ff */
[----:B------:R-:W3:Y:S02]  /*1550*/  SYNCS.PHASECHK.TRANS64.TRYWAIT P0, [R6+URZ+0x118], R7 ;  /* 0x00011807060075a7 */ /* 0x000ee400080011ff */
[----:B--23--:R-:W-:Y:S05]  /*1560*/  @!P0 BRA `(.L_x_37) ;  /* 0x0000009c00148947 */ /* 0x00cfea0003800000 */
.L_x_154:
[----:B------:R-:W-:-:S13]  /*1570*/  ELECT P0, URZ, PT ;  /* 0x0000000000ff782f */ /* 0x000fda0003800000 */
[----:B------:R-:W-:-:S04]  /*1580*/  @P0 MOV R9, 0x1 ;  /* 0x0000000100090802 */ /* 0x000fc80000000f00 */
[----:B------:R3:W-:Y:S01]  /*1590*/  @P0 SYNCS.ARRIVE.TRANS64.RED.ART0 RZ, [R8+URZ], R9 ;  /* 0x0000000908ff09a7 */ /* 0x0007e200085004ff */
[----:B------:R-:W4:Y:S02]  /*15a0*/  SYNCS.PHASECHK.TRANS64.TRYWAIT P0, [R6+URZ+0x118], RZ ;  /* 0x000118ff060075a7 */ /* 0x000f2400080011ff */
[----:B---34-:R-:W-:Y:S05]  /*15b0*/  @!P0 BRA `(.L_x_38) ;  /* 0x0000009c001c8947 */ /* 0x018fea0003800000 */
.L_x_155:
[----:B------:R-:W-:Y:S01]  /*15c0*/  ELECT P0, URZ, PT ;  /* 0x0000000000ff782f */ /* 0x000fe20003800000 */
[----:B------:R-:W-:-:S04]  /*15d0*/  UIADD3 UR4, UPT, UPT, UR4, 0x4, URZ ;  /* 0x0000000404047890 */ /* 0x000fc8000fffe0ff */
[----:B------:R-:W-:-:S08]  /*15e0*/  UISETP.NE.AND UP0, UPT, UR4, UR5, UPT ;  /* 0x000000050400728c */ /* 0x000fd0000bf05270 */
[----:B------:R-:W-:-:S04]  /*15f0*/  @P0 MOV R9, 0x1 ;  /* 0x0000000100090802 */ /* 0x000fc80000000f00 */
[----:B------:R4:W-:Y:S01]  /*1600*/  @P0 SYNCS.ARRIVE.TRANS64.RED.ART0 RZ, [R8+URZ], R9 ;  /* 0x0000000908ff09a7 */ /* 0x0009e200085004ff */
[----:B------:R-:W5:Y:S02]  /*1610*/  SYNCS.PHASECHK.TRANS64.TRYWAIT P0, [R6+URZ+0x118], R7 ;  /* 0x00011807060075a7 */ /* 0x000f6400080011ff */
[----:B----45:R-:W-:Y:S05]  /*1620*/  @!P0 BRA `(.L_x_39) ;  /* 0x0000009c00148947 */ /* 0x030fea0003800000 */
.L_x_157:
[----:B------:R-:W-:-:S13]  /*1630*/  ELECT P0, URZ, PT ;  /* 0x0000000000ff782f */ /* 0x000fda0003800000 */
[----:B------:R4:W-:Y:S01]  /*1640*/  @P0 SYNCS.ARRIVE.TRANS64.RED.ART0 RZ, [R8+URZ], R5 ;  /* 0x0000000508ff09a7 */ /* 0x0009e200085004ff */
[----:B------:R-:W-:Y:S05]  /*1650*/  BRA.U UP0, `(.L_x_40) ;  /* 0xfffffffd00a47547 */ /* 0x000fea000b83ffff */
.L_x_35:
[----:B------:R-:W-:-:S09]  /*1660*/  UISETP.NE.AND UP0, UPT, UR6, URZ, UPT ;  /* 0x000000ff0600728c */ /* 0x000fd2000bf05270 */
[----:B------:R-:W-:Y:S05]  /*1670*/  BRA.U !UP0, `(.L_x_33) ;  /* 0x0000000108307547 */ /* 0x000fea000b800000 */
[----:B------:R-:W-:Y:S01]  /*1680*/  HFMA2 R7, -RZ, RZ, 0, 0 ;  /* 0x00000000ff077431 */ /* 0x000fe200000001ff */
[----:B----4-:R-:W-:Y:S01]  /*1690*/  MOV R5, 0x1 ;  /* 0x0000000100057802 */ /* 0x010fe20000000f00 */
[----:B------:R-:W-:-:S06]  /*16a0*/  UMOV UR4, URZ ;  /* 0x000000ff00047c82 */ /* 0x000fcc0008000000 */
.L_x_42:
[----:B--2---:R-:W-:-:S04]  /*16b0*/  SHF.L.U32 R11, R7, 0x1f, RZ ;  /* 0x0000001f070b7819 */ /* 0x004fc800000006ff */
[----:B------:R-:W2:Y:S02]  /*16c0*/  SYNCS.PHASECHK.TRANS64.TRYWAIT P0, [R6+URZ+0x118], R11 ;  /* 0x0001180b060075a7 */ /* 0x000ea400080011ff */
[----:B--2-4-:R-:W-:Y:S05]  /*16d0*/  @!P0 BRA `(.L_x_41) ;  /* 0x0000009c00048947 */ /* 0x014fea0003800000 */
.L_x_159:
[----:B------:R-:W-:Y:S02]  /*16e0*/  ELECT P0, URZ, PT ;  /* 0x0000000000ff782f */ /* 0x000fe40003800000 */
[----:B------:R-:W-:Y:S01]  /*16f0*/  LOP3.LUT R7, R7, 0x1, RZ, 0x3c, !PT ;  /* 0x0000000107077812 */ /* 0x000fe200078e3cff */
[----:B------:R-:W-:-:S04]  /*1700*/  UIADD3 UR4, UPT, UPT, UR4, 0x1, URZ ;  /* 0x0000000104047890 */ /* 0x000fc8000fffe0ff */
[----:B------:R-:W-:-:S06]  /*1710*/  UISETP.NE.AND UP0, UPT, UR4, UR6, UPT ;  /* 0x000000060400728c */ /* 0x000fcc000bf05270 */
[----:B------:R4:W-:Y:S03]  /*1720*/  @P0 SYNCS.ARRIVE.TRANS64.RED.ART0 RZ, [R8+URZ], R5 ;  /* 0x0000000508ff09a7 */ /* 0x0009e600085004ff */
[----:B------:R-:W-:Y:S05]  /*1730*/  BRA.U UP0, `(.L_x_42) ;  /* 0xfffffffd00dc7547 */ /* 0x000fea000b83ffff */
.L_x_33:
[----:B------:R-:W-:Y:S01]  /*1740*/  R2UR UR4, R0 ;  /* 0x00000000000472ca */ /* 0x000fe200000e0000 */
[----:B------:R-:W-:-:S12]  /*1750*/  BSSY.RECONVERGENT B1, `(.L_x_34) ;  /* 0x000015a000017945 */ /* 0x000fd80003800200 */
[----:B------:R-:W-:-:S09]  /*1760*/  UISETP.NE.AND UP0, UPT, UR4, 0xd, UPT ;  /* 0x0000000d0400788c */ /* 0x000fd2000bf05270 */
[----:B------:R-:W-:Y:S05]  /*1770*/  BRA.U UP0, `(.L_x_43) ;  /* 0x00000015005c7547 */ /* 0x000fea000b800000 */
[----:B------:R-:W5:Y:S02]  /*1780*/  S2UR UR4, SR_CTAID.X ;  /* 0x00000000000479c3 */ /* 0x000f640000002500 */
[----:B-----5:R-:W-:-:S04]  /*1790*/  ULOP3.LUT UR4, UR4, 0x1, URZ, 0xc0, !UPT ;  /* 0x0000000104047892 */ /* 0x020fc8000f8ec0ff */
[----:B------:R-:W-:Y:S02]  /*17a0*/  UISETP.NE.AND UP5, UPT, UR4, URZ, UPT ;  /* 0x000000ff0400728c */ /* 0x000fe4000bfa5270 */
[----:B------:R-:W5:-:S00]  /*17b0*/  USETMAXREG.DEALLOC.CTAPOOL 0x68 ;  /* 0x00000068000079c8 */ /* 0x000f4000080e0500 */
[----:B------:R-:W1:Y:S01]  /*17c0*/  S2UR UR4, SR_CgaCtaId ;  /* 0x00000000000479c3 */ /* 0x000e620000008800 */
[----:B----45:R-:W-:Y:S01]  /*17d0*/  MOV R5, 0x400 ;  /* 0x0000040000057802 */ /* 0x030fe20000000f00 */
[----:B------:R-:W4:Y:S03]  /*17e0*/  LDCU UR10, c[0x0][0x380] ;  /* 0x00007000ff0a77ac */ /* 0x000f260008000800 */
[----:B------:R-:W-:Y:S01]  /*17f0*/  R2UR UR5, R5 ;  /* 0x00000000050572ca */ /* 0x000fe200000e0000 */
[----:B------:R-:W5:Y:S02]  /*1800*/  LDCU.64 UR8, c[0x0][0x348] ;  /* 0x00006900ff0877ac */ /* 0x000f640008000a00 */
[----:B------:R-:W2:Y:S01]  /*1810*/  S2UR UR12, SR_CTAID.X ;  /* 0x00000000000c79c3 */ /* 0x000ea20000002500 */
[----:B------:R-:W3:Y:S01]  /*1820*/  LDCU.64 UR14, c[0x0][0x348] ;  /* 0x00006900ff0e77ac */ /* 0x000ee20008000a00 */
[----:B------:R-:W-:Y:S01]  /*1830*/  UMOV UR42, URZ ;  /* 0x000000ff002a7c82 */ /* 0x000fe20008000000 */
[----:B------:R-:W-:-:S05]  /*1840*/  UMOV UR18, URZ ;  /* 0x000000ff00127c82 */ /* 0x000fca0008000000 */
[----:B------:R-:W3:Y:S02]  /*1850*/  S2UR UR36, SR_CTAID.Y ;  /* 0x00000000002479c3 */ /* 0x000ee40000002600 */
[----:B-123--:R-:W-:-:S06]  /*1860*/  IMAD.U32 R6, RZ, RZ, UR4 ;  /* 0x00000004ff067e24 */ /* 0x00efcc000f8e00ff */
[----:B------:R-:W1:Y:S01]  /*1870*/  S2UR UR37, SR_CTAID.Z ;  /* 0x00000000002579c3 */ /* 0x000e620000002700 */
[----:B------:R-:W-:Y:S01]  /*1880*/  R2UR UR4, R6 ;  /* 0x00000000060472ca */ /* 0x000fe200000e0000 */
[----:B------:R2:W-:Y:S01]  /*1890*/  STL [R1], R6 ;  /* 0x0000000601007387 */ /* 0x0005e20000100800 */
[----:B------:R-:W-:Y:S02]  /*18a0*/  USHF.L.U32 UR11, UR12, 0x7, URZ ;  /* 0x000000070c0b7899 */ /* 0x000fe400080006ff */
[----:B------:R-:W-:Y:S02]  /*18b0*/  ULOP3.LUT UR7, UR12, 0x1, URZ, 0xc0, !UPT ;  /* 0x000000010c077892 */ /* 0x000fe4000f8ec0ff */
[----:B------:R-:W-:Y:S02]  /*18c0*/  ULOP3.LUT UR11, UR11, 0xffffff00, URZ, 0xc0, !UPT ;  /* 0xffffff000b0b7892 */ /* 0x000fe4000f8ec0ff */
[----:B------:R-:W-:Y:S02]  /*18d0*/  ULOP3.LUT UR43, UR7, 0x1fffffe, UR12, 0xf8, !UPT ;  /* 0x01fffffe072b7892 */ /* 0x000fe4000f8ef80c */
[----:B-----5:R-:W-:-:S03]  /*18e0*/  UIADD3 UR12, UP2, UPT, UR8, 0x280, URZ ;  /* 0x00000280080c7890 */ /* 0x020fc6000ff5e0ff */
[----:B------:R-:W-:Y:S01]  /*18f0*/  ULEA UR4, UR4, UR5, 0x18 ;  /* 0x0000000504047291 */ /* 0x000fe2000f8ec0ff */
[----:B------:R-:W4:Y:S03]  /*1900*/  LDCU UR5, c[0x0][0x398] ;  /* 0x00007300ff0577ac */ /* 0x000f260008000800 */
[----:B------:R-:W-:Y:S02]  /*1910*/  ULOP3.LUT UR25, UR4, 0xfefffc00, URZ, 0xc0, !UPT ;  /* 0xfefffc0004197892 */ /* 0x000fe4000f8ec0ff */
[----:B------:R-:W-:Y:S02]  /*1920*/  UIADD3 UR8, UP1, UPT, UR14, 0x180, URZ ;  /* 0x000001800e087890 */ /* 0x000fe4000ff3e0ff */
[----:B------:R-:W-:Y:S02]  /*1930*/  UIADD3.X UR13, UPT, UPT, URZ, UR9, URZ, UP2, !UPT ;  /* 0x00000009ff0d7290 */ /* 0x000fe400097fe4ff */
[----:B------:R-:W-:Y:S01]  /*1940*/  USHF.L.U32 UR43, UR43, 0x7, URZ ;  /* 0x000000072b2b7899 */ /* 0x000fe200080006ff */
[----:B--2---:R-:W-:Y:S01]  /*1950*/  IMAD.MOV.U32 R6, RZ, RZ, -0x80000000 ;  /* 0x80000000ff067424 */ /* 0x004fe200078e00ff */
[----:B------:R-:W-:Y:S01]  /*1960*/  UMOV UR44, UR36 ;  /* 0x00000024002c7c82 */ /* 0x000fe20008000000 */
[----:B-1----:R-:W-:Y:S01]  /*1970*/  UMOV UR45, UR37 ;  /* 0x00000025002d7c82 */ /* 0x002fe20008000000 */
[----:B------:R-:W-:Y:S01]  /*1980*/  UIADD3.X UR9, UPT, UPT, URZ, UR15, URZ, UP1, !UPT ;  /* 0x0000000fff097290 */ /* 0x000fe20008ffe4ff */
[----:B------:R-:W1:Y:S01]  /*1990*/  SYNCS.PHASECHK.TRANS64.TRYWAIT P0, [UR4+0x8], R6 ;  /* 0x00000806ff0075a7 */ /* 0x000e620008001104 */
[----:B------:R-:W-:-:S02]  /*19a0*/  UIADD3 UR40, UPT, UPT, UR4, 0x2400, URZ ;  /* 0x0000240004287890 */ /* 0x000fc4000fffe0ff */
[----:B----4-:R-:W-:Y:S02]  /*19b0*/  UIADD3 UR5, UPT, UPT, -UR5, UR11, UR10 ;  /* 0x0000000b05057290 */ /* 0x010fe4000fffe10a */
[----:B------:R-:W-:Y:S02]  /*19c0*/  UIADD3 UR16, UPT, UPT, UR4, 0x400, URZ ;  /* 0x0000040004107890 */ /* 0x000fe4000fffe0ff */
[----:B------:R-:W-:Y:S01]  /*19d0*/  USHF.R.S32.HI UR6, URZ, 0x1f, UR5 ;  /* 0x0000001fff067899 */ /* 0x000fe20008011405 */
[----:B------:R-:W-:Y:S01]  /*19e0*/  UMOV UR20, UR36 ;  /* 0x0000002400147c82 */ /* 0x000fe20008000000 */
[----:B------:R-:W-:Y:S02]  /*19f0*/  UMOV UR21, UR37 ;  /* 0x0000002500157c82 */ /* 0x000fe40008000000 */
[----:B------:R-:W-:Y:S01]  /*1a00*/  ULEA.HI UR6, UR6, UR5, URZ, 0x7 ;  /* 0x0000000506067291 */ /* 0x000fe2000f8f38ff */
[----:B------:R-:W-:Y:S01]  /*1a10*/  UMOV UR41, UR25 ;  /* 0x0000001900297c82 */ /* 0x000fe20008000000 */
[----:B------:R-:W-:-:S02]  /*1a20*/  UMOV UR17, UR25 ;  /* 0x0000001900117c82 */ /* 0x000fc40008000000 */
[----:B------:R-:W-:-:S04]  /*1a30*/  USHF.R.S32.HI UR6, URZ, 0x7, UR6 ;  /* 0x00000007ff067899 */ /* 0x000fc80008011406 */
[----:B------:R-:W-:-:S04]  /*1a40*/  UISETP.LT.AND UP0, UPT, URZ, UR6, UPT ;  /* 0x00000006ff00728c */ /* 0x000fc8000bf01270 */
[----:B------:R-:W-:-:S04]  /*1a50*/  USEL UR6, URZ, UR6, !UP0 ;  /* 0x00000006ff067287 */ /* 0x000fc8000c000000 */
[----:B------:R-:W-:-:S04]  /*1a60*/  USHF.L.U32 UR35, UR6, 0x7, URZ ;  /* 0x0000000706237899 */ /* 0x000fc800080006ff */
[----:B------:R-:W-:Y:S01]  /*1a70*/  ULEA UR19, UR7, UR35, 0x6 ;  /* 0x0000002307137291 */ /* 0x000fe2000f8e30ff */
[----:B-1----:R-:W-:Y:S11]  /*1a80*/  @!P0 BRA `(.L_x_44) ;  /* 0x0000009800308947 */ /* 0x002ff60003800000 */
.L_x_161:
[----:B------:R-:W-:Y:S05]  /*1a90*/  BRA.U UP5, `(.L_x_45) ;  /* 0x00000001050c7547 */ /* 0x000fea000b800000 */
[----:B------:R-:W-:-:S13]  /*1aa0*/  ELECT P0, URZ, PT ;  /* 0x0000000000ff782f */ /* 0x000fda0003800000 */
[----:B-1----:R-:W-:-:S04]  /*1ab0*/  @P0 MOV R5, 0xc000 ;  /* 0x0000c00000050802 */ /* 0x002fc80000000f00 */
[----:B------:R2:W-:Y:S03]  /*1ac0*/  @P0 SYNCS.ARRIVE.TRANS64 RZ, [UR4], R5 ;  /* 0x00000005ffff09a7 */ /* 0x0005e60008000004 */
.L_x_45:
[----:B------:R3:W-:Y:S01]  /*1ad0*/  UTMALDG.4D.2CTA [UR40], [UR12], desc[URZ] ;  /* 0x0000ff280c0075b4 */ /* 0x0007e20008219000 */
[----:B------:R-:W4:Y:S01]  /*1ae0*/  LDCU.64 UR14, c[0x0][0x3e0] ;  /* 0x00007c00ff0e77ac */ /* 0x000f220008000a00 */
[----:B------:R5:W-:Y:S01]  /*1af0*/  UTMALDG.4D.2CTA [UR16], [UR8], desc[URZ] ;  /* 0x0000ff10080075b4 */ /* 0x000be20008219000 */
[----:B------:R-:W1:Y:S01]  /*1b00*/  SYNCS.PHASECHK.TRANS64.TRYWAIT P0, [UR4+0x28], R6 ;  /* 0x00002806ff0075a7 */ /* 0x000e620008001104 */
[----:B---3--:R-:W3:Y:S01]  /*1b10*/  LDCU.64 UR12, c[0x0][0x3d8] ;  /* 0x00007b00ff0c77ac */ /* 0x008ee20008000a00 */
[----:B-----5:R-:W2:Y:S01]  /*1b20*/  LDCU.64 UR16, c[0x0][0x3c0] ;  /* 0x00007800ff1077ac */ /* 0x020ea20008000a00 */
[----:B---3--:R-:W-:-:S04]  /*1b30*/  UIMAD.WIDE.U32 UR8, UR36, UR12, URZ ;  /* 0x0000000c240872a5 */ /* 0x008fc8000f8e00ff */
[----:B------:R-:W-:Y:S01]  /*1b40*/  UIMAD UR13, UR36, UR13, UR9 ;  /* 0x0000000d240d72a4 */ /* 0x000fe2000f8e0209 */
[----:B-12-4-:R-:W-:Y:S11]  /*1b50*/  @!P0 BRA `(.L_x_46) ;  /* 0x00000098001c8947 */ /* 0x016ff60003800000 */
.L_x_163:
[----:B------:R-:W2:Y:S01]  /*1b60*/  LDL R7, [R1] ;  /* 0x0000000001077983 */ /* 0x000ea20000100800 */
[----:B------:R-:W-:Y:S01]  /*1b70*/  ELECT P0, URZ, PT ;  /* 0x0000000000ff782f */ /* 0x000fe20003800000 */
[----:B------:R-:W3:Y:S01]  /*1b80*/  S2UR UR18, SR_CTAID.X ;  /* 0x00000000001279c3 */ /* 0x000ee20000002500 */
[----:B------:R-:W-:Y:S01]  /*1b90*/  UIADD3 UR5, UPT, UPT, UR4, 0x20400, URZ ;  /* 0x0002040004057890 */ /* 0x000fe2000fffe0ff */
[----:B------:R-:W-:Y:S01]  /*1ba0*/  UMOV UR52, UR8 ;  /* 0x0000000800347c82 */ /* 0x000fe20008000000 */
[----:B------:R-:W-:Y:S01]  /*1bb0*/  UMOV UR53, UR13 ;  /* 0x0000000d00357c82 */ /* 0x000fe20008000000 */
[----:B------:R-:W-:Y:S01]  /*1bc0*/  ELECT P1, URZ, PT ;  /* 0x0000000000ff782f */ /* 0x000fe20003820000 */
[----:B------:R-:W-:Y:S02]  /*1bd0*/  UIMAD.WIDE.U32 UR52, UR37, UR14, UR52 ;  /* 0x0000000e253472a5 */ /* 0x000fe4000f8e0034 */
[----:B-1----:R-:W-:Y:S01]  /*1be0*/  IMAD.U32 R5, RZ, RZ, UR5 ;  /* 0x00000005ff057e24 */ /* 0x002fe2000f8e00ff */
[----:B------:R-:W-:-:S02]  /*1bf0*/  UIADD3 UR13, UPT, UPT, UR4, 0x20, URZ ;  /* 0x00000020040d7890 */ /* 0x000fc4000fffe0ff */
[----:B------:R-:W-:Y:S02]  /*1c00*/  UIMAD UR54, UR37, UR15, UR53 ;  /* 0x0000000f253672a4 */ /* 0x000fe4000f8e0235 */
[----:B------:R-:W-:Y:S01]  /*1c10*/  UIADD3 UR5, UP0, UPT, UR35, UR52, URZ ;  /* 0x0000003423057290 */ /* 0x000fe2000ff1e0ff */
[----:B------:R-:W1:Y:S03]  /*1c20*/  LDCU.64 UR14, c[0x0][0x348] ;  /* 0x00006900ff0e77ac */ /* 0x000e660008000a00 */
[----:B------:R-:W-:Y:S02]  /*1c30*/  UIADD3.X UR7, UPT, UPT, URZ, UR54, URZ, UP0, !UPT ;  /* 0x00000036ff077290 */ /* 0x000fe400087fe4ff */
[----:B------:R-:W-:Y:S01]  /*1c40*/  ULEA UR8, UP0, UR5, UR16, 0x2 ;  /* 0x0000001005087291 */ /* 0x000fe2000f8010ff */
[----:B------:R-:W4:Y:S03]  /*1c50*/  LDCU.64 UR20, c[0x0][0x348] ;  /* 0x00006900ff1477ac */ /* 0x000f260008000a00 */
[----:B------:R-:W-:-:S02]  /*1c60*/  ULEA.HI.X UR9, UR5, UR17, UR7, 0x2, UP0 ;  /* 0x0000001105097291 */ /* 0x000fc400080f1407 */
[----:B------:R-:W-:Y:S01]  /*1c70*/  UIADD3 UR17, UPT, UPT, UR4, 0x10, URZ ;  /* 0x0000001004117890 */ /* 0x000fe2000fffe0ff */
[----:B------:R-:W-:Y:S01]  /*1c80*/  UMOV UR5, 0x20 ;  /* 0x0000002000057882 */ /* 0x000fe20000000000 */
[----:B---3--:R-:W-:Y:S02]  /*1c90*/  ULOP3.LUT UR18, UR18, 0x1, URZ, 0xc0, !UPT ;  /* 0x0000000112127892 */ /* 0x008fe4000f8ec0ff */
[----:B------:R-:W-:Y:S02]  /*1ca0*/  ULOP3.LUT UR17, UR17, 0xfefffc10, URZ, 0xc0, !UPT ;  /* 0xfefffc1011117892 */ /* 0x000fe4000f8ec0ff */
[----:B------:R-:W-:Y:S01]  /*1cb0*/  USHF.L.U32 UR34, UR18, 0x5, URZ ;  /* 0x0000000512227899 */ /* 0x000fe200080006ff */
[----:B------:R-:W-:Y:S02]  /*1cc0*/  UMOV UR42, URZ ;  /* 0x000000ff002a7c82 */ /* 0x000fe40008000000 */
[----:B------:R-:W-:Y:S01]  /*1cd0*/  UMOV UR18, URZ ;  /* 0x000000ff00127c82 */ /* 0x000fe20008000000 */
[----:B------:R-:W-:Y:S01]  /*1ce0*/  UMOV UR44, UR36 ;  /* 0x00000024002c7c82 */ /* 0x000fe20008000000 */
[----:B----4-:R-:W-:Y:S01]  /*1cf0*/  UIADD3 UR7, UP0, UPT, UR20, 0x480, URZ ;  /* 0x0000048014077890 */ /* 0x010fe2000ff1e0ff */
[----:B------:R-:W-:Y:S01]  /*1d00*/  UMOV UR45, UR37 ;  /* 0x00000025002d7c82 */ /* 0x000fe20008000000 */
[----:B------:R-:W-:-:S02]  /*1d10*/  UIADD3 UR40, UPT, UPT, UR4, 0x6400, URZ ;  /* 0x0000640004287890 */ /* 0x000fc4000fffe0ff */
[----:B------:R-:W-:Y:S01]  /*1d20*/  UIADD3 UR32, UPT, UPT, UR4, 0xa400, URZ ;  /* 0x0000a40004207890 */ /* 0x000fe2000fffe0ff */
[----:B------:R-:W-:Y:S01]  /*1d30*/  UMOV UR41, UR17 ;  /* 0x0000001100297c82 */ /* 0x000fe20008000000 */
[----:B--2---:R-:W-:-:S04]  /*1d40*/  @P0 PRMT R5, R7, 0x654, R5 ;  /* 0x0000065407050816 */ /* 0x004fc80000000005 */
[----:B------:R-:W-:Y:S01]  /*1d50*/  @P0 R2UR UR12, R5 ;  /* 0x00000000050c02ca */ /* 0x000fe200000e0000 */
[----:B------:R-:W-:-:S04]  /*1d60*/  @P1 IMAD.MOV.U32 R5, RZ, RZ, 0x200 ;  /* 0x00000200ff051424 */ /* 0x000fc800078e00ff */
[----:B------:R2:W-:Y:S08]  /*1d70*/  @P1 SYNCS.ARRIVE.TRANS64 RZ, [UR4+0x20], R5 ;  /* 0x00002005ffff19a7 */ /* 0x0005f00008000004 */
[----:B------:R3:W-:Y:S01]  /*1d80*/  UBLKCP.S.G [UR12], [UR8], UR5 ;  /* 0x0000000c080073ba */ /* 0x0007e20008000205 */
[----:B------:R-:W4:Y:S01]  /*1d90*/  SYNCS.PHASECHK.TRANS64.TRYWAIT P0, [UR4+0x18], R6 ;  /* 0x00001806ff0075a7 */ /* 0x000f220008001104 */
[----:B---3--:R-:W3:Y:S01]  /*1da0*/  LDCU.64 UR8, c[0x0][0x348] ;  /* 0x00006900ff0877ac */ /* 0x008ee20008000a00 */
[----:B-1----:R-:W-:-:S02]  /*1db0*/  UIADD3 UR13, UP1, UPT, UR14, 0x400, URZ ;  /* 0x000004000e0d7890 */ /* 0x002fc4000ff3e0ff */
[----:B------:R-:W-:Y:S02]  /*1dc0*/  UIADD3.X UR5, UPT, UPT, URZ, UR21, URZ, UP0, !UPT ;  /* 0x00000015ff057290 */ /* 0x000fe400087fe4ff */
[----:B------:R-:W-:Y:S02]  /*1dd0*/  UIADD3.X UR12, UPT, UPT, URZ, UR15, URZ, UP1, !UPT ;  /* 0x0000000fff0c7290 */ /* 0x000fe40008ffe4ff */
[----:B---3--:R-:W-:-:S04]  /*1de0*/  UIADD3 UR8, UP2, UPT, UR8, 0x380, URZ ;  /* 0x0000038008087890 */ /* 0x008fc8000ff5e0ff */
[----:B------:R-:W-:Y:S01]  /*1df0*/  UIADD3.X UR9, UPT, UPT, URZ, UR9, URZ, UP2, !UPT ;  /* 0x00000009ff097290 */ /* 0x000fe200097fe4ff */
[----:B--2-4-:R-:W-:Y:S11]  /*1e00*/  @!P0 BRA `(.L_x_47) ;  /* 0x0000009400908947 */ /* 0x014ff60003800000 */
.L_x_165:
[----:B------:R-:W-:Y:S05]  /*1e10*/  BRA.U UP5, `(.L_x_48) ;  /* 0x00000001050c7547 */ /* 0x000fea000b800000 */
[----:B------:R-:W-:-:S13]  /*1e20*/  ELECT P0, URZ, PT ;  /* 0x0000000000ff782f */ /* 0x000fda0003800000 */
[----:B-1----:R-:W-:-:S04]  /*1e30*/  @P0 MOV R5, 0x10000 ;  /* 0x0001000000050802 */ /* 0x002fc80000000f00 */
[----:B------:R2:W-:Y:S03]  /*1e40*/  @P0 SYNCS.ARRIVE.TRANS64 RZ, [UR4+0x10], R5 ;  /* 0x00001005ffff09a7 */ /* 0x0005e60008000004 */
.L_x_48:
[----:B------:R-:W-:Y:S01]  /*1e50*/  ULOP3.LUT UR13, UR13, UR12, URZ, 0x3c, !UPT ;  /* 0x0000000c0d0d7292 */ /* 0x000fe2000f8e3cff */
[----:B------:R3:W-:Y:S01]  /*1e60*/  UTMALDG.4D.2CTA [UR40], [UR8], desc[URZ] ;  /* 0x0000ff28080075b4 */ /* 0x0007e20008219000 */
[----:B------:R-:W-:Y:S02]  /*1e70*/  UIADD3 UR16, UPT, UPT, UR4, 0xe400, URZ ;  /* 0x0000e40004107890 */ /* 0x000fe4000fffe0ff */
[----:B------:R-:W-:Y:S01]  /*1e80*/  ULOP3.LUT UR12, UR13, UR12, URZ, 0x3c, !UPT ;  /* 0x0000000c0d0c7292 */ /* 0x000fe2000f8e3cff */
[----:B------:R-:W-:Y:S01]  /*1e90*/  UMOV UR33, UR17 ;  /* 0x0000001100217c82 */ /* 0x000fe20008000000 */
[----:B------:R-:W-:Y:S02]  /*1ea0*/  UMOV UR20, UR36 ;  /* 0x0000002400147c82 */ /* 0x000fe40008000000 */
[----:B------:R-:W-:Y:S01]  /*1eb0*/  ULOP3.LUT UR13, UR13, UR12, URZ, 0x3c, !UPT ;  /* 0x0000000c0d0d7292 */ /* 0x000fe2000f8e3cff */
[----:B------:R-:W-:-:S08]  /*1ec0*/  UMOV UR21, UR37 ;  /* 0x0000002500157c82 */ /* 0x000fd00008000000 */
[----:B------:R4:W-:Y:S01]  /*1ed0*/  UTMALDG.4D.2CTA [UR32], [UR12], desc[URZ] ;  /* 0x0000ff200c0075b4 */ /* 0x0009e20008219000 */
[----:B---3--:R-:W-:Y:S01]  /*1ee0*/  UMOV UR8, UR7 ;  /* 0x0000000700087c82 */ /* 0x008fe20008000000 */
[----:B------:R-:W-:Y:S02]  /*1ef0*/  UMOV UR9, UR5 ;  /* 0x0000000500097c82 */ /* 0x000fe40008000000 */
[----:B------:R3:W-:Y:S01]  /*1f00*/  UTMALDG.4D.2CTA [UR16], [UR8], desc[URZ] ;  /* 0x0000ff10080075b4 */ /* 0x0007e20008219000 */
[----:B------:R-:W5:Y:S01]  /*1f10*/  SYNCS.PHASECHK.TRANS64.TRYWAIT P0, [UR4+0x38], R6 ;  /* 0x00003806ff0075a7 */ /* 0x000f620008001104 */
[----:B----4-:R-:W3:Y:S02]  /*1f20*/  LDCU.128 UR12, c[0x0][0x400] ;  /* 0x00008000ff0c77ac */ /* 0x010ee40008000c00 */
[----:B---3--:R-:W-:Y:S01]  /*1f30*/  UIMAD.WIDE.U32 UR8, UR36, UR12, URZ ;  /* 0x0000000c240872a5 */ /* 0x008fe2000f8e00ff */
[----:B------:R-:W3:Y:S03]  /*1f40*/  LDCU.64 UR18, c[0x0][0x3e8] ;  /* 0x00007d00ff1277ac */ /* 0x000ee60008000a00 */
[----:B------:R-:W-:Y:S01]  /*1f50*/  UIMAD UR42, UR36, UR13, UR9 ;  /* 0x0000000d242a72a4 */ /* 0x000fe2000f8e0209 */
[----:B---3-5:R-:W-:Y:S11]  /*1f60*/  @!P0 BRA `(.L_x_49) ;  /* 0x0000009400588947 */ /* 0x028ff60003800000 */
.L_x_167:
[----:B------:R-:W3:Y:S01]  /*1f70*/  LDL R7, [R1] ;  /* 0x0000000001077983 */ /* 0x000ee20000100800 */
[----:B------:R-:W-:Y:S01]  /*1f80*/  ELECT P0, URZ, PT ;  /* 0x0000000000ff782f */ /* 0x000fe20003800000 */
[----:B------:R-:W-:Y:S01]  /*1f90*/  UIADD3 UR5, UPT, UPT, UR4, 0x20600, URZ ;  /* 0x0002060004057890 */ /* 0x000fe2000fffe0ff */
[----:B------:R-:W-:Y:S01]  /*1fa0*/  UMOV UR43, UR42 ;  /* 0x0000002a002b7c82 */ /* 0x000fe20008000000 */
[----:B------:R-:W-:Y:S01]  /*1fb0*/  UMOV UR42, UR8 ;  /* 0x00000008002a7c82 */ /* 0x000fe20008000000 */
[----:B------:R-:W-:Y:S01]  /*1fc0*/  ELECT P1, URZ, PT ;  /* 0x0000000000ff782f */ /* 0x000fe20003820000 */
[----:B------:R-:W-:Y:S02]  /*1fd0*/  UIMAD.WIDE.U32 UR42, UR37, UR14, UR42 ;  /* 0x0000000e252a72a5 */ /* 0x000fe4000f8e002a */
[----:B-12---:R-:W-:Y:S01]  /*1fe0*/  IMAD.U32 R5, RZ, RZ, UR5 ;  /* 0x00000005ff057e24 */ /* 0x006fe2000f8e00ff */
[----:B------:R-:W-:Y:S02]  /*1ff0*/  UIADD3 UR13, UPT, UPT, UR4, 0x30, URZ ;  /* 0x00000030040d7890 */ /* 0x000fe4000fffe0ff */
[----:B------:R-:W-:-:S02]  /*2000*/  UIMAD UR15, UR37, UR15, UR43 ;  /* 0x0000000f250f72a4 */ /* 0x000fc4000f8e022b */
[----:B------:R-:W-:-:S04]  /*2010*/  UIADD3 UR35, UP0, UPT, UR35, UR42, URZ ;  /* 0x0000002a23237290 */ /* 0x000fc8000ff1e0ff */
[----:B------:R-:W-:Y:S02]  /*2020*/  UIADD3.X UR5, UPT, UPT, URZ, UR15, URZ, UP0, !UPT ;  /* 0x0000000fff057290 */ /* 0x000fe400087fe4ff */
[----:B------:R-:W-:-:S04]  /*2030*/  ULEA UR8, UP0, UR35, UR18, 0x2 ;  /* 0x0000001223087291 */ /* 0x000fc8000f8010ff */
[----:B------:R-:W-:-:S03]  /*2040*/  ULEA.HI.X UR9, UR35, UR19, UR5, 0x2, UP0 ;  /* 0x0000001323097291 */ /* 0x000fc600080f1405 */
[----:B------:R-:W-:Y:S01]  /*2050*/  UMOV UR5, 0x20 ;  /* 0x0000002000057882 */ /* 0x000fe20000000000 */
[----:B---3--:R-:W-:-:S04]  /*2060*/  @P0 PRMT R5, R7, 0x654, R5 ;  /* 0x0000065407050816 */ /* 0x008fc80000000005 */
[----:B------:R-:W-:Y:S01]  /*2070*/  @P0 R2UR UR12, R5 ;  /* 0x00000000050c02ca */ /* 0x000fe200000e0000 */
[----:B------:R-:W-:-:S04]  /*2080*/  @P1 IMAD.MOV.U32 R5, RZ, RZ, 0x200 ;  /* 0x00000200ff051424 */ /* 0x000fc800078e00ff */
[----:B------:R1:W-:Y:S08]  /*2090*/  @P1 SYNCS.ARRIVE.TRANS64 RZ, [UR4+0x30], R5 ;  /* 0x00003005ffff19a7 */ /* 0x0003f00008000004 */
[----:B------:R2:W-:Y:S01]  /*20a0*/  UBLKCP.S.G [UR12], [UR8], UR5 ;  /* 0x0000000c080073ba */ /* 0x0005e20008000205 */
[----:B------:R-:W3:Y:S01]  /*20b0*/  SYNCS.PHASECHK.TRANS64.TRYWAIT P0, [UR4+0x108], R6 ;  /* 0x00010806ff0075a7 */ /* 0x000ee20008001104 */
[----:B--2---:R-:W2:Y:S01]  /*20c0*/  LDCU.64 UR12, c[0x0][0x348] ;  /* 0x00006900ff0c77ac */ /* 0x004ea20008000a00 */
[----:B------:R-:W-:-:S02]  /*20d0*/  UIADD3 UR8, UPT, UPT, UR10, -0x1, URZ ;  /* 0xffffffff0a087890 */ /* 0x000fc4000fffe0ff */
[----:B------:R-:W-:Y:S02]  /*20e0*/  UIADD3 UR5, UPT, UPT, -UR10, URZ, URZ ;  /* 0x000000ff0a057290 */ /* 0x000fe4000fffe1ff */
[----:B------:R-:W-:Y:S02]  /*20f0*/  USHF.R.S32.HI UR7, URZ, 0x1f, UR8 ;  /* 0x0000001fff077899 */ /* 0x000fe40008011408 */
[----:B------:R-:W-:Y:S02]  /*2100*/  USHF.R.S32.HI UR5, URZ, 0x1f, UR5 ;  /* 0x0000001fff057899 */ /* 0x000fe40008011405 */
[----:B------:R-:W-:Y:S02]  /*2110*/  UIADD3 UR9, UPT, UPT, UR4, 0x100, URZ ;  /* 0x0000010004097890 */ /* 0x000fe4000fffe0ff */
[----:B------:R-:W-:Y:S02]  /*2120*/  ULEA.HI UR7, UR7, UR8, URZ, 0x7 ;  /* 0x0000000807077291 */ /* 0x000fe4000f8f38ff */
[----:B------:R-:W-:-:S02]  /*2130*/  ULEA.HI UR5, UR5, -UR10, URZ, 0x7 ;  /* 0x8000000a05057291 */ /* 0x000fc4000f8f38ff */
[----:B--2---:R-:W-:Y:S02]  /*2140*/  UIADD3 UR18, UP0, UPT, UR12, 0x300, URZ ;  /* 0x000003000c127890 */ /* 0x004fe4000ff1e0ff */
[----:B------:R-:W-:Y:S02]  /*2150*/  UIADD3 UR8, UPT, UPT, UR4, 0x14400, URZ ;  /* 0x0001440004087890 */ /* 0x000fe4000fffe0ff */
[----:B------:R-:W-:Y:S02]  /*2160*/  UIADD3.X UR19, UPT, UPT, URZ, UR13, URZ, UP0, !UPT ;  /* 0x0000000dff137290 */ /* 0x000fe400087fe4ff */
[----:B------:R-:W-:Y:S02]  /*2170*/  UISETP.GT.AND UP0, UPT, UR10, URZ, UPT ;  /* 0x000000ff0a00728c */ /* 0x000fe4000bf04270 */
[----:B------:R-:W-:Y:S01]  /*2180*/  ULOP3.LUT UR9, UR9, 0xfefffd00, URZ, 0xc0, !UPT ;  /* 0xfefffd0009097892 */ /* 0x000fe2000f8ec0ff */
[----:B------:R-:W-:Y:S01]  /*2190*/  UMOV UR10, UR34 ;  /* 0x00000022000a7c82 */ /* 0x000fe20008000000 */
[----:B------:R-:W-:Y:S01]  /*21a0*/  UMOV UR12, UR36 ;  /* 0x00000024000c7c82 */ /* 0x000fe20008000000 */
[----:B------:R-:W-:Y:S01]  /*21b0*/  UMOV UR13, UR37 ;  /* 0x00000025000d7c82 */ /* 0x000fe20008000000 */
[----:B-1-3--:R-:W-:Y:S08]  /*21c0*/  @!P0 BRA `(.L_x_50) ;  /* 0x0000009000e08947 */ /* 0x00aff00003800000 */
.L_x_169:
[----:B------:R-:W-:Y:S05]  /*21d0*/  BRA.U UP5, `(.L_x_51) ;  /* 0x00000001050c7547 */ /* 0x000fea000b800000 */
[----:B------:R-:W-:-:S13]  /*21e0*/  ELECT P0, URZ, PT ;  /* 0x0000000000ff782f */ /* 0x000fda0003800000 */
[----:B-1----:R-:W-:-:S04]  /*21f0*/  @P0 MOV R5, 0x8000 ;  /* 0x0000800000050802 */ /* 0x002fc80000000f00 */
[----:B------:R2:W-:Y:S03]  /*2200*/  @P0 SYNCS.ARRIVE.TRANS64 RZ, [UR4+0x100], R5 ;  /* 0x00010005ffff09a7 */ /* 0x0005e60008000004 */
.L_x_51:
[----:B------:R-:W-:Y:S01]  /*2210*/  USHF.R.S32.HI UR5, URZ, 0x7, UR5 ;  /* 0x00000007ff057899 */ /* 0x000fe20008011405 */
[----:B------:R3:W-:Y:S01]  /*2220*/  UTMALDG.4D.2CTA [UR8], [UR18], desc[URZ] ;  /* 0x0000ff08120075b4 */ /* 0x0007e20008219000 */
[----:B------:R-:W-:Y:S01]  /*2230*/  ULEA.HI.SX32 UR14, UR7, 0x1, 0x19 ;  /* 0x00000001070e7891 */ /* 0x000fe2000f8fcaff */
[----:B------:R-:W-:Y:S01]  /*2240*/  HFMA2 R10, -RZ, RZ, 0, 0 ;  /* 0x00000000ff0a7431 */ /* 0x000fe200000001ff */
[----:B------:R-:W-:Y:S01]  /*2250*/  UIADD3 UR7, UPT, UPT, -UR5, URZ, URZ ;  /* 0x000000ff05077290 */ /* 0x000fe2000fffe1ff */
[----:B------:R-:W-:Y:S01]  /*2260*/  HFMA2 R8, -RZ, RZ, 0, 0 ;  /* 0x00000000ff087431 */ /* 0x000fe200000001ff */
[----:B------:R-:W-:Y:S01]  /*2270*/  UIADD3 UR5, UPT, UPT, UR6, 0x1, URZ ;  /* 0x0000000106057890 */ /* 0x000fe2000fffe0ff */
[----:B------:R-:W-:-:S04]  /*2280*/  MOV R9, 0x1 ;  /* 0x0000000100097802 */ /* 0x000fc80000000f00 */
[----:B------:R-:W-:Y:S02]  /*2290*/  @!UP0 UMOV UR14, UR7 ;  /* 0x00000007000e8c82 */ /* 0x000fe40008000000 */
[----:B------:R-:W-:-:S09]  /*22a0*/  UISETP.GE.AND UP0, UPT, UR5, UR14, UPT ;  /* 0x0000000e0500728c */ /* 0x000fd2000bf06270 */
[----:B---3--:R-:W-:Y:S05]  /*22b0*/  BRA.U UP0, `(.L_x_52) ;  /* 0x00000005009c7547 */ /* 0x008fea000b800000 */
[----:B-12---:R-:W2:Y:S01]  /*22c0*/  LDL R5, [R1] ;  /* 0x0000000001057983 */ /* 0x006ea20000100800 */
[----:B------:R-:W1:Y:S01]  /*22d0*/  S2UR UR7, SR_CTAID.X ;  /* 0x00000000000779c3 */ /* 0x000e620000002500 */
[----:B------:R-:W3:Y:S01]  /*22e0*/  LDCU.64 UR10, c[0x0][0x348] ;  /* 0x00006900ff0a77ac */ /* 0x000ee20008000a00 */
[----:B------:R-:W-:Y:S01]  /*22f0*/  IMAD.MOV.U32 R9, RZ, RZ, 0x1 ;  /* 0x00000001ff097424 */ /* 0x000fe200078e00ff */
[----:B------:R-:W-:Y:S01]  /*2300*/  MOV R10, RZ ;  /* 0x000000ff000a7202 */ /* 0x000fe20000000f00 */
[----:B------:R-:W-:Y:S01]  /*2310*/  IMAD.MOV.U32 R8, RZ, RZ, RZ ;  /* 0x000000ffff087224 */ /* 0x000fe200078e00ff */
[----:B------:R-:W-:Y:S01]  /*2320*/  UIADD3 UR50, UPT, UPT, UR4, 0x20400, URZ ;  /* 0x0002040004327890 */ /* 0x000fe2000fffe0ff */
[----:B------:R-:W-:Y:S01]  /*2330*/  MOV R6, 0x200 ;  /* 0x0000020000067802 */ /* 0x000fe20000000f00 */
[----:B------:R-:W-:Y:S01]  /*2340*/  UIADD3 UR33, UPT, UPT, UR4, 0xf0, URZ ;  /* 0x000000f004217890 */ /* 0x000fe2000fffe0ff */
[----:B------:R-:W4:Y:S01]  /*2350*/  LDCU.64 UR46, c[0x0][0x3c0] ;  /* 0x00007800ff2e77ac */ /* 0x000f220008000a00 */
[----:B------:R-:W2:Y:S01]  /*2360*/  LDCU.64 UR44, c[0x0][0x3e8] ;  /* 0x00007d00ff2c77ac */ /* 0x000ea20008000a00 */
[----:B------:R-:W-:-:S02]  /*2370*/  UIADD3 UR51, UPT, UPT, UR4, 0x20, URZ ;  /* 0x0000002004337890 */ /* 0x000fc4000fffe0ff */
[----:B---3--:R-:W-:Y:S02]  /*2380*/  UIADD3 UR40, UP4, UPT, UR10, 0x200, URZ ;  /* 0x000002000a287890 */ /* 0x008fe4000ff9e0ff */
[----:B------:R-:W-:Y:S02]  /*2390*/  UIADD3 UR38, UP3, UPT, UR10, 0x180, URZ ;  /* 0x000001800a267890 */ /* 0x000fe4000ff7e0ff */
[----:B------:R-:W-:Y:S02]  /*23a0*/  UIADD3 UR30, UP2, UPT, UR10, 0x400, URZ ;  /* 0x000004000a1e7890 */ /* 0x000fe4000ff5e0ff */
[----:B-1----:R-:W-:Y:S02]  /*23b0*/  ULOP3.LUT UR8, UR7, 0x1, URZ, 0xc0, !UPT ;  /* 0x0000000107087892 */ /* 0x002fe4000f8ec0ff */
[----:B------:R-:W-:Y:S02]  /*23c0*/  UIADD3 UR7, UPT, UPT, UR4, 0x20600, URZ ;  /* 0x0002060004077890 */ /* 0x000fe4000fffe0ff */
[----:B------:R-:W-:-:S02]  /*23d0*/  UIADD3 UR22, UP1, UPT, UR10, 0x480, URZ ;  /* 0x000004800a167890 */ /* 0x000fc4000ff3e0ff */
[----:B------:R-:W-:Y:S02]  /*23e0*/  UISETP.NE.AND UP0, UPT, UR8, URZ, UPT ;  /* 0x000000ff0800728c */ /* 0x000fe4000bf05270 */
[----:B------:R-:W-:Y:S02]  /*23f0*/  UIADD3 UR49, UPT, UPT, UR4, 0x30, URZ ;  /* 0x0000003004317890 */ /* 0x000fe4000fffe0ff */
[----:B------:R-:W-:Y:S02]  /*2400*/  UIADD3 UR32, UPT, UPT, UR4, 0xc400, URZ ;  /* 0x0000c40004207890 */ /* 0x000fe4000fffe0ff */
[----:B------:R-:W-:Y:S02]  /*2410*/  UIADD3 UR24, UPT, UPT, UR4, 0x400, URZ ;  /* 0x0000040004187890 */ /* 0x000fe4000fffe0ff */
[----:B------:R-:W-:Y:S02]  /*2420*/  UIADD3 UR16, UPT, UPT, UR4, 0xa400, URZ ;  /* 0x0000a40004107890 */ /* 0x000fe4000fffe0ff */
[----:B------:R-:W-:-:S02]  /*2430*/  UIADD3 UR8, UPT, UPT, UR4, 0xe400, URZ ;  /* 0x0000e40004087890 */ /* 0x000fc4000fffe0ff */
[----:B------:R-:W-:Y:S02]  /*2440*/  ULOP3.LUT UR33, UR33, 0xfefffcf0, URZ, 0xc0, !UPT ;  /* 0xfefffcf021217892 */ /* 0x000fe4000f8ec0ff */
[----:B------:R-:W-:Y:S02]  /*2450*/  UIADD3.X UR41, UPT, UPT, URZ, UR11, URZ, UP4, !UPT ;  /* 0x0000000bff297290 */ /* 0x000fe4000a7fe4ff */
[----:B------:R-:W-:Y:S02]  /*2460*/  UIADD3.X UR39, UPT, UPT, URZ, UR11, URZ, UP3, !UPT ;  /* 0x0000000bff277290 */ /* 0x000fe40009ffe4ff */
[----:B------:R-:W-:Y:S02]  /*2470*/  UIADD3.X UR31, UPT, UPT, URZ, UR11, URZ, UP2, !UPT ;  /* 0x0000000bff1f7290 */ /* 0x000fe400097fe4ff */
[----:B------:R-:W-:Y:S01]  /*2480*/  UIADD3.X UR23, UPT, UPT, URZ, UR11, URZ, UP1, !UPT ;  /* 0x0000000bff177290 */ /* 0x000fe20008ffe4ff */
[----:B------:R-:W-:Y:S01]  /*2490*/  UMOV UR26, URZ ;  /* 0x000000ff001a7c82 */ /* 0x000fe20008000000 */
[----:B------:R-:W-:Y:S01]  /*24a0*/  UMOV UR10, URZ ;  /* 0x000000ff000a7c82 */ /* 0x000fe20008000000 */
[----:B--2---:R-:W-:-:S13]  /*24b0*/  R2UR UR48, R5 ;  /* 0x00000000053072ca */ /* 0x004fda00000e0000 */
[----:B------:R-:W-:Y:S02]  /*24c0*/  UPRMT UR50, UR48, 0x654, UR50 ;  /* 0x0000065430327896 */ /* 0x000fe40008000032 */
[----:B----4-:R-:W-:-:S12]  /*24d0*/  UPRMT UR48, UR48, 0x654, UR7 ;  /* 0x0000065430307896 */ /* 0x010fd80008000007 */
.L_x_61:
[----:B------:R-:W-:Y:S01]  /*24e0*/  SHF.L.U32 R12, R9, 0x1f, RZ ;  /* 0x0000001f090c7819 */ /* 0x000fe200000006ff */
[----:B------:R-:W-:Y:S01]  /*24f0*/  USHF.L.U32 UR35, UR6, 0x7, URZ ;  /* 0x0000000706237899 */ /* 0x000fe200080006ff */
[----:B------:R-:W-:Y:S02]  /*2500*/  SHF.L.U32 R7, R8, 0x1f, RZ ;  /* 0x0000001f08077819 */ /* 0x000fe400000006ff */
[----:B-1----:R-:W1:Y:S02]  /*2510*/  SYNCS.PHASECHK.TRANS64.TRYWAIT P0, [UR4+0xf8], R12 ;  /* 0x0000f80cff0075a7 */ /* 0x002e640008001104 */
[----:B-123--:R-:W-:Y:S07]  /*2520*/  @!P0 BRA `(.L_x_53) ;  /* 0x0000009000288947 */ /* 0x00efee0003800000 */
.L_x_171:
[----:B------:R-:W-:Y:S05]  /*2530*/  BRA.U UP5, `(.L_x_54) ;  /* 0x00000001050c7547 */ /* 0x000fea000b800000 */
[----:B------:R-:W-:-:S13]  /*2540*/  ELECT P0, URZ, PT ;  /* 0x0000000000ff782f */ /* 0x000fda0003800000 */
[----:B-1----:R-:W-:-:S04]  /*2550*/  @P0 MOV R5, 0x4000 ;  /* 0x0000400000050802 */ /* 0x002fc80000000f00 */
[----:B------:R2:W-:Y:S03]  /*2560*/  @P0 SYNCS.ARRIVE.TRANS64 RZ, [UR4+0xf0], R5 ;  /* 0x0000f005ffff09a7 */ /* 0x0005e60008000004 */
.L_x_54:
[----:B------:R3:W-:Y:S01]  /*2570*/  UTMALDG.4D.2CTA [UR32], [UR40], desc[URZ] ;  /* 0x0000ff20280075b4 */ /* 0x0007e20008219000 */
[----:B------:R-:W4:Y:S01]  /*2580*/  SYNCS.PHASECHK.TRANS64.TRYWAIT P0, [UR4+0x8], R7 ;  /* 0x00000807ff0075a7 */ /* 0x000f220008001104 */
[----:B------:R-:W-:Y:S02]  /*2590*/  USHF.L.U32 UR19, UR5, 0x7, URZ ;  /* 0x0000000705137899 */ /* 0x000fe400080006ff */
[----:B------:R-:W-:Y:S01]  /*25a0*/  UPLOP3.LUT UP5, UPT, UPT, UPT, UP0, 0x80, 0x8 ;  /* 0x000000000008789c */ /* 0x000fe20003faf000 */
[----:B------:R-:W-:Y:S01]  /*25b0*/  UMOV UR28, UR36 ;  /* 0x00000024001c7c82 */ /* 0x000fe20008000000 */
[----:B------:R-:W-:Y:S01]  /*25c0*/  UMOV UR29, UR37 ;  /* 0x00000025001d7c82 */ /* 0x000fe20008000000 */
[----:B------:R-:W5:Y:S02]  /*25d0*/  S2UR UR6, SR_CTAID.X ;  /* 0x00000000000679c3 */ /* 0x000f640000002500 */
[----:B-----5:R-:W-:-:S04]  /*25e0*/  ULOP3.LUT UR6, UR6, 0x1, URZ, 0xc0, !UPT ;  /* 0x0000000106067892 */ /* 0x020fc8000f8ec0ff */
[----:B------:R-:W-:Y:S01]  /*25f0*/  ULEA UR27, UR6, UR19, 0x6 ;  /* 0x00000013061b7291 */ /* 0x000fe2000f8e30ff */
[----:B---34-:R-:W-:Y:S11]  /*2600*/  @!P0 BRA `(.L_x_55) ;  /* 0x00000090000c8947 */ /* 0x018ff60003800000 */
.L_x_173:
[----:B------:R-:W-:Y:S05]  /*2610*/  BRA.U UP5, `(.L_x_56) ;  /* 0x00000001050c7547 */ /* 0x000fea000b800000 */
[----:B------:R-:W-:-:S13]  /*2620*/  ELECT P0, URZ, PT ;  /* 0x0000000000ff782f */ /* 0x000fda0003800000 */
[----:B-12---:R-:W-:-:S04]  /*2630*/  @P0 MOV R5, 0x4000 ;  /* 0x0000400000050802 */ /* 0x006fc80000000f00 */
[----:B------:R3:W-:Y:S03]  /*2640*/  @P0 SYNCS.ARRIVE.TRANS64 RZ, [UR4], R5 ;  /* 0x00000005ffff09a7 */ /* 0x0007e60008000004 */
.L_x_56:
[----:B------:R4:W-:Y:S01]  /*2650*/  UTMALDG.4D.2CTA [UR24], [UR38], desc[URZ] ;  /* 0x0000ff18260075b4 */ /* 0x0009e20008219000 */
[----:B------:R-:W5:Y:S02]  /*2660*/  SYNCS.PHASECHK.TRANS64.TRYWAIT P0, [UR4+0x28], R7 ;  /* 0x00002807ff0075a7 */ /* 0x000f640008001104 */
[----:B----45:R-:W-:Y:S05]  /*2670*/  @!P0 BRA `(.L_x_57) ;  /* 0x0000009000108947 */ /* 0x030fea0003800000 */
.L_x_175:
[----:B------:R-:W-:Y:S02]  /*2680*/  ELECT P0, URZ, PT ;  /* 0x0000000000ff782f */ /* 0x000fe40003800000 */
[----:B------:R-:W-:Y:S01]  /*2690*/  SHF.L.U32 R7, R10, 0x1f, RZ ;  /* 0x0000001f0a077819 */ /* 0x000fe200000006ff */
[----:B------:R-:W-:Y:S01]  /*26a0*/  UIADD3 UR7, UP1, UPT, UR19, UR52, URZ ;  /* 0x0000003413077290 */ /* 0x000fe2000ff3e0ff */
[----:B------:R-:W-:Y:S01]  /*26b0*/  UMOV UR18, UR34 ;  /* 0x0000002200127c82 */ /* 0x000fe20008000000 */
[----:B------:R-:W-:Y:S02]  /*26c0*/  UMOV UR20, UR36 ;  /* 0x0000002400147c82 */ /* 0x000fe40008000000 */
[----:B------:R-:W-:Y:S02]  /*26d0*/  UIADD3.X UR9, UPT, UPT, URZ, UR54, URZ, UP1, !UPT ;  /* 0x00000036ff097290 */ /* 0x000fe40008ffe4ff */
[----:B------:R-:W-:Y:S01]  /*26e0*/  ULEA UR6, UP1, UR7, UR46, 0x2 ;  /* 0x0000002e07067291 */ /* 0x000fe2000f8210ff */
[----:B------:R-:W-:Y:S01]  /*26f0*/  UMOV UR21, UR37 ;  /* 0x0000002500157c82 */ /* 0x000fe20008000000 */
[----:B------:R-:W-:-:S02]  /*2700*/  UMOV UR12, UR36 ;  /* 0x00000024000c7c82 */ /* 0x000fc40008000000 */
[----:B------:R-:W-:Y:S01]  /*2710*/  ULEA.HI.X UR7, UR7, UR47, UR9, 0x2, UP1 ;  /* 0x0000002f07077291 */ /* 0x000fe200088f1409 */
[----:B-123--:R-:W-:Y:S01]  /*2720*/  @P0 IMAD.MOV.U32 R5, RZ, RZ, 0x200 ;  /* 0x00000200ff050424 */ /* 0x00efe200078e00ff */
[----:B------:R-:W-:Y:S01]  /*2730*/  UMOV UR13, UR37 ;  /* 0x00000025000d7c82 */ /* 0x000fe20008000000 */
[----:B------:R-:W-:Y:S01]  /*2740*/  UMOV UR9, 0x20 ;  /* 0x0000002000097882 */ /* 0x000fe20000000000 */
[----:B------:R-:W-:Y:S01]  /*2750*/  UMOV UR11, UR27 ;  /* 0x0000001b000b7c82 */ /* 0x000fe20008000000 */
[----:B------:R1:W-:Y:S04]  /*2760*/  @P0 SYNCS.ARRIVE.TRANS64 RZ, [UR4+0x20], R5 ;  /* 0x00002005ffff09a7 */ /* 0x0003e80008000004 */
[----:B------:R2:W-:Y:S01]  /*2770*/  UBLKCP.S.G [UR50], [UR6], UR9 ;  /* 0x00000032060073ba */ /* 0x0005e20008000209 */
[----:B------:R-:W3:Y:S01]  /*2780*/  SYNCS.PHASECHK.TRANS64.TRYWAIT P0, [UR4+0x18], R7 ;  /* 0x00001807ff0075a7 */ /* 0x000ee20008001104 */
[----:B--2---:R-:W-:Y:S01]  /*2790*/  UMOV UR9, UR17 ;  /* 0x0000001100097c82 */ /* 0x004fe20008000000 */
[----:B-1-3--:R-:W-:Y:S05]  /*27a0*/  @!P0 BRA `(.L_x_58) ;  /* 0x0000008c00e48947 */ /* 0x00afea0003800000 */
.L_x_177:
[----:B------:R-:W-:Y:S05]  /*27b0*/  BRA.U UP5, `(.L_x_59) ;  /* 0x00000001050c7547 */ /* 0x000fea000b800000 */
[----:B------:R-:W-:-:S13]  /*27c0*/  ELECT P0, URZ, PT ;  /* 0x0000000000ff782f */ /* 0x000fda0003800000 */
[----:B-1----:R-:W-:-:S04]  /*27d0*/  @P0 MOV R5, 0x8000 ;  /* 0x0000800000050802 */ /* 0x002fc80000000f00 */
[----:B------:R2:W-:Y:S03]  /*27e0*/  @P0 SYNCS.ARRIVE.TRANS64 RZ, [UR4+0x10], R5 ;  /* 0x00001005ffff09a7 */ /* 0x0005e60008000004 */
.L_x_59:
[----:B------:R-:W-:Y:S01]  /*27f0*/  UTMALDG.4D.2CTA [UR16], [UR30], desc[URZ] ;  /* 0x0000ff101e0075b4 */ /* 0x000fe20008219000 */
[----:B------:R-:W-:Y:S01]  /*2800*/  LOP3.LUT R9, R9, 0x1, RZ, 0x3c, !PT ;  /* 0x0000000109097812 */ /* 0x000fe200078e3cff */
[----:B------:R3:W-:Y:S01]  /*2810*/  UTMALDG.4D.2CTA [UR8], [UR22], desc[URZ] ;  /* 0x0000ff08160075b4 */ /* 0x0007e20008219000 */
[----:B------:R-:W4:Y:S01]  /*2820*/  SYNCS.PHASECHK.TRANS64.TRYWAIT P0, [UR4+0x38], R7 ;  /* 0x00003807ff0075a7 */ /* 0x000f220008001104 */
[----:B---3--:R-:W-:Y:S01]  /*2830*/  UMOV UR9, UR5 ;  /* 0x0000000500097c82 */ /* 0x008fe20008000000 */
[----:B----4-:R-:W-:Y:S05]  /*2840*/  @!P0 BRA `(.L_x_60) ;  /* 0x0000008c00dc8947 */ /* 0x010fea0003800000 */
.L_x_179:
[----:B------:R-:W-:Y:S01]  /*2850*/  UIADD3 UR19, UP1, UPT, UR19, UR42, URZ ;  /* 0x0000002a13137290 */ /* 0x000fe2000ff3e0ff */
[----:B------:R-:W-:Y:S01]  /*2860*/  LOP3.LUT R10, R10, 0x1, RZ, 0x3c, !PT ;  /* 0x000000010a0a7812 */ /* 0x000fe200078e3cff */
[----:B------:R-:W-:Y:S01]  /*2870*/  UIADD3 UR5, UPT, UPT, UR5, 0x1, URZ ;  /* 0x0000000105057890 */ /* 0x000fe2000fffe0ff */
[----:B------:R-:W-:Y:S01]  /*2880*/  LOP3.LUT R8, R8, 0x1, RZ, 0x3c, !PT ;  /* 0x0000000108087812 */ /* 0x000fe200078e3cff */
[----:B------:R-:W-:Y:S02]  /*2890*/  UIADD3.X UR7, UPT, UPT, URZ, UR15, URZ, UP1, !UPT ;  /* 0x0000000fff077290 */ /* 0x000fe40008ffe4ff */
[----:B------:R-:W-:Y:S01]  /*28a0*/  ULEA UR6, UP1, UR19, UR44, 0x2 ;  /* 0x0000002c13067291 */ /* 0x000fe2000f8210ff */
[----:B------:R-:W-:-:S03]  /*28b0*/  ELECT P0, URZ, PT ;  /* 0x0000000000ff782f */ /* 0x000fc60003800000 */
[----:B------:R-:W-:Y:S02]  /*28c0*/  ULEA.HI.X UR7, UR19, UR45, UR7, 0x2, UP1 ;  /* 0x0000002d13077291 */ /* 0x000fe400088f1407 */
[----:B------:R-:W-:Y:S01]  /*28d0*/  UISETP.NE.AND UP1, UPT, UR5, UR14, UPT ;  /* 0x0000000e0500728c */ /* 0x000fe2000bf25270 */
[----:B------:R-:W-:-:S07]  /*28e0*/  UMOV UR11, 0x20 ;  /* 0x00000020000b7882 */ /* 0x000fce0000000000 */
[----:B------:R3:W-:Y:S01]  /*28f0*/  @P0 SYNCS.ARRIVE.TRANS64 RZ, [UR4+0x30], R6 ;  /* 0x00003006ffff09a7 */ /* 0x0007e20008000004 */
[----:B------:R4:W-:Y:S02]  /*2900*/  UBLKCP.S.G [UR48], [UR6], UR11 ;  /* 0x00000030060073ba */ /* 0x0009e4000800020b */
[----:B----4-:R-:W-:Y:S01]  /*2910*/  UMOV UR6, UR9 ;  /* 0x0000000900067c82 */ /* 0x010fe20008000000 */
[----:B------:R-:W-:Y:S05]  /*2920*/  BRA.U UP1, `(.L_x_61) ;  /* 0xfffffff901ec7547 */ /* 0x000fea000b83ffff */
.L_x_52:
[----:B---3--:R-:W-:Y:S01]  /*2930*/  SHF.L.U32 R6, R9, 0x1f, RZ ;  /* 0x0000001f09067819 */ /* 0x008fe200000006ff */
[----:B------:R-:W3:Y:S03]  /*2940*/  LDCU.64 UR12, c[0x0][0x348] ;  /* 0x00006900ff0c77ac */ /* 0x000ee60008000a00 */
[----:B------:R-:W4:Y:S01]  /*2950*/  SYNCS.PHASECHK.TRANS64.TRYWAIT P0, [UR4+0xf8], R6 ;  /* 0x0000f806ff0075a7 */ /* 0x000f220008001104 */
[----:B------:R-:W-:Y:S02]  /*2960*/  UIADD3 UR9, UPT, UPT, UR4, 0xf0, URZ ;  /* 0x000000f004097890 */ /* 0x000fe4000fffe0ff */
[----:B------:R-:W-:Y:S02]  /*2970*/  ULEA UR11, UR14, 0xffffff80, 0x7 ;  /* 0xffffff800e0b7891 */ /* 0x000fe4000f8e38ff */
[----:B------:R-:W-:Y:S02]  /*2980*/  UIADD3 UR8, UPT, UPT, UR4, 0xc400, URZ ;  /* 0x0000c40004087890 */ /* 0x000fe4000fffe0ff */
[----:B------:R-:W-:-:S02]  /*2990*/  ULOP3.LUT UR9, UR9, 0xfefffcf0, URZ, 0xc0, !UPT ;  /* 0xfefffcf009097892 */ /* 0x000fc4000f8ec0ff */
[----:B---3--:R-:W-:-:S04]  /*29a0*/  UIADD3 UR7, UP0, UPT, UR12, 0x200, URZ ;  /* 0x000002000c077890 */ /* 0x008fc8000ff1e0ff */
[----:B------:R-:W-:Y:S01]  /*29b0*/  UIADD3.X UR6, UPT, UPT, URZ, UR13, URZ, UP0, !UPT ;  /* 0x0000000dff067290 */ /* 0x000fe200087fe4ff */
[----:B----4-:R-:W-:Y:S11]  /*29c0*/  @!P0 BRA `(.L_x_62) ;  /* 0x0000008c009c8947 */ /* 0x010ff60003800000 */
.L_x_181:
[----:B------:R-:W-:Y:S01]  /*29d0*/  ULOP3.LUT UR7, UR7, UR6, URZ, 0x3c, !UPT ;  /* 0x0000000607077292 */ /* 0x000fe2000f8e3cff */
[----:B------:R-:W-:Y:S01]  /*29e0*/  SHF.L.U32 R6, R8, 0x1f, RZ ;  /* 0x0000001f08067819 */ /* 0x000fe200000006ff */
[----:B------:R-:W-:Y:S01]  /*29f0*/  UMOV UR10, UR34 ;  /* 0x00000022000a7c82 */ /* 0x000fe20008000000 */
[----:B------:R-:W-:Y:S01]  /*2a00*/  UMOV UR12, UR36 ;  /* 0x00000024000c7c82 */ /* 0x000fe20008000000 */
[----:B------:R-:W-:Y:S01]  /*2a10*/  ULOP3.LUT UR6, UR7, UR6, URZ, 0x3c, !UPT ;  /* 0x0000000607067292 */ /* 0x000fe2000f8e3cff */
[----:B------:R-:W-:-:S03]  /*2a20*/  UMOV UR13, UR37 ;  /* 0x00000025000d7c82 */ /* 0x000fc60008000000 */
[----:B------:R-:W-:Y:S01]  /*2a30*/  ULOP3.LUT UR7, UR7, UR6, URZ, 0x3c, !UPT ;  /* 0x0000000607077292 */ /* 0x000fe2000f8e3cff */
[----:B------:R-:W-:Y:S11]  /*2a40*/  BRA.U UP5, `(.L_x_63) ;  /* 0x00000001050c7547 */ /* 0x000ff6000b800000 */
[----:B------:R-:W-:-:S13]  /*2a50*/  ELECT P0, URZ, PT ;  /* 0x0000000000ff782f */ /* 0x000fda0003800000 */
[----:B-12---:R-:W-:-:S04]  /*2a60*/  @P0 MOV R5, 0x4000 ;  /* 0x0000400000050802 */ /* 0x006fc80000000f00 */
[----:B------:R3:W-:Y:S03]  /*2a70*/  @P0 SYNCS.ARRIVE.TRANS64 RZ, [UR4+0xf0], R5 ;  /* 0x0000f005ffff09a7 */ /* 0x0007e60008000004 */
.L_x_63:
[----:B------:R4:W-:Y:S01]  /*2a80*/  UTMALDG.4D.2CTA [UR8], [UR6], desc[URZ] ;  /* 0x0000ff08060075b4 */ /* 0x0009e20008219000 */
[----:B------:R-:W5:Y:S02]  /*2a90*/  SYNCS.PHASECHK.TRANS64.TRYWAIT P0, [UR4+0x8], R6 ;  /* 0x00000806ff0075a7 */ /* 0x000f640008001104 */
[----:B----45:R-:W-:Y:S05]  /*2aa0*/  @!P0 BRA `(.L_x_64) ;  /* 0x0000008c00808947 */ /* 0x030fea0003800000 */
.L_x_183:
[----:B------:R-:W-:Y:S05]  /*2ab0*/  BRA.U UP5, `(.L_x_65) ;  /* 0x00000001050c7547 */ /* 0x000fea000b800000 */
[----:B------:R-:W-:-:S13]  /*2ac0*/  ELECT P0, URZ, PT ;  /* 0x0000000000ff782f */ /* 0x000fda0003800000 */
[----:B-123--:R-:W-:-:S04]  /*2ad0*/  @P0 MOV R5, 0x4000 ;  /* 0x0000400000050802 */ /* 0x00efc80000000f00 */
[----:B------:R4:W-:Y:S03]  /*2ae0*/  @P0 SYNCS.ARRIVE.TRANS64 RZ, [UR4], R5 ;  /* 0x00000005ffff09a7 */ /* 0x0009e60008000004 */
.L_x_65:
[----:B------:R-:W5:Y:S02]  /*2af0*/  SYNCS.PHASECHK.TRANS64.TRYWAIT P0, [UR4+0x28], R6 ;  /* 0x00002806ff0075a7 */ /* 0x000f640008001104 */
[----:B-----5:R-:W-:Y:S05]  /*2b00*/  @!P0 BRA `(.L_x_66) ;  /* 0x0000008c00848947 */ /* 0x020fea0003800000 */
.L_x_185:
[----:B------:R-:W-:Y:S02]  /*2b10*/  ELECT P0, URZ, PT ;  /* 0x0000000000ff782f */ /* 0x000fe40003800000 */
[----:B------:R-:W-:-:S05]  /*2b20*/  LOP3.LUT R6, R9, 0x1, RZ, 0x3c, !PT ;  /* 0x0000000109067812 */ /* 0x000fca00078e3cff */
[----:B------:R-:W-:-:S06]  /*2b30*/  IMAD.U32 R6, R6, -0x80000000, RZ ;  /* 0x8000000006067824 */ /* 0x000fcc00078e00ff */
[----:B-1234-:R-:W-:-:S04]  /*2b40*/  @P0 IMAD.MOV.U32 R5, RZ, RZ, 0x200 ;  /* 0x00000200ff050424 */ /* 0x01efc800078e00ff */
[----:B------:R1:W-:Y:S01]  /*2b50*/  @P0 SYNCS.ARRIVE.TRANS64 RZ, [UR4+0x20], R5 ;  /* 0x00002005ffff09a7 */ /* 0x0003e20008000004 */
[----:B------:R-:W2:Y:S02]  /*2b60*/  SYNCS.PHASECHK.TRANS64.TRYWAIT P0, [UR4+0xf8], R6 ;  /* 0x0000f806ff0075a7 */ /* 0x000ea40008001104 */
[----:B-12---:R-:W-:Y:S05]  /*2b70*/  @!P0 BRA `(.L_x_67) ;  /* 0x0000008c00848947 */ /* 0x006fea0003800000 */
.L_x_187:
[----:B------:R-:W-:Y:S04]  /*2b80*/  BSSY.RECONVERGENT B0, `(.L_x_68) ;  /* 0x0000010000007945 */ /* 0x000fe80003800200 */
[----:B------:R-:W-:Y:S05]  /*2b90*/  BRA.U UP5, `(.L_x_69) ;  /* 0x00000001052c7547 */ /* 0x000fea000b800000 */
[----:B------:R-:W-:Y:S02]  /*2ba0*/  ELECT P0, URZ, PT ;  /* 0x0000000000ff782f */ /* 0x000fe40003800000 */
[----:B------:R-:W-:-:S11]  /*2bb0*/  SHF.L.U32 R10, R10, 0x1f, RZ ;  /* 0x0000001f0a0a7819 */ /* 0x000fd600000006ff */
[----:B-1----:R-:W-:-:S04]  /*2bc0*/  @P0 IMAD.MOV.U32 R5, RZ, RZ, 0x4000 ;  /* 0x00004000ff050424 */ /* 0x002fc800078e00ff */
[----:B------:R1:W-:Y:S01]  /*2bd0*/  @P0 SYNCS.ARRIVE.TRANS64 RZ, [UR4+0xf0], R5 ;  /* 0x0000f005ffff09a7 */ /* 0x0003e20008000004 */
[----:B------:R-:W2:Y:S02]  /*2be0*/  SYNCS.PHASECHK.TRANS64.TRYWAIT P0, [UR4+0x18], R10 ;  /* 0x0000180aff0075a7 */ /* 0x000ea40008001104 */
[----:B-12---:R-:W-:Y:S05]  /*2bf0*/  @!P0 BRA `(.L_x_70) ;  /* 0x0000008c00808947 */ /* 0x006fea0003800000 */
.L_x_189:
[----:B------:R-:W-:-:S13]  /*2c00*/  ELECT P0, URZ, PT ;  /* 0x0000000000ff782f */ /* 0x000fda0003800000 */
[----:B------:R-:W-:Y:S05]  /*2c10*/  @!P0 BRA `(.L_x_71) ;  /* 0x0000000000188947 */ /* 0x000fea0003800000 */
[----:B-1----:R-:W-:-:S04]  /*2c20*/  HFMA2 R5, -RZ, RZ, 0, 2 ;  /* 0x00004000ff057431 */ /* 0x002fc800000001ff */
[----:B------:R2:W-:Y:S01]  /*2c30*/  SYNCS.ARRIVE.TRANS64 RZ, [UR4+0x10], R5 ;  /* 0x00001005ffff79a7 */ /* 0x0005e20008000004 */
[----:B------:R-:W-:Y:S05]  /*2c40*/  BRA `(.L_x_71) ;  /* 0x00000000000c7947 */ /* 0x000fea0003800000 */
.L_x_69:
[----:B------:R-:W-:-:S04]  /*2c50*/  SHF.L.U32 R10, R10, 0x1f, RZ ;  /* 0x0000001f0a0a7819 */ /* 0x000fc800000006ff */
[----:B------:R-:W2:Y:S02]  /*2c60*/  SYNCS.PHASECHK.TRANS64.TRYWAIT P0, [UR4+0x18], R10 ;  /* 0x0000180aff0075a7 */ /* 0x000ea40008001104 */
[----:B--2---:R-:W-:Y:S05]  /*2c70*/  @!P0 BRA `(.L_x_72) ;  /* 0x0000008c007c8947 */ /* 0x004fea0003800000 */
.L_x_71:
[----:B------:R-:W-:Y:S05]  /*2c80*/  BSYNC.RECONVERGENT B0 ;  /* 0x0000000000007941 */ /* 0x000fea0003800200 */
.L_x_68:
[----:B------:R-:W3:Y:S02]  /*2c90*/  SYNCS.PHASECHK.TRANS64.TRYWAIT P0, [UR4+0x38], R10 ;  /* 0x0000380aff0075a7 */ /* 0x000ee40008001104 */
[----:B---3--:R-:W-:Y:S05]  /*2ca0*/  @!P0 BRA `(.L_x_73) ;  /* 0x0000008c008c8947 */ /* 0x008fea0003800000 */
.L_x_192:
[----:B------:R-:W-:-:S13]  /*2cb0*/  ELECT P0, URZ, PT ;  /* 0x0000000000ff782f */ /* 0x000fda0003800000 */
[----:B------:R-:W-:Y:S05]  /*2cc0*/  @!P0 BRA `(.L_x_43) ;  /* 0x0000000000088947 */ /* 0x000fea0003800000 */
[----:B-12---:R-:W-:-:S04]  /*2cd0*/  MOV R5, 0x200 ;  /* 0x0000020000057802 */ /* 0x006fc80000000f00 */
[----:B------:R1:W-:Y:S03]  /*2ce0*/  SYNCS.ARRIVE.TRANS64 RZ, [UR4+0x30], R5 ;  /* 0x00003005ffff79a7 */ /* 0x0003e60008000004 */
.L_x_43:
[----:B------:R-:W-:Y:S05]  /*2cf0*/  BSYNC.RECONVERGENT B1 ;  /* 0x0000000000017941 */ /* 0x000fea0003800200 */
.L_x_34:
[----:B------:R-:W-:-:S13]  /*2d00*/  PLOP3.LUT P0, PT, PT, PT, UP6, 0x80, 0x8 ;  /* 0x000000000008781c */ /* 0x000fda0003f0f068 */
[----:B------:R-:W-:Y:S01]  /*2d10*/  @!P0 NOP ;  /* 0x0000000000008918 */ /* 0x000fe20000000000 */
[----:B------:R-:W-:Y:S05]  /*2d20*/  BRA.U !UP6, `(.L_x_74) ;  /* 0x0000003d0ec87547 */ /* 0x000fea000b800000 */
[----:B------:R-:W5:Y:S01]  /*2d30*/  S2UR UR4, SR_CgaCtaId ;  /* 0x00000000000479c3 */ /* 0x000f620000008800 */
[----:B------:R-:W-:Y:S01]  /*2d40*/  UMOV UR6, 0x400 ;  /* 0x0000040000067882 */ /* 0x000fe20000000000 */
[----:B------:R-:W-:Y:S01]  /*2d50*/  UMOV UR5, 0x20 ;  /* 0x0000002000057882 */ /* 0x000fe20000000000 */
[----:B------:R-:W-:Y:S01]  /*2d60*/  ELECT P0, URZ, PT ;  /* 0x0000000000ff782f */ /* 0x000fe20003800000 */
[----:B-----5:R-:W-:Y:S02]  /*2d70*/  ULEA UR6, UR4, UR6, 0x18 ;  /* 0x0000000604067291 */ /* 0x020fe4000f8ec0ff */
[----:B------:R-:W-:-:S04]  /*2d80*/  UIADD3 UR4, UPT, UPT, -UR5, 0x100000, URZ ;  /* 0x0010000005047890 */ /* 0x000fc8000fffe1ff */
[----:B------:R-:W-:Y:S02]  /*2d90*/  USHF.L.U32 UR5, UR4, 0xb, URZ ;  /* 0x0000000b04057899 */ /* 0x000fe400080006ff */
[----:B------:R-:W-:Y:S01]  /*2da0*/  USHF.L.U32 UR4, UR4, 0x1, URZ ;  /* 0x0000000104047899 */ /* 0x000fe200080006ff */
[----:B------:R-:W5:Y:S11]  /*2db0*/  FENCE.VIEW.ASYNC.S ;  /* 0x00000000000073c6 */ /* 0x000f760000000000 */
[----:B-----5:R1:W5:Y:S01]  /*2dc0*/  SYNCS.EXCH.64 URZ, [UR6+0xe8], UR4 ;  /* 0x0000e80406ff75b2 */ /* 0x0203620008000100 */
[----:B------:R-:W-:Y:S01]  /*2dd0*/  NOP ;  /* 0x0000000000007918 */ /* 0x000fe20000000000 */
[----:B------:R-:W2:-:S00]  /*2de0*/  USETMAXREG.DEALLOC.CTAPOOL 0x68 ;  /* 0x00000068000079c8 */ /* 0x000e8000080e0500 */
[----:B--2---:R-:W2:Y:S01]  /*2df0*/  S2R R9, SR_CgaCtaId ;  /* 0x0000000000097919 */ /* 0x004ea20000008800 */
[----:B-----5:R-:W-:Y:S01]  /*2e00*/  NOP ;  /* 0x0000000000007918 */ /* 0x020fe20000000000 */
[----:B-1-3--:R-:W-:Y:S02]  /*2e10*/  MOV R6, 0x40 ;  /* 0x0000004000067802 */ /* 0x00afe40000000f00 */
[----:B----4-:R-:W-:Y:S02]  /*2e20*/  MOV R8, 0x400 ;  /* 0x0000040000087802 */ /* 0x010fe40000000f00 */
[C---:B--2---:R-:W-:Y:S02]  /*2e30*/  LEA R5, R9.reuse, R6, 0x18 ;  /* 0x0000000609057211 */ /* 0x044fe400078ec0ff */
[----:B------:R-:W-:-:S04]  /*2e40*/  LEA R8, R9, R8, 0x18 ;  /* 0x0000000809087211 */ /* 0x000fc800078ec0ff */
[----:B------:R-:W1:Y:S02]  /*2e50*/  LDS.U8 R5, [R5] ;  /* 0x0000000005057984 */ /* 0x000e640000000000 */
[----:B-1----:R-:W-:-:S13]  /*2e60*/  ISETP.NE.AND P0, PT, R5, RZ, PT ;  /* 0x000000ff0500720c */ /* 0x002fda0003f05270 */
[----:B------:R-:W-:Y:S05]  /*2e70*/  @P0 BRA `(.L_x_75) ;  /* 0x0000000400500947 */ /* 0x000fea0003800000 */
[C---:B------:R-:W-:Y:S02]  /*2e80*/  LOP3.LUT R5, R9.reuse, 0x1, RZ, 0xc0, !PT ;  /* 0x0000000109057812 */ /* 0x040fe400078ec0ff */
[----:B------:R-:W-:Y:S02]  /*2e90*/  LOP3.LUT R15, R9, 0x1, RZ, 0x3c, !PT ;  /* 0x00000001090f7812 */ /* 0x000fe400078e3cff */
[----:B------:R-:W-:-:S13]  /*2ea0*/  ISETP.NE.U32.AND P1, PT, R5, 0x1, PT ;  /* 0x000000010500780c */ /* 0x000fda0003f25070 */
[----:B------:R-:W-:Y:S05]  /*2eb0*/  @!P1 BRA `(.L_x_76) ;  /* 0x0000000000c49947 */ /* 0x000fea0003800000 */
[----:B------:R-:W-:Y:S01]  /*2ec0*/  ELECT P0, URZ, PT ;  /* 0x0000000000ff782f */ /* 0x000fe20003800000 */
[----:B------:R-:W-:-:S12]  /*2ed0*/  BSSY B0, `(.L_x_76) ;  /* 0x000002f000007945 */ /* 0x000fd80003800000 */
[----:B------:R-:W-:Y:S05]  /*2ee0*/  @!P0 BRA `(.L_x_77) ;  /* 0x0000000000b48947 */ /* 0x000fea0003800000 */
[----:B------:R-:W-:-:S05]  /*2ef0*/  UMOV UR4, 0x10 ;  /* 0x0000001000047882 */ /* 0x000fca0000000000 */
[----:B------:R-:W-:Y:S04]  /*2f00*/  DEPBAR.LE SB1, 0x36 ;  /* 0x00009d800000791a */ /* 0x000fe80000000000 */
[----:B------:R-:W1:Y:S02]  /*2f10*/  UTCATOMSWS.2CTA.FIND_AND_SET.ALIGN UP0, UR4, UR4 ;  /* 0x00000004000475e3 */ /* 0x000e640008200800 */
[----:B-1----:R-:W-:Y:S01]  /*2f20*/  PLOP3.LUT P0, PT, PT, PT, UP0, 0x80, 0x8 ;  /* 0x000000000008781c */ /* 0x002fe20003f0f008 */
[----:B------:R-:W-:-:S03]  /*2f30*/  IMAD.U32 R13, RZ, RZ, UR4 ;  /* 0x00000004ff0d7e24 */ /* 0x000fc6000f8e00ff */
[----:B------:R-:W-:-:S04]  /*2f40*/  SEL R5, RZ, 0xffffffff, !P0 ;  /* 0xffffffffff057807 */ /* 0x000fc80004000000 */
[----:B------:R-:W-:-:S13]  /*2f50*/  ISETP.NE.AND P0, PT, R5, RZ, PT ;  /* 0x000000ff0500720c */ /* 0x000fda0003f05270 */
[----:B------:R-:W-:Y:S05]  /*2f60*/  @P0 BRA `(.L_x_78) ;  /* 0x0000000000240947 */ /* 0x000fea0003800000 */
.L_x_79:
[----:B------:R-:W-:Y:S05]  /*2f70*/  NANOSLEEP 0x64 ;  /* 0x000000640000795d */ /* 0x000fea0003800000 */
[----:B------:R-:W-:-:S05]  /*2f80*/  UMOV UR4, 0x10 ;  /* 0x0000001000047882 */ /* 0x000fca0000000000 */
[----:B------:R-:W-:Y:S04]  /*2f90*/  DEPBAR.LE SB1, 0x36 ;  /* 0x00009d800000791a */ /* 0x000fe80000000000 */
[----:B------:R-:W1:Y:S02]  /*2fa0*/  UTCATOMSWS.2CTA.FIND_AND_SET.ALIGN UP0, UR4, UR4 ;  /* 0x00000004000475e3 */ /* 0x000e640008200800 */
[----:B-1----:R-:W-:Y:S01]  /*2fb0*/  PLOP3.LUT P0, PT, PT, PT, UP0, 0x80, 0x8 ;  /* 0x000000000008781c */ /* 0x002fe20003f0f008 */
[----:B------:R-:W-:-:S03]  /*2fc0*/  IMAD.U32 R13, RZ, RZ, UR4 ;  /* 0x00000004ff0d7e24 */ /* 0x000fc6000f8e00ff */
[----:B------:R-:W-:-:S04]  /*2fd0*/  SEL R5, RZ, 0xffffffff, !P0 ;  /* 0xffffffffff057807 */ /* 0x000fc80004000000 */
[----:B------:R-:W-:-:S13]  /*2fe0*/  ISETP.NE.AND P0, PT, R5, RZ, PT ;  /* 0x000000ff0500720c */ /* 0x000fda0003f05270 */
[----:B------:R-:W-:Y:S05]  /*2ff0*/  @!P0 BRA `(.L_x_79) ;  /* 0xfffffffc00dc8947 */ /* 0x000fea000383ffff */
.L_x_78:
[----:B------:R-:W-:Y:S01]  /*3000*/  MOV R16, 0x60 ;  /* 0x0000006000107802 */ /* 0x000fe20000000f00 */
[----:B------:R-:W-:Y:S01]  /*3010*/  VIADD R6, R8, 0xe0 ;  /* 0x000000e008067836 */ /* 0x000fe20000000000 */
[----:B------:R-:W-:Y:S01]  /*3020*/  MOV R14, 0x58 ;  /* 0x00000058000e7802 */ /* 0x000fe20000000f00 */
[----:B------:R-:W-:Y:S01]  /*3030*/  IMAD.MOV.U32 R12, RZ, RZ, 0x4 ;  /* 0x00000004ff0c7424 */ /* 0x000fe200078e00ff */
[C---:B------:R-:W-:Y:S02]  /*3040*/  LEA R16, R9.reuse, R16, 0x18 ;  /* 0x0000001009107211 */ /* 0x040fe400078ec0ff */
[----:B------:R-:W-:-:S03]  /*3050*/  LEA R14, R9, R14, 0x18 ;  /* 0x0000000e090e7211 */ /* 0x000fc600078ec0ff */
[----:B------:R-:W1:Y:S02]  /*3060*/  LDS R10, [R16] ;  /* 0x00000000100a7984 */ /* 0x000e640000000800 */
[----:B-1----:R-:W-:-:S04]  /*3070*/  IMAD.U32 R10, R10, -0x80000000, RZ ;  /* 0x800000000a0a7824 */ /* 0x002fc800078e00ff */
[----:B------:R-:W1:Y:S02]  /*3080*/  SYNCS.PHASECHK.TRANS64.TRYWAIT P0, [R14+URZ], R10 ;  /* 0x0000000a0e0075a7 */ /* 0x000e6400080011ff */
[----:B-1----:R-:W-:Y:S05]  /*3090*/  @P0 BRA `(.L_x_80) ;  /* 0x0000000000080947 */ /* 0x002fea0003800000 */
[----:B------:R-:W1:Y:S02]  /*30a0*/  SYNCS.PHASECHK.TRANS64.TRYWAIT P0, [R14+URZ], R10 ;  /* 0x0000000a0e0075a7 */ /* 0x000e6400080011ff */
[----:B-1----:R-:W-:Y:S05]  /*30b0*/  @!P0 BRA `(.L_x_81) ;  /* 0x0000008800a48947 */ /* 0x002fea0003800000 */
.L_x_80:
[----:B------:R-:W-:Y:S01]  /*30c0*/  PRMT R7, R15, 0x654, R14 ;  /* 0x000006540f077816 */ /* 0x000fe2000000000e */
[----:B-1----:R-:W-:Y:S01]  /*30d0*/  IMAD.SHL.U32 R11, R13, 0x20, RZ ;  /* 0x000000200d0b7824 */ /* 0x002fe200078e00ff */
[----:B------:R-:W-:Y:S01]  /*30e0*/  PRMT R6, R15, 0x654, R6 ;  /* 0x000006540f067816 */ /* 0x000fe20000000006 */
[----:B------:R-:W-:Y:S01]  /*30f0*/  IMAD.MOV.U32 R10, RZ, RZ, 0xffff ;  /* 0x0000ffffff0a7424 */ /* 0x000fe200078e00ff */
[----:B------:R1:W-:Y:S01]  /*3100*/  SYNCS.ARRIVE.TRANS64.RED RZ, [R7+URZ], R12 ;  /* 0x0000000c07ff79a7 */ /* 0x0003e200080004ff */
[----:B------:R-:W-:Y:S01]  /*3110*/  IMAD.MOV.U32 R5, RZ, RZ, 0x1 ;  /* 0x00000001ff057424 */ /* 0x000fe200078e00ff */
[----:B------:R2:W-:Y:S01]  /*3120*/  STS [R8+0xe0], R11 ;  /* 0x0000e00b08007388 */ /* 0x0005e20000000800 */
[----:B------:R-:W-:Y:S01]  /*3130*/  VIADD R14, R13, 0x10 ;  /* 0x000000100d0e7836 */ /* 0x000fe20000000000 */
[----:B------:R-:W-:Y:S02]  /*3140*/  SHF.L.U32 R10, R10, R13, RZ ;  /* 0x0000000d0a0a7219 */ /* 0x000fe400000006ff */
[----:B------:R2:W-:Y:S02]  /*3150*/  STAS [R6.64], R13 ;  /* 0x0000000d06007dbd */ /* 0x0005e4000c0008ff */
[----:B------:R-:W-:-:S04]  /*3160*/  SHF.L.U32 R17, R5, R14, RZ ;  /* 0x0000000e05117219 */ /* 0x000fc800000006ff */
[----:B------:R-:W-:Y:S02]  /*3170*/  LOP3.LUT R10, R17, R10, RZ, 0xfc, !PT ;  /* 0x0000000a110a7212 */ /* 0x000fe400078efcff */
[----:B-1----:R-:W-:-:S04]  /*3180*/  MOV R12, 0x50 ;  /* 0x00000050000c7802 */ /* 0x002fc80000000f00 */
[----:B------:R-:W-:-:S05]  /*3190*/  LEA R17, R9, R12, 0x18 ;  /* 0x0000000c09117211 */ /* 0x000fca00078ec0ff */
[----:B------:R2:W-:Y:S04]  /*31a0*/  ATOMS.OR RZ, [R17], R10 ;  /* 0x0000000a11ff738c */ /* 0x0005e80003000000 */
[----:B------:R2:W-:Y:S02]  /*31b0*/  ATOMS.XOR RZ, [R16], R5 ;  /* 0x0000000510ff738c */ /* 0x0005e40003800000 */
.L_x_77:
[----:B------:R-:W-:Y:S05]  /*31c0*/  BSYNC B0 ;  /* 0x0000000000007941 */ /* 0x000fea0003800000 */
.L_x_76:
[----:B------:R-:W-:Y:S05]  /*31d0*/  @P1 BRA `(.L_x_82) ;  /* 0x0000000000881947 */ /* 0x000fea0003800000 */
[----:B------:R-:W-:Y:S05]  /*31e0*/  WARPSYNC.ALL ;  /* 0x0000000000007948 */ /* 0x000fea0003800000 */
[----:B------:R-:W-:Y:S01]  /*31f0*/  NOP ;  /* 0x0000000000007918 */ /* 0x000fe20000000000 */
[----:B------:R-:W-:-:S13]  /*3200*/  ELECT P0, URZ, PT ;  /* 0x0000000000ff782f */ /* 0x000fda0003800000 */
[----:B------:R-:W-:Y:S05]  /*3210*/  @!P0 BRA `(.L_x_82) ;  /* 0x0000000000788947 */ /* 0x000fea0003800000 */
[----:B------:R-:W-:Y:S02]  /*3220*/  MOV R12, 0x60 ;  /* 0x00000060000c7802 */ /* 0x000fe40000000f00 */
[----:B--2---:R-:W-:Y:S02]  /*3230*/  MOV R10, 0x58 ;  /* 0x00000058000a7802 */ /* 0x004fe40000000f00 */
        /* <DEDUP_REMOVED lines=8> */
.L_x_83:
[----:B------:R-:W2:Y:S01]  /*32c0*/  LDS R11, [R8+0xe0] ;  /* 0x0000e000080b7984 */ /* 0x000ea20000000800 */
[----:B------:R-:W-:Y:S01]  /*32d0*/  IMAD.MOV.U32 R6, RZ, RZ, 0xffff ;  /* 0x0000ffffff067424 */ /* 0x000fe200078e00ff */
[----:B-1----:R-:W-:Y:S01]  /*32e0*/  PRMT R10, R15, 0x654, R10 ;  /* 0x000006540f0a7816 */ /* 0x002fe2000000000a */
[----:B------:R-:W-:Y:S02]  /*32f0*/  IMAD.MOV.U32 R5, RZ, RZ, 0x1 ;  /* 0x00000001ff057424 */ /* 0x000fe400078e00ff */
[C---:B--2---:R-:W-:Y:S01]  /*3300*/  IMAD.SHL.U32 R7, R11.reuse, 0x20, RZ ;  /* 0x000000200b077824 */ /* 0x044fe200078e00ff */
[----:B------:R-:W-:Y:S01]  /*3310*/  SHF.L.U32 R6, R6, R11, RZ ;  /* 0x0000000b06067219 */ /* 0x000fe200000006ff */
[----:B------:R-:W-:-:S03]  /*3320*/  VIADD R14, R11, 0x10 ;  /* 0x000000100b0e7836 */ /* 0x000fc60000000000 */
[----:B------:R1:W-:Y:S02]  /*3330*/  STS [R8+0xe0], R7 ;  /* 0x0000e00708007388 */ /* 0x0003e40000000800 */
[----:B------:R-:W-:Y:S02]  /*3340*/  SHF.L.U32 R11, R5, R14, RZ ;  /* 0x0000000e050b7219 */ /* 0x000fe400000006ff */
[----:B------:R-:W-:Y:S02]  /*3350*/  MOV R14, 0x50 ;  /* 0x00000050000e7802 */ /* 0x000fe40000000f00 */
[----:B------:R-:W-:Y:S02]  /*3360*/  LOP3.LUT R6, R11, R6, RZ, 0xfc, !PT ;  /* 0x000000060b067212 */ /* 0x000fe400078efcff */
[----:B------:R-:W-:-:S05]  /*3370*/  LEA R9, R9, R14, 0x18 ;  /* 0x0000000e09097211 */ /* 0x000fca00078ec0ff */
[----:B------:R1:W-:Y:S01]  /*3380*/  ATOMS.OR RZ, [R9], R6 ;  /* 0x0000000609ff738c */ /* 0x0003e20003000000 */
[----:B------:R1:W-:Y:S03]  /*3390*/  SYNCS.ARRIVE.TRANS64.RED.A1T0 RZ, [R10+URZ], RZ ;  /* 0x000000ff0aff79a7 */ /* 0x0003e600081004ff */
[----:B------:R1:W-:Y:S01]  /*33a0*/  ATOMS.XOR RZ, [R12], R5 ;  /* 0x000000050cff738c */ /* 0x0003e20003800000 */
[----:B------:R-:W-:Y:S05]  /*33b0*/  BRA `(.L_x_82) ;  /* 0x0000000000107947 */ /* 0x000fea0003800000 */
.L_x_75:
[----:B------:R-:W-:Y:S02]  /*33c0*/  MOV R5, 0xffffffff ;  /* 0xffffffff00057802 */ /* 0x000fe40000000f00 */
[----:B------:R-:W-:-:S03]  /*33d0*/  MOV R6, 0x3400 ;  /* 0x0000340000067802 */ /* 0x000fc60000000f00 */
[----:B------:R1:W-:Y:S04]  /*33e0*/  STS [R8+0xe0], R5 ;  /* 0x0000e00508007388 */ /* 0x0003e80000000800 */
[----:B-1----:R-:W-:Y:S05]  /*33f0*/  CALL.REL.NOINC `($__internal_1_$__cuda_sm10x_tcgen05_guardrail_trap_phase_invalid_during_alloc) ;  /* 0x0000009400747944 */ /* 0x002fea0003c00000 */
.L_x_82:
[----:B------:R-:W-:Y:S05]  /*3400*/  WARPSYNC.ALL ;  /* 0x0000000000007948 */ /* 0x000fea0003800000 */
[----:B------:R-:W-:Y:S01]  /*3410*/  NOP ;  /* 0x0000000000007918 */ /* 0x000fe20000000000 */
[----:B------:R-:W3:Y:S08]  /*3420*/  S2UR UR4, SR_CgaCtaId ;  /* 0x00000000000479c3 */ /* 0x000ef00000008800 */
[----:B------:R-:W-:Y:S06]  /*3430*/  BAR.SYNC.DEFER_BLOCKING 0x5, 0x1a0 ;  /* 0x0146800000007b1d */ /* 0x000fec0000010000 */
[----:B------:R-:W-:-:S02]  /*3440*/  UMOV UR34, 0x400 ;  /* 0x0000040000227882 */ /* 0x000fc40000000000 */
[----:B------:R-:W4:Y:S01]  /*3450*/  S2UR UR5, SR_CTAID.X ;  /* 0x00000000000579c3 */ /* 0x000f220000002500 */
[----:B---3--:R-:W-:-:S04]  /*3460*/  MOV R14, UR4 ;  /* 0x00000004000e7c02 */ /* 0x008fc80008000f00 */
[----:B------:R-:W-:Y:S01]  /*3470*/  R2UR UR4, R14 ;  /* 0x000000000e0472ca */ /* 0x000fe200000e0000 */
[----:B----4-:R-:W-:-:S04]  /*3480*/  ULOP3.LUT UR5, UR5, 0x1, URZ, 0xc0, !UPT ;  /* 0x0000000105057892 */ /* 0x010fc8000f8ec0ff */
[----:B------:R-:W-:-:S08]  /*3490*/  UISETP.NE.AND UP0, UPT, UR5, URZ, UPT ;  /* 0x000000ff0500728c */ /* 0x000fd0000bf05270 */
[----:B------:R-:W-:-:S09]  /*34a0*/  ULEA UR34, UR4, UR34, 0x18 ;  /* 0x0000002204227291 */ /* 0x000fd2000f8ec0ff */
[----:B-12---:R-:W1:Y:S01]  /*34b0*/  LDS R5, [UR34+0xe0] ;  /* 0x0000e022ff057984 */ /* 0x006e620008000800 */
[----:B------:R-:W-:Y:S05]  /*34c0*/  BRA.U UP0, `(.L_x_85) ;  /* 0x0000003100c87547 */ /* 0x000fea000b800000 */
[----:B------:R-:W2:Y:S01]  /*34d0*/  SYNCS.PHASECHK.TRANS64.TRYWAIT P0, [UR34], RZ ;  /* 0x000000ffff0075a7 */ /* 0x000ea20008001122 */
[----:B------:R-:W-:Y:S01]  /*34e0*/  HFMA2 R8, -RZ, RZ, -0.0 , 0 ;  /* 0x80000000ff087431 */ /* 0x000fe200000001ff */
[----:B--2---:R-:W-:Y:S06]  /*34f0*/  @!P0 BRA `(.L_x_86) ;  /* 0x0000008400c48947 */ /* 0x004fec0003800000 */
.L_x_196:
[----:B------:R-:W3:Y:S01]  /*3500*/  SYNCS.PHASECHK.TRANS64.TRYWAIT P0, [UR34+0x48], R8 ;  /* 0x00004808ff0075a7 */ /* 0x000ee20008001122 */
[----:B------:R-:W-:Y:S01]  /*3510*/  UIADD3 UR5, UPT, UPT, UR34, 0x2400, URZ ;  /* 0x0000240022057890 */ /* 0x000fe2000fffe0ff */
[----:B------:R-:W-:Y:S01]  /*3520*/  R2UR UR6, R3 ;  /* 0x00000000030672ca */ /* 0x000fe200000e0000 */
[----:B------:R-:W-:Y:S01]  /*3530*/  UIADD3 UR4, UPT, UPT, UR34, 0x400, URZ ;  /* 0x0000040022047890 */ /* 0x000fe2000fffe0ff */
[----:B--2---:R-:W-:Y:S01]  /*3540*/  CS2R R6, SRZ ;  /* 0x0000000000067805 */ /* 0x004fe2000001ff00 */
[----:B------:R-:W-:Y:S02]  /*3550*/  USHF.R.U32.HI UR5, URZ, 0x4, UR5 ;  /* 0x00000004ff057899 */ /* 0x000fe40008011605 */
[----:B------:R-:W-:Y:S02]  /*3560*/  USHF.R.U32.HI UR4, URZ, 0x4, UR4 ;  /* 0x00000004ff047899 */ /* 0x000fe40008011604 */
[----:B------:R-:W-:Y:S01]  /*3570*/  ULOP3.LUT UR5, UR5, 0x3fc0, URZ, 0xc0, !UPT ;  /* 0x00003fc005057892 */ /* 0x000fe2000f8ec0ff */
[C---:B------:R-:W-:Y:S01]  /*3580*/  R2UR UR22, R7.reuse ;  /* 0x00000000071672ca */ /* 0x040fe200000e0000 */
[----:B------:R-:W-:Y:S01]  /*3590*/  ULOP3.LUT UR4, UR4, 0x3fc0, URZ, 0xc0, !UPT ;  /* 0x00003fc004047892 */ /* 0x000fe2000f8ec0ff */
[C---:B------:R-:W-:Y:S01]  /*35a0*/  R2UR UR21, R6.reuse ;  /* 0x00000000061572ca */ /* 0x040fe200000e0000 */
[----:B------:R-:W-:Y:S01]  /*35b0*/  ULOP3.LUT UR26, UR5, 0x10000, URZ, 0xfc, !UPT ;  /* 0x00010000051a7892 */ /* 0x000fe2000f8efcff */
[----:B------:R-:W-:Y:S01]  /*35c0*/  R2UR UR20, R7 ;  /* 0x00000000071472ca */ /* 0x000fe200000e0000 */
[----:B------:R-:W-:Y:S01]  /*35d0*/  ULOP3.LUT UR24, UR4, 0x10000, URZ, 0xfc, !UPT ;  /* 0x0001000004187892 */ /* 0x000fe2000f8efcff */
[----:B------:R-:W-:Y:S01]  /*35e0*/  R2UR UR19, R6 ;  /* 0x00000000061372ca */ /* 0x000fe200000e0000 */
[----:B------:R-:W-:Y:S01]  /*35f0*/  ULOP3.LUT UR16, UR6, 0xffff, URZ, 0xc0, !UPT ;  /* 0x0000ffff06107892 */ /* 0x000fe2000f8ec0ff */
[----:B------:R-:W-:Y:S01]  /*3600*/  UMOV UR36, 0x0 ;  /* 0x0000000000247882 */ /* 0x000fe20000000000 */
[----:B------:R-:W-:Y:S01]  /*3610*/  UMOV UR37, 0x10200010 ;  /* 0x1020001000257882 */ /* 0x000fe20000000000 */
[----:B------:R-:W-:Y:S01]  /*3620*/  UMOV UR32, 0x0 ;  /* 0x0000000000207882 */ /* 0x000fe20000000000 */
[----:B------:R-:W-:Y:S01]  /*3630*/  UMOV UR33, 0x10200010 ;  /* 0x1020001000217882 */ /* 0x000fe20000000000 */
[----:B------:R-:W-:Y:S01]  /*3640*/  UMOV UR30, 0x0 ;  /* 0x00000000001e7882 */ /* 0x000fe20000000000 */
[----:B------:R-:W-:Y:S01]  /*3650*/  UMOV UR31, 0x10200010 ;  /* 0x10200010001f7882 */ /* 0x000fe20000000000 */
[----:B------:R-:W-:Y:S01]  /*3660*/  UMOV UR28, 0x0 ;  /* 0x00000000001c7882 */ /* 0x000fe20000000000 */
[----:B------:R-:W-:Y:S01]  /*3670*/  UMOV UR29, 0x10200010 ;  /* 0x10200010001d7882 */ /* 0x000fe20000000000 */
[----:B------:R-:W-:Y:S01]  /*3680*/  UIADD3 UR18, UPT, UPT, UR34, 0x40, URZ ;  /* 0x0000004022127890 */ /* 0x000fe2000fffe0ff */
[----:B------:R-:W-:Y:S01]  /*3690*/  UMOV UR23, 0x3 ;  /* 0x0000000300177882 */ /* 0x000fe20000000000 */
[----:B------:R-:W-:-:S02]  /*36a0*/  UIADD3 UR17, UPT, UPT, UR34, 0x8, URZ ;  /* 0x0000000822117890 */ /* 0x000fc4000fffe0ff */
[----:B------:R-:W-:Y:S02]  /*36b0*/  UIADD3 UR14, UPT, UPT, UR26, 0x2, URZ ;  /* 0x000000021a0e7890 */ /* 0x000fe4000fffe0ff */
[----:B------:R-:W-:Y:S02]  /*36c0*/  UIADD3 UR12, UPT, UPT, UR24, 0x2, URZ ;  /* 0x00000002180c7890 */ /* 0x000fe4000fffe0ff */
[----:B------:R-:W-:Y:S02]  /*36d0*/  UIADD3 UR10, UPT, UPT, UR26, 0x4, URZ ;  /* 0x000000041a0a7890 */ /* 0x000fe4000fffe0ff */
[----:B------:R-:W-:Y:S01]  /*36e0*/  UIADD3 UR8, UPT, UPT, UR24, 0x4, URZ ;  /* 0x0000000418087890 */ /* 0x000fe2000fffe0ff */
[----:B------:R-:W-:Y:S01]  /*36f0*/  UMOV UR27, 0x40004040 ;  /* 0x40004040001b7882 */ /* 0x000fe20000000000 */
[----:B------:R-:W-:Y:S01]  /*3700*/  UIADD3 UR6, UPT, UPT, UR26, 0x6, URZ ;  /* 0x000000061a067890 */ /* 0x000fe2000fffe0ff */
[----:B------:R-:W-:Y:S01]  /*3710*/  UMOV UR25, 0x40004040 ;  /* 0x4000404000197882 */ /* 0x000fe20000000000 */
[----:B------:R-:W-:Y:S01]  /*3720*/  UIADD3 UR4, UPT, UPT, UR24, 0x6, URZ ;  /* 0x0000000618047890 */ /* 0x000fe2000fffe0ff */
[----:B------:R-:W-:Y:S01]  /*3730*/  UMOV UR15, 0x40004040 ;  /* 0x40004040000f7882 */ /* 0x000fe20000000000 */
[----:B------:R-:W-:Y:S01]  /*3740*/  UMOV UR13, 0x40004040 ;  /* 0x40004040000d7882 */ /* 0x000fe20000000000 */
[----:B------:R-:W-:Y:S01]  /*3750*/  UMOV UR11, 0x40004040 ;  /* 0x40004040000b7882 */ /* 0x000fe20000000000 */
[----:B------:R-:W-:Y:S01]  /*3760*/  UMOV UR9, 0x40004040 ;  /* 0x4000404000097882 */ /* 0x000fe20000000000 */
[----:B------:R-:W-:Y:S01]  /*3770*/  UMOV UR7, 0x40004040 ;  /* 0x4000404000077882 */ /* 0x000fe20000000000 */
[----:B------:R-:W-:Y:S01]  /*3780*/  UMOV UR5, 0x40004040 ;  /* 0x4000404000057882 */ /* 0x000fe20000000000 */
[----:B---3--:R-:W-:Y:S05]  /*3790*/  @!P0 BRA `(.L_x_87) ;  /* 0x0000008400348947 */ /* 0x008fea0003800000 */
.L_x_198:
[----:B------:R3:W-:Y:S01]  /*37a0*/  UTCHMMA.2CTA gdesc[UR26], gdesc[UR24], tmem[UR22], tmem[UR36], idesc[UR37], !UPT ;  /* 0x00ff24181a0075ea */ /* 0x0007e2000fa00016 */
[----:B------:R3:W-:Y:S01]  /*37b0*/  UTCHMMA.2CTA gdesc[UR14], gdesc[UR12], tmem[UR21], tmem[UR32], idesc[UR33], UPT ;  /* 0x00ff200c0e0075ea */ /* 0x0007e2000ba00015 */
[----:B------:R3:W-:Y:S01]  /*37c0*/  UTCHMMA.2CTA gdesc[UR10], gdesc[UR8], tmem[UR20], tmem[UR30], idesc[UR31], UPT ;  /* 0x00ff1e080a0075ea */ /* 0x0007e2000ba00014 */
[----:B------:R3:W-:Y:S01]  /*37d0*/  UTCHMMA.2CTA gdesc[UR6], gdesc[UR4], tmem[UR19], tmem[UR28], idesc[UR29], UPT ;  /* 0x00ff1c04060075ea */ /* 0x0007e2000ba00013 */
[----:B------:R3:W-:Y:S01]  /*37e0*/  UTCBAR.2CTA.MULTICAST [UR18], URZ, UR23 ;  /* 0x000000ff120073e9 */ /* 0x0007e20008200817 */
[----:B------:R3:W-:Y:S01]  /*37f0*/  UTCBAR.2CTA.MULTICAST [UR17], URZ, UR16 ;  /* 0x000000ff110073e9 */ /* 0x0007e20008200810 */
[----:B------:R-:W4:Y:S02]  /*3800*/  SYNCS.PHASECHK.TRANS64.TRYWAIT P0, [UR34+0x10], RZ ;  /* 0x000010ffff0075a7 */ /* 0x000f240008001122 */
[----:B---34-:R-:W-:Y:S05]  /*3810*/  @!P0 BRA `(.L_x_88) ;  /* 0x0000008400348947 */ /* 0x018fea0003800000 */
.L_x_200:
[----:B------:R-:W3:Y:S01]  /*3820*/  SYNCS.PHASECHK.TRANS64.TRYWAIT P0, [UR34+0x58], R8 ;  /* 0x00005808ff0075a7 */ /* 0x000ee20008001122 */
[----:B------:R-:W-:Y:S01]  /*3830*/  UIADD3 UR5, UPT, UPT, UR34, 0x6400, URZ ;  /* 0x0000640022057890 */ /* 0x000fe2000fffe0ff */
[----:B------:R-:W-:Y:S01]  /*3840*/  IMAD.MOV.U32 R7, RZ, RZ, 0xc0 ;  /* 0x000000c0ff077424 */ /* 0x000fe200078e00ff */
[----:B------:R-:W-:Y:S01]  /*3850*/  UIADD3 UR4, UPT, UPT, UR34, 0xe400, URZ ;  /* 0x0000e40022047890 */ /* 0x000fe2000fffe0ff */
[----:B--2---:R-:W-:Y:S01]  /*3860*/  IMAD.MOV.U32 R6, RZ, RZ, 0xc0 ;  /* 0x000000c0ff067424 */ /* 0x004fe200078e00ff */
[----:B------:R-:W-:Y:S02]  /*3870*/  USHF.R.U32.HI UR5, URZ, 0x4, UR5 ;  /* 0x00000004ff057899 */ /* 0x000fe40008011605 */
[----:B------:R-:W-:Y:S01]  /*3880*/  USHF.R.U32.HI UR4, URZ, 0x4, UR4 ;  /* 0x00000004ff047899 */ /* 0x000fe20008011604 */
        /* <DEDUP_REMOVED lines=33> */
.L_x_202:
[----:B------:R3:W-:Y:S01]  /*3aa0*/  UTCHMMA.2CTA gdesc[UR10], gdesc[UR8], tmem[UR28], tmem[UR38], idesc[UR39], !UPT ;  /* 0x00ff26080a0075ea */ /* 0x0007e2000fa0001c */
[----:B------:R-:W-:Y:S01]  /*3ab0*/  UTCHMMA.2CTA gdesc[UR18], gdesc[UR16], tmem[UR23], tmem[UR36], idesc[UR37], UPT ;  /* 0x00ff2410120075ea */ /* 0x000fe2000ba00017 */
[----:B------:R-:W-:Y:S01]  /*3ac0*/  UTCHMMA.2CTA gdesc[UR14], gdesc[UR12], tmem[UR22], tmem[UR32], idesc[UR33], UPT ;  /* 0x00ff200c0e0075ea */ /* 0x000fe2000ba00016 */
[----:B------:R4:W-:Y:S01]  /*3ad0*/  UTCHMMA.2CTA gdesc[UR6], gdesc[UR4], tmem[UR21], tmem[UR30], idesc[UR31], UPT ;  /* 0x00ff1e04060075ea */ /* 0x0009e2000ba00015 */
[----:B------:R5:W-:Y:S01]  /*3ae0*/  UTCBAR.2CTA.MULTICAST [UR20], URZ, UR29 ;  /* 0x000000ff140073e9 */ /* 0x000be2000820081d */
[----:B------:R-:W2:Y:S01]  /*3af0*/  SYNCS.PHASECHK.TRANS64.TRYWAIT P0, [UR34+0x48], RZ ;  /* 0x000048ffff0075a7 */ /* 0x000ea20008001122 */
[----:B------:R-:W-:Y:S01]  /*3b00*/  IMAD.MOV.U32 R7, RZ, RZ, RZ ;  /* 0x000000ffff077224 */ /* 0x000fe200078e00ff */
[----:B------:R-:W-:Y:S01]  /*3b10*/  R2UR UR35, R3 ;  /* 0x00000000032372ca */ /* 0x000fe200000e0000 */
[----:B--2---:R-:W-:Y:S01]  /*3b20*/  IMAD.MOV.U32 R9, RZ, RZ, 0x8 ;  /* 0x00000008ff097424 */ /* 0x004fe200078e00ff */
[----:B------:R-:W-:Y:S01]  /*3b30*/  UMOV UR62, 0x0 ;  /* 0x00000000003e7882 */ /* 0x000fe20000000000 */
[----:B------:R-:W-:Y:S01]  /*3b40*/  IMAD.MOV.U32 R6, RZ, RZ, 0x80 ;  /* 0x00000080ff067424 */ /* 0x000fe200078e00ff */
[----:B------:R-:W-:Y:S01]  /*3b50*/  R2UR UR46, R7 ;  /* 0x00000000072e72ca */ /* 0x000fe200000e0000 */
        /* <DEDUP_REMOVED lines=8> */
[----:B------:R-:W-:Y:S01]  /*3be0*/  UMOV UR63, 0x10110010 ;  /* 0x10110010003f7882 */ /* 0x000fe20000000000 */
[----:B------:R-:W-:Y:S01]  /*3bf0*/  R2UR UR43, R6 ;  /* 0x00000000062b72ca */ /* 0x000fe200000e0000 */
[----:B------:R-:W-:Y:S01]  /*3c00*/  UMOV UR60, 0x0 ;  /* 0x00000000003c7882 */ /* 0x000fe20000000000 */
[----:B------:R-:W-:Y:S01]  /*3c10*/  R2UR UR40, R9 ;  /* 0x00000000092872ca */ /* 0x000fe200000e0000 */
[----:B------:R-:W-:Y:S01]  /*3c20*/  UMOV UR61, 0x10110010 ;  /* 0x10110010003d7882 */ /* 0x000fe20000000000 */
[----:B---3--:R-:W-:Y:S01]  /*3c30*/  R2UR UR38, R7 ;  /* 0x00000000072672ca */ /* 0x008fe200000e0000 */
[----:B------:R-:W-:Y:S01]  /*3c40*/  IMAD.MOV.U32 R7, RZ, RZ, 0x28 ;  /* 0x00000028ff077424 */ /* 0x000fe200078e00ff */
[----:B------:R-:W-:Y:S01]  /*3c50*/  ULOP3.LUT UR28, UR35, 0xffff, URZ, 0xc0, !UPT ;  /* 0x0000ffff231c7892 */ /* 0x000fe2000f8ec0ff */
[----:B------:R-:W-:Y:S01]  /*3c60*/  R2UR UR41, R8 ;  /* 0x00000000082972ca */ /* 0x000fe200000e0000 */
[----:B----4-:R-:W-:Y:S01]  /*3c70*/  UIADD3 UR4, UPT, UPT, UR34, 0xa400, URZ ;  /* 0x0000a40022047890 */ /* 0x010fe2000fffe0ff */
[C---:B------:R-:W-:Y:S01]  /*3c80*/  R2UR UR39, R6.reuse ;  /* 0x00000000062772ca */ /* 0x040fe200000e0000 */
[----:B------:R-:W-:Y:S01]  /*3c90*/  UMOV UR58, 0x0 ;  /* 0x00000000003a7882 */ /* 0x000fe20000000000 */
[----:B------:R-:W-:Y:S01]  /*3ca0*/  R2UR UR37, R7 ;  /* 0x00000000072572ca */ /* 0x000fe200000e0000 */
[----:B------:R-:W-:Y:S01]  /*3cb0*/  IMAD.MOV.U32 R7, RZ, RZ, 0x30 ;  /* 0x00000030ff077424 */ /* 0x000fe200078e00ff */
[----:B------:R-:W-:Y:S01]  /*3cc0*/  USHF.R.U32.HI UR4, URZ, 0x4, UR4 ;  /* 0x00000004ff047899 */ /* 0x000fe20008011604 */
[C---:B------:R-:W-:Y:S01]  /*3cd0*/  R2UR UR36, R6.reuse ;  /* 0x00000000062472ca */ /* 0x040fe200000e0000 */
[----:B------:R-:W-:Y:S01]  /*3ce0*/  UMOV UR59, 0x10110010 ;  /* 0x10110010003b7882 */ /* 0x000fe20000000000 */
[----:B------:R-:W-:Y:S01]  /*3cf0*/  UMOV UR56, 0x0 ;  /* 0x0000000000387882 */ /* 0x000fe20000000000 */
[----:B------:R-:W-:Y:S01]  /*3d00*/  R2UR UR33, R7 ;  /* 0x00000000072172ca */ /* 0x000fe200000e0000 */
[----:B------:R-:W-:Y:S01]  /*3d10*/  IMAD.MOV.U32 R7, RZ, RZ, 0x38 ;  /* 0x00000038ff077424 */ /* 0x000fe200078e00ff */
[----:B------:R-:W-:Y:S01]  /*3d20*/  ULOP3.LUT UR4, UR4, 0x3fc0, URZ, 0xc0, !UPT ;  /* 0x00003fc004047892 */ /* 0x000fe2000f8ec0ff */
[C---:B------:R-:W-:Y:S01]  /*3d30*/  R2UR UR35, R6.reuse ;  /* 0x00000000062372ca */ /* 0x040fe200000e0000 */
        /* <DEDUP_REMOVED lines=9> */
[----:B-----5:R-:W-:Y:S01]  /*3dd0*/  UIADD3 UR29, UPT, UPT, UR34, 0x18, URZ ;  /* 0x00000018221d7890 */ /* 0x020fe2000fffe0ff */
[----:B------:R-:W-:Y:S01]  /*3de0*/  R2UR UR31, R7 ;  /* 0x00000000071f72ca */ /* 0x000fe200000e0000 */
[----:B------:R-:W-:Y:S01]  /*3df0*/  UIADD3 UR22, UPT, UPT, UR4, 0x40, URZ ;  /* 0x0000004004167890 */ /* 0x000fe2000fffe0ff */
[----:B------:R-:W-:Y:S01]  /*3e00*/  R2UR UR32, R6 ;  /* 0x00000000062072ca */ /* 0x000fe200000e0000 */
        /* <DEDUP_REMOVED lines=13> */
[----:B------:R-:W-:Y:S01]  /*3ee0*/  UMOV UR7, 0x80004020 ;  /* 0x8000402000077882 */ /* 0x000fe20000000000 */
[----:B------:R-:W-:Y:S05]  /*3ef0*/  @!P0 BRA `(.L_x_90) ;  /* 0x0000007c00b48947 */ /* 0x000fea0003800000 */
.L_x_204:
[----:B------:R3:W-:Y:S01]  /*3f00*/  UTCHMMA.2CTA tmem[UR46], gdesc[UR4], tmem[UR47], tmem[UR62], idesc[UR63], !UPT ;  /* 0x00ff3e042e0079ea */ /* 0x0007e2000fa0002f */
[----:B------:R-:W-:Y:S01]  /*3f10*/  UTCHMMA.2CTA tmem[UR44], gdesc[UR22], tmem[UR45], tmem[UR60], idesc[UR61], UPT ;  /* 0x00ff3c162c0079ea */ /* 0x000fe2000ba0002d */
[----:B------:R-:W-:Y:S01]  /*3f20*/  UTCHMMA.2CTA tmem[UR42], gdesc[UR20], tmem[UR43], tmem[UR58], idesc[UR59], UPT ;  /* 0x00ff3a142a0079ea */ /* 0x000fe2000ba0002b */
[----:B------:R-:W-:Y:S01]  /*3f30*/  UTCHMMA.2CTA tmem[UR40], gdesc[UR18], tmem[UR41], tmem[UR56], idesc[UR57], UPT ;  /* 0x00ff3812280079ea */ /* 0x000fe2000ba00029 */
[----:B------:R-:W-:Y:S01]  /*3f40*/  UTCHMMA.2CTA tmem[UR38], gdesc[UR16], tmem[UR39], tmem[UR54], idesc[UR55], UPT ;  /* 0x00ff3610260079ea */ /* 0x000fe2000ba00027 */
[----:B------:R-:W-:Y:S01]  /*3f50*/  UTCHMMA.2CTA tmem[UR37], gdesc[UR14], tmem[UR36], tmem[UR52], idesc[UR53], UPT ;  /* 0x00ff340e250079ea */ /* 0x000fe2000ba00024 */
[----:B------:R4:W-:Y:S01]  /*3f60*/  UTCHMMA.2CTA tmem[UR33], gdesc[UR12], tmem[UR35], tmem[UR50], idesc[UR51], UPT ;  /* 0x00ff320c210079ea */ /* 0x0009e2000ba00023 */
[----:B------:R5:W-:Y:S01]  /*3f70*/  UTCHMMA.2CTA tmem[UR31], gdesc[UR6], tmem[UR32], tmem[UR48], idesc[UR49], UPT ;  /* 0x00ff30061f0079ea */ /* 0x000be2000ba00020 */
[----:B------:R2:W-:Y:S01]  /*3f80*/  UTCBAR.2CTA.MULTICAST [UR29], URZ, UR28 ;  /* 0x000000ff1d0073e9 */ /* 0x0005e2000820081c */
[----:B------:R-:W1:Y:S01]  /*3f90*/  SYNCS.PHASECHK.TRANS64.TRYWAIT P0, [UR34+0x100], RZ ;  /* 0x000100ffff0075a7 */ /* 0x000e620008001122 */
[----:B------:R-:W4:Y:S01]  /*3fa0*/  LDCU UR30, c[0x0][0x380] ;  /* 0x00007000ff1e77ac */ /* 0x000f220008000800 */
[----:B------:R-:W-:-:S02]  /*3fb0*/  HFMA2 R20, -RZ, RZ, 0, 0 ;  /* 0x00000000ff147431 */ /* 0x000fc400000001ff */
[----:B------:R-:W-:Y:S02]  /*3fc0*/  IMAD.MOV.U32 R21, RZ, RZ, 0x1 ;  /* 0x00000001ff157424 */ /* 0x000fe400078e00ff */
[----:B------:R-:W-:Y:S01]  /*3fd0*/  IMAD.MOV.U32 R19, RZ, RZ, RZ ;  /* 0x000000ffff137224 */ /* 0x000fe200078e00ff */
[----:B------:R-:W2:Y:S01]  /*3fe0*/  S2UR UR64, SR_CTAID.X ;  /* 0x00000000004079c3 */ /* 0x000ea20000002500 */
[----:B---3--:R-:W5:Y:S01]  /*3ff0*/  LDCU UR46, c[0x0][0x398] ;  /* 0x00007300ff2e77ac */ /* 0x008f620008000800 */
[----:B----4-:R-:W-:Y:S02]  /*4000*/  UISETP.GT.AND UP1, UPT, UR30, URZ, UPT ;  /* 0x000000ff1e00728c */ /* 0x010fe4000bf24270 */
[----:B------:R-:W-:Y:S02]  /*4010*/  UIADD3 UR12, UPT, UPT, -UR30, URZ, URZ ;  /* 0x000000ff1e0c7290 */ /* 0x000fe4000fffe1ff */
[----:B------:R-:W-:Y:S02]  /*4020*/  UIADD3 UR22, UPT, UPT, UR34, 0x18400, URZ ;  /* 0x0001840022167890 */ /* 0x000fe4000fffe0ff */
[----:B------:R-:W-:Y:S01]  /*4030*/  USHF.R.S32.HI UR12, URZ, 0x1f, UR12 ;  /* 0x0000001fff0c7899 */ /* 0x000fe2000801140c */
[----:B------:R-:W-:Y:S01]  /*4040*/  UMOV UR38, 0x0 ;  /* 0x0000000000267882 */ /* 0x000fe20000000000 */
[----:B------:R-:W-:-:S02]  /*4050*/  UMOV UR39, 0x1 ;  /* 0x0000000100277882 */ /* 0x000fc40000000000 */
[----:B------:R-:W-:Y:S02]  /*4060*/  ULEA.HI UR12, UR12, -UR30, URZ, 0x7 ;  /* 0x8000001e0c0c7291 */ /* 0x000fe4000f8f38ff */
[----:B------:R-:W-:Y:S02]  /*4070*/  UIADD3 UR13, UPT, UPT, UR34, 0xc400, URZ ;  /* 0x0000c400220d7890 */ /* 0x000fe4000fffe0ff */
[----:B------:R-:W-:Y:S02]  /*4080*/  USHF.R.S32.HI UR12, URZ, 0x7, UR12 ;  /* 0x00000007ff0c7899 */ /* 0x000fe4000801140c */
[----:B------:R-:W-:Y:S02]  /*4090*/  USHF.R.U32.HI UR22, URZ, 0x4, UR22 ;  /* 0x00000004ff167899 */ /* 0x000fe40008011616 */
[----:B------:R-:W-:Y:S02]  /*40a0*/  UIADD3 UR18, UPT, UPT, UR34, 0x14400, URZ ;  /* 0x0001440022127890 */ /* 0x000fe4000fffe0ff */
[----:B--2---:R-:W-:-:S02]  /*40b0*/  USHF.L.U32 UR20, UR64, 0x7, URZ ;  /* 0x0000000740147899 */ /* 0x004fc400080006ff */
[----:B------:R-:W-:Y:S02]  /*40c0*/  USHF.R.U32.HI UR18, URZ, 0x4, UR18 ;  /* 0x00000004ff127899 */ /* 0x000fe40008011612 */
[----:B------:R-:W-:-:S04]  /*40d0*/  ULOP3.LUT UR14, UR20, 0xffffff00, URZ, 0xc0, !UPT ;  /* 0xffffff00140e7892 */ /* 0x000fc8000f8ec0ff */
[----:B-----5:R-:W-:Y:S02]  /*40e0*/  UIADD3 UR6, UPT, UPT, -UR46, UR14, UR30 ;  /* 0x0000000e2e067290 */ /* 0x020fe4000fffe11e */
[----:B------:R-:W-:Y:S02]  /*40f0*/  UIADD3 UR14, UPT, UPT, UR30, -0x1, URZ ;  /* 0xffffffff1e0e7890 */ /* 0x000fe4000fffe0ff */
[----:B------:R-:W-:-:S04]  /*4100*/  USHF.R.S32.HI UR7, URZ, 0x1f, UR6 ;  /* 0x0000001fff077899 */ /* 0x000fc80008011406 */
[----:B------:R-:W-:Y:S02]  /*4110*/  ULEA.HI UR6, UR7, UR6, URZ, 0x7 ;  /* 0x0000000607067291 */ /* 0x000fe4000f8f38ff */
[----:B------:R-:W-:Y:S02]  /*4120*/  USHF.R.S32.HI UR7, URZ, 0x1f, UR14 ;  /* 0x0000001fff077899 */ /* 0x000fe4000801140e */
[----:B------:R-:W-:Y:S02]  /*4130*/  USHF.R.S32.HI UR6, URZ, 0x7, UR6 ;  /* 0x00000007ff067899 */ /* 0x000fe40008011406 */
[----:B------:R-:W-:Y:S02]  /*4140*/  ULEA.HI UR7, UR7, UR14, URZ, 0x7 ;  /* 0x0000000e07077291 */ /* 0x000fe4000f8f38ff */
[----:B------:R-:W-:Y:S02]  /*4150*/  UISETP.LT.AND UP0, UPT, URZ, UR6, UPT ;  /* 0x00000006ff00728c */ /* 0x000fe4000bf01270 */
[----:B------:R-:W-:-:S02]  /*4160*/  @UP1 UIMAD.WIDE UR16, UR7, 0x2000000, UR38 ;  /* 0x02000000071018a5 */ /* 0x000fc4000f8e0226 */
[----:B------:R-:W-:Y:S02]  /*4170*/  USEL UR7, URZ, UR6, !UP0 ;  /* 0x00000006ff077287 */ /* 0x000fe4000c000000 */
[----:B------:R-:W-:Y:S02]  /*4180*/  UIADD3 UR6, UPT, UPT, -UR12, URZ, URZ ;  /* 0x000000ff0c067290 */ /* 0x000fe4000fffe1ff */
[----:B------:R-:W-:Y:S02]  /*4190*/  USHF.R.U32.HI UR12, URZ, 0x4, UR13 ;  /* 0x00000004ff0c7899 */ /* 0x000fe4000801160d */
[----:B------:R-:W-:Y:S02]  /*41a0*/  ULOP3.LUT UR13, UR22, 0x3fc0, URZ, 0xc0, !UPT ;  /* 0x00003fc0160d7892 */ /* 0x000fe4000f8ec0ff */
[----:B------:R-:W-:Y:S01]  /*41b0*/  ULOP3.LUT UR7, URZ, UR7, URZ, 0x33, !UPT ;  /* 0x00000007ff077292 */ /* 0x000fe2000f8e33ff */
[----:B------:R-:W-:-:S03]  /*41c0*/  @UP1 UMOV UR6, UR17 ;  /* 0x0000001100061c82 */ /* 0x000fc60008000000 */
[----:B------:R-:W-:Y:S01]  /*41d0*/  UIADD3 UR7, UPT, UPT, UR6, UR7, URZ ;  /* 0x0000000706077290 */ /* 0x000fe2000fffe0ff */
[----:B------:R-:W-:Y:S01]  /*41e0*/  MOV R37, UR13 ;  /* 0x0000000d00257c02 */ /* 0x000fe20008000f00 */
[----:B------:R-:W-:Y:S02]  /*41f0*/  ULOP3.LUT UR13, UR18, 0x3fc0, URZ, 0xc0, !UPT ;  /* 0x00003fc0120d7892 */ /* 0x000fe4000f8ec0ff */
[----:B------:R-:W-:Y:S02]  /*4200*/  ULOP3.LUT UR6, UR12, 0x3fc0, URZ, 0xc0, !UPT ;  /* 0x00003fc00c067892 */ /* 0x000fe4000f8ec0ff */
[----:B------:R-:W-:Y:S01]  /*4210*/  MOV R35, UR7 ;  /* 0x0000000700237c02 */ /* 0x000fe20008000f00 */
[----:B------:R-:W-:Y:S01]  /*4220*/  UISETP.GE.AND UP0, UPT, UR7, 0x1, UPT ;  /* 0x000000010700788c */ /* 0x000fe2000bf06270 */
[----:B------:R-:W-:Y:S02]  /*4230*/  IMAD.U32 R36, RZ, RZ, UR13 ;  /* 0x0000000dff247e24 */ /* 0x000fe4000f8e00ff */
[----:B------:R-:W-:Y:S01]  /*4240*/  MOV R34, UR6 ;  /* 0x0000000600227c02 */ /* 0x000fe20008000f00 */
[----:B-1----:R-:W-:Y:S07]  /*4250*/  @!P0 BRA `(.L_x_91) ;  /* 0x0000007800f48947 */ /* 0x002fee0003800000 */
.L_x_206:
[----:B------:R-:W-:Y:S01]  /*4260*/  MOV R18, RZ ;  /* 0x000000ff00127202 */ /* 0x000fe20000000f00 */
[----:B------:R-:W-:Y:S01]  /*4270*/  UMOV UR6, URZ ;  /* 0x000000ff00067c82 */ /* 0x000fe20008000000 */
[----:B------:R-:W-:Y:S01]  /*4280*/  MOV R17, RZ ;  /* 0x000000ff00117202 */ /* 0x000fe20000000f00 */
[----:B------:R-:W-:Y:S06]  /*4290*/  BRA.U !UP0, `(.L_x_92) ;  /* 0x0000001908287547 */ /* 0x000fec000b800000 */
[----:B------:R-:W-:Y:S01]  /*42a0*/  R2UR UR12, R36 ;  /* 0x00000000240c72ca */ /* 0x000fe200000e0000 */
[----:B------:R-:W-:Y:S01]  /*42b0*/  UIADD3 UR16, UPT, UPT, UR34, 0x40, URZ ;  /* 0x0000004022107890 */ /* 0x000fe2000fffe0ff */
[----:B------:R-:W-:Y:S01]  /*42c0*/  R2UR UR6, R37 ;  /* 0x00000000250672ca */ /* 0x000fe200000e0000 */
[----:B------:R-:W-:Y:S01]  /*42d0*/  UIADD3 UR76, UPT, UPT, UR24, 0x2, URZ ;  /* 0x00000002184c7890 */ /* 0x000fe2000fffe0ff */
[----:B------:R-:W-:Y:S01]  /*42e0*/  R2UR UR32, R3 ;  /* 0x00000000032072ca */ /* 0x000fe200000e0000 */
[----:B------:R-:W-:Y:S01]  /*42f0*/  UIADD3 UR72, UPT, UPT, UR24, 0x4, URZ ;  /* 0x0000000418487890 */ /* 0x000fe2000fffe0ff */
[----:B------:R-:W-:Y:S01]  /*4300*/  R2UR UR7, R34 ;  /* 0x00000000220772ca */ /* 0x000fe200000e0000 */
[----:B------:R-:W-:Y:S01]  /*4310*/  UIADD3 UR68, UPT, UPT, UR24, 0x6, URZ ;  /* 0x0000000618447890 */ /* 0x000fe2000fffe0ff */
[----:B------:R-:W-:Y:S01]  /*4320*/  MOV R46, UR24 ;  /* 0x00000018002e7c02 */ /* 0x000fe20008000f00 */
[----:B------:R-:W-:Y:S01]  /*4330*/  UIADD3 UR36, UPT, UPT, UR34, 0xf8, URZ ;  /* 0x000000f822247890 */ /* 0x000fe2000fffe0ff */
[----:B------:R-:W-:Y:S01]  /*4340*/  MOV R28, UR16 ;  /* 0x00000010001c7c02 */ /* 0x000fe20008000f00 */
[----:B------:R-:W-:Y:S01]  /*4350*/  UIADD3 UR64, UPT, UPT, UR8, 0x2, URZ ;  /* 0x0000000208407890 */ /* 0x000fe2000fffe0ff */
[----:B------:R-:W-:Y:S01]  /*4360*/  MOV R42, UR10 ;  /* 0x0000000a002a7c02 */ /* 0x000fe20008000f00 */
[----:B------:R-:W-:Y:S01]  /*4370*/  UIADD3 UR14, UPT, UPT, UR12, 0x100, URZ ;  /* 0x000001000c0e7890 */ /* 0x000fe2000fffe0ff */
[----:B------:R-:W-:Y:S01]  /*4380*/  HFMA2 R16, -RZ, RZ, 0, 5.9604644775390625e-08 ;  /* 0x00000001ff107431 */ /* 0x000fe200000001ff */
[----:B------:R-:W-:Y:S01]  /*4390*/  UIADD3 UR12, UPT, UPT, UR6, 0x200, URZ ;  /* 0x00000200060c7890 */ /* 0x000fe2000fffe0ff */
[----:B------:R-:W-:Y:S01]  /*43a0*/  MOV R31, UR36 ;  /* 0x00000024001f7c02 */ /* 0x000fe20008000f00 */
[----:B------:R-:W-:Y:S01]  /*43b0*/  ULOP3.LUT UR33, UR32, 0xffff, URZ, 0xc0, !UPT ;  /* 0x0000ffff20217892 */ /* 0x000fe2000f8ec0ff */
[----:B------:R-:W-:-:S02]  /*43c0*/  HFMA2 R20, -RZ, RZ, 0, 0 ;  /* 0x00000000ff147431 */ /* 0x000fc400000001ff */
[----:B------:R-:W-:Y:S01]  /*43d0*/  IMAD.U32 R33, RZ, RZ, UR14 ;  /* 0x0000000eff217e24 */ /* 0x000fe2000f8e00ff */
[----:B------:R-:W-:Y:S01]  /*43e0*/  UIADD3 UR14, UPT, UPT, UR34, 0x8, URZ ;  /* 0x00000008220e7890 */ /* 0x000fe2000fffe0ff */
[----:B------:R-:W-:Y:S01]  /*43f0*/  IMAD.U32 R32, RZ, RZ, UR12 ;  /* 0x0000000cff207e24 */ /* 0x000fe2000f8e00ff */
[----:B------:R-:W-:Y:S01]  /*4400*/  ULOP3.LUT UR12, UR32, 0xffff, URZ, 0xc0, !UPT ;  /* 0x0000ffff200c7892 */ /* 0x000fe2000f8ec0ff */
[----:B------:R-:W-:Y:S01]  /*4410*/  IMAD.U32 R25, RZ, RZ, UR33 ;  /* 0x00000021ff197e24 */ /* 0x000fe2000f8e00ff */
[----:B------:R-:W-:Y:S01]  /*4420*/  UIADD3 UR60, UPT, UPT, UR8, 0x4, URZ ;  /* 0x00000004083c7890 */ /* 0x000fe2000fffe0ff */
[----:B------:R-:W-:Y:S01]  /*4430*/  IMAD.MOV.U32 R17, RZ, RZ, RZ ;  /* 0x000000ffff117224 */ /* 0x000fe200078e00ff */
[----:B------:R-:W-:Y:S01]  /*4440*/  UIADD3 UR56, UPT, UPT, UR8, 0x6, URZ ;  /* 0x0000000608387890 */ /* 0x000fe2000fffe0ff */
[----:B------:R-:W-:Y:S01]  /*4450*/  IMAD.U32 R27, RZ, RZ, UR14 ;  /* 0x0000000eff1b7e24 */ /* 0x000fe2000f8e00ff */
[----:B------:R-:W-:Y:S01]  /*4460*/  UMOV UR24, UR8 ;  /* 0x0000000800187c82 */ /* 0x000fe20008000000 */
[----:B------:R-:W-:Y:S01]  /*4470*/  UIADD3 UR54, UPT, UPT, UR4, 0x40, URZ ;  /* 0x0000004004367890 */ /* 0x000fe2000fffe0ff */
[----:B------:R-:W-:Y:S01]  /*4480*/  IMAD.U32 R26, RZ, RZ, UR12 ;  /* 0x0000000cff1a7e24 */ /* 0x000fe2000f8e00ff */
[----:B------:R-:W-:Y:S01]  /*4490*/  UIADD3 UR52, UPT, UPT, UR4, 0x80, URZ ;  /* 0x0000008004347890 */ /* 0x000fe2000fffe0ff */
[----:B------:R-:W-:Y:S01]  /*44a0*/  MOV R15, 0x1 ;  /* 0x00000001000f7802 */ /* 0x000fe20000000f00 */
[----:B------:R-:W-:Y:S01]  /*44b0*/  UIADD3 UR50, UPT, UPT, UR4, 0xc0, URZ ;  /* 0x000000c004327890 */ /* 0x000fe2000fffe0ff */
[----:B------:R-:W-:Y:S01]  /*44c0*/  CS2R R18, SRZ ;  /* 0x0000000000127805 */ /* 0x000fe2000001ff00 */
[----:B------:R-:W-:Y:S01]  /*44d0*/  UIADD3 UR48, UPT, UPT, UR4, 0x100, URZ ;  /* 0x0000010004307890 */ /* 0x000fe2000fffe0ff */
[----:B------:R-:W-:Y:S01]  /*44e0*/  IMAD.MOV.U32 R21, RZ, RZ, 0x1 ;  /* 0x00000001ff157424 */ /* 0x000fe200078e00ff */
[----:B------:R-:W-:Y:S01]  /*44f0*/  UIADD3 UR46, UPT, UPT, UR4, 0x140, URZ ;  /* 0x00000140042e7890 */ /* 0x000fe2000fffe0ff */
[----:B------:R-:W-:Y:S01]  /*4500*/  MOV R48, UR26 ;  /* 0x0000001a00307c02 */ /* 0x000fe20008000f00 */
[----:B------:R-:W-:Y:S01]  /*4510*/  UIADD3 UR44, UPT, UPT, UR4, 0x180, URZ ;  /* 0x00000180042c7890 */ /* 0x000fe2000fffe0ff */
[----:B------:R-:W-:Y:S01]  /*4520*/  MOV R40, UR24 ;  /* 0x0000001800287c02 */ /* 0x000fe20008000f00 */
[----:B------:R-:W-:Y:S01]  /*4530*/  UIADD3 UR42, UPT, UPT, UR4, 0x1c0, URZ ;  /* 0x000001c0042a7890 */ /* 0x000fe2000fffe0ff */
[----:B------:R-:W-:Y:S01]  /*4540*/  UMOV UR8, UR4 ;  /* 0x0000000400087c82 */ /* 0x000fe20008000000 */
[----:B------:R-:W-:Y:S01]  /*4550*/  ULOP3.LUT UR4, UR32, 0xffff, URZ, 0xc0, !UPT ;  /* 0x0000ffff20047892 */ /* 0x000fe2000f8ec0ff */
[----:B------:R-:W-:Y:S01]  /*4560*/  MOV R38, UR8 ;  /* 0x0000000800267c02 */ /* 0x000fe20008000f00 */
[----:B------:R-:W-:-:S02]  /*4570*/  UIADD3 UR66, UPT, UPT, UR10, 0x2, URZ ;  /* 0x000000020a427890 */ /* 0x000fc4000fffe0ff */
[----:B------:R-:W-:Y:S02]  /*4580*/  UIADD3 UR62, UPT, UPT, UR10, 0x4, URZ ;  /* 0x000000040a3e7890 */ /* 0x000fe4000fffe0ff */
[----:B------:R-:W-:Y:S01]  /*4590*/  UIADD3 UR58, UPT, UPT, UR10, 0x6, URZ ;  /* 0x000000060a3a7890 */ /* 0x000fe2000fffe0ff */
[----:B------:R-:W-:Y:S01]  /*45a0*/  IMAD.U32 R22, RZ, RZ, UR4 ;  /* 0x00000004ff167e24 */ /* 0x000fe2000f8e00ff */
[----:B------:R-:W-:Y:S02]  /*45b0*/  UIADD3 UR22, UPT, UPT, UR7, 0x80, URZ ;  /* 0x0000008007167890 */ /* 0x000fe4000fffe0ff */
[----:B------:R-:W-:Y:S02]  /*45c0*/  UIADD3 UR20, UPT, UPT, UR7, 0xc0, URZ ;  /* 0x000000c007147890 */ /* 0x000fe4000fffe0ff */
[----:B------:R-:W-:Y:S02]  /*45d0*/  UIADD3 UR18, UPT, UPT, UR7, 0x100, URZ ;  /* 0x0000010007127890 */ /* 0x000fe4000fffe0ff */
[----:B------:R-:W-:Y:S01]  /*45e0*/  UIADD3 UR16, UPT, UPT, UR7, 0x140, URZ ;  /* 0x0000014007107890 */ /* 0x000fe2000fffe0ff */
[----:B------:R-:W-:Y:S01]  /*45f0*/  IMAD.U32 R60, RZ, RZ, UR22 ;  /* 0x00000016ff3c7e24 */ /* 0x000fe2000f8e00ff */
        /* <DEDUP_REMOVED lines=11> */
[----:B------:R-:W-:Y:S01]  /*46b0*/  MOV R23, UR10 ;  /* 0x0000000a00177c02 */ /* 0x000fe20008000f00 */
[----:B------:R-:W-:Y:S01]  /*46c0*/  UIADD3 UR36, UPT, UPT, UR34, 0x90, URZ ;  /* 0x0000009022247890 */ /* 0x000fe2000fffe0ff */
[----:B------:R-:W-:Y:S01]  /*46d0*/  IMAD.U32 R44, RZ, RZ, UR30 ;  /* 0x0000001eff2c7e24 */ /* 0x000fe2000f8e00ff */
[----:B------:R-:W-:Y:S01]  /*46e0*/  UIADD3 UR33, UPT, UPT, UR34, 0x68, URZ ;  /* 0x0000006822217890 */ /* 0x000fe2000fffe0ff */
[----:B------:R-:W-:Y:S01]  /*46f0*/  IMAD.U32 R62, RZ, RZ, UR28 ;  /* 0x0000001cff3e7e24 */ /* 0x000fe2000f8e00ff */
        /* <DEDUP_REMOVED lines=8> */
[----:B------:R-:W-:Y:S01]  /*4780*/  UMOV UR4, UR7 ;  /* 0x0000000700047c82 */ /* 0x000fe20008000000 */
[----:B------:R-:W-:Y:S01]  /*4790*/  UMOV UR5, 0x80004020 ;  /* 0x8000402000057882 */ /* 0x000fe20000000000 */
[----:B------:R-:W-:Y:S01]  /*47a0*/  UMOV UR27, 0x40004040 ;  /* 0x40004040001b7882 */ /* 0x000fe20000000000 */
[----:B------:R-:W-:Y:S01]  /*47b0*/  UMOV UR25, 0x40004040 ;  /* 0x4000404000197882 */ /* 0x000fe20000000000 */
[----:B------:R-:W-:Y:S01]  /*47c0*/  IMAD.U32 R43, RZ, RZ, UR11 ;  /* 0x0000000bff2b7e24 */ /* 0x000fe2000f8e00ff */
[----:B------:R-:W-:Y:S01]  /*47d0*/  UMOV UR31, 0x40004040 ;  /* 0x40004040001f7882 */ /* 0x000fe20000000000 */
[----:B------:R-:W-:Y:S01]  /*47e0*/  IMAD.U32 R39, RZ, RZ, UR9 ;  /* 0x00000009ff277e24 */ /* 0x000fe2000f8e00ff */
[----:B------:R-:W-:Y:S01]  /*47f0*/  UMOV UR29, 0x80004020 ;  /* 0x80004020001d7882 */ /* 0x000fe20000000000 */
[----:B------:R-:W-:Y:S01]  /*4800*/  MOV R61, UR23 ;  /* 0x00000017003d7c02 */ /* 0x000fe20008000f00 */
[----:B------:R-:W-:Y:S01]  /*4810*/  IMAD.U32 R64, RZ, RZ, UR4 ;  /* 0x00000004ff407e24 */ /* 0x000fe2000f8e00ff */
[----:B------:R-:W-:Y:S01]  /*4820*/  MOV R59, UR21 ;  /* 0x00000015003b7c02 */ /* 0x000fe20008000f00 */
[----:B------:R-:W-:Y:S01]  /*4830*/  UIADD3 UR74, UPT, UPT, UR26, 0x4, URZ ;  /* 0x000000041a4a7890 */ /* 0x000fe2000fffe0ff */
[----:B------:R-:W-:Y:S01]  /*4840*/  MOV R57, UR19 ;  /* 0x0000001300397c02 */ /* 0x000fe20008000f00 */
[----:B------:R-:W-:Y:S01]  /*4850*/  UIADD3 UR70, UPT, UPT, UR26, 0x6, URZ ;  /* 0x000000061a467890 */ /* 0x000fe2000fffe0ff */
[----:B------:R-:W-:Y:S01]  /*4860*/  MOV R55, UR17 ;  /* 0x0000001100377c02 */ /* 0x000fe20008000f00 */
[----:B------:R-:W-:Y:S01]  /*4870*/  IMAD.U32 R24, RZ, RZ, UR37 ;  /* 0x00000025ff187e24 */ /* 0x000fe2000f8e00ff */
        /* <DEDUP_REMOVED lines=9> */
[----:B------:R-:W-:Y:S01]  /*4910*/  UMOV UR6, URZ ;  /* 0x000000ff00067c82 */ /* 0x000fe20008000000 */
[----:B------:R-:W-:Y:S01]  /*4920*/  MOV R63, UR29 ;  /* 0x0000001d003f7c02 */ /* 0x000fe20008000f00 */
[----:B------:R-:W-:Y:S01]  /*4930*/  UMOV UR35, URZ ;  /* 0x000000ff00237c82 */ /* 0x000fe20008000000 */
        /* <DEDUP_REMOVED lines=33> */
[----:B------:R-:W-:-:S05]  /*4b50*/  UMOV UR25, 0x8118010 ;  /* 0x0811801000197882 */ /* 0x000fca0000000000 */
.L_x_102:
[----:B------:R-:W-:Y:S01]  /*4b60*/  SHF.L.U32 R7, R16, 0x1f, RZ ;  /* 0x0000001f10077819 */ /* 0x000fe200000006ff */
[----:B------:R-:W-:Y:S01]  /*4b70*/  UISETP.NE.U32.AND UP0, UPT, UR6, URZ, UPT ;  /* 0x000000ff0600728c */ /* 0x000fe2000bf05070 */
[----:B------:R-:W-:Y:S02]  /*4b80*/  SHF.L.U32 R8, R21, 0x1f, RZ ;  /* 0x0000001f15087819 */ /* 0x000fe400000006ff */
[----:B------:R-:W2:Y:S02]  /*4b90*/  SYNCS.PHASECHK.TRANS64.TRYWAIT P0, [UR34], R7 ;  /* 0x00000007ff0075a7 */ /* 0x000ea40008001122 */
[----:B--23--:R-:W-:Y:S06]  /*4ba0*/  @!P0 BRA `(.L_x_93) ;  /* 0x0000007000b88947 */ /* 0x00cfec0003800000 */
.L_x_208:
[----:B------:R-:W2:Y:S01]  /*4bb0*/  SYNCS.PHASECHK.TRANS64.TRYWAIT P0, [UR34+0x98], R8 ;  /* 0x00009808ff0075a7 */ /* 0x000ea20008001122 */
[----:B-1----:R-:W-:Y:S01]  /*4bc0*/  HFMA2 R6, -RZ, RZ, 0, 0 ;  /* 0x00000000ff067431 */ /* 0x002fe200000001ff */
[----:B--2---:R-:W-:Y:S06]  /*4bd0*/  @!P0 BRA `(.L_x_94) ;  /* 0x0000007000cc8947 */ /* 0x004fec0003800000 */
.L_x_210:
[----:B------:R-:W-:Y:S01]  /*4be0*/  R2UR UR7, R6 ;  /* 0x00000000060772ca */ /* 0x000fe200000e0000 */
[----:B------:R-:W-:Y:S01]  /*4bf0*/  IMAD.MOV.U32 R6, RZ, RZ, RZ ;  /* 0x000000ffff067224 */ /* 0x000fe200078e00ff */
[----:B------:R-:W-:Y:S01]  /*4c00*/  R2UR UR16, R46 ;  /* 0x000000002e1072ca */ /* 0x000fe200000e0000 */
[----:B------:R-:W-:Y:S01]  /*4c10*/  UMOV UR18, 0x0 ;  /* 0x0000000000127882 */ /* 0x000fe20000000000 */
        /* <DEDUP_REMOVED lines=9> */
[----:B-1----:R-:W-:Y:S01]  /*4cb0*/  IMAD.U32 R7, R18, -0x80000000, RZ ;  /* 0x8000000012077824 */ /* 0x002fe200078e00ff */
[----:B------:R-:W-:Y:S01]  /*4cc0*/  R2UR UR6, R6 ;  /* 0x00000000060672ca */ /* 0x000fe200000e0000 */
[----:B------:R-:W-:Y:S01]  /*4cd0*/  IMAD.U32 R9, R19, -0x80000000, RZ ;  /* 0x8000000013097824 */ /* 0x000fe200078e00ff */
[----:B------:R-:W-:-:S02]  /*4ce0*/  R2UR UR11, R28 ;  /* 0x000000001c0b72ca */ /* 0x000fc400000e0000 */
[----:B------:R-:W-:Y:S02]  /*4cf0*/  R2UR UR10, R26 ;  /* 0x000000001a0a72ca */ /* 0x000fe400000e0000 */
[----:B------:R-:W-:Y:S01]  /*4d00*/  R2UR UR9, R27 ;  /* 0x000000001b0972ca */ /* 0x000fe200000e0000 */
[----:B------:R1:W-:Y:S06]  /*4d10*/  UTCHMMA.2CTA gdesc[UR14], gdesc[UR16], tmem[UR7], tmem[UR18], idesc[UR19], !UPT ;  /* 0x00ff12100e0075ea */ /* 0x0003ec000fa00007 */
[----:B------:R2:W-:Y:S01]  /*4d20*/  UTCHMMA.2CTA gdesc[UR4], gdesc[UR76], tmem[UR6], tmem[UR12], idesc[UR13], UPT ;  /* 0x00ff0c4c040075ea */ /* 0x0005e2000ba00006 */
[----:B-1----:R-:W-:Y:S01]  /*4d30*/  UMOV UR14, 0x0 ;  /* 0x00000000000e7882 */ /* 0x002fe20000000000 */
[----:B------:R-:W-:Y:S01]  /*4d40*/  UMOV UR15, 0x10200010 ;  /* 0x10200010000f7882 */ /* 0x000fe20000000000 */
[----:B--2---:R-:W-:-:S02]  /*4d50*/  R2UR UR5, R6 ;  /* 0x00000000060572ca */ /* 0x004fc400000e0000 */
[----:B------:R-:W-:-:S11]  /*4d60*/  R2UR UR4, R6 ;  /* 0x00000000060472ca */ /* 0x000fd600000e0000 */
[----:B------:R1:W-:Y:S02]  /*4d70*/  UTCHMMA.2CTA gdesc[UR74], gdesc[UR72], tmem[UR5], tmem[UR14], idesc[UR15], UPT ;  /* 0x00ff0e484a0075ea */ /* 0x0003e4000ba00005 */
[----:B------:R1:W-:Y:S01]  /*4d80*/  UTCHMMA.2CTA gdesc[UR70], gdesc[UR68], tmem[UR4], tmem[UR12], idesc[UR13], UPT ;  /* 0x00ff0c44460075ea */ /* 0x0003e2000ba00004 */
[----:B------:R1:W-:Y:S01]  /*4d90*/  UTCBAR.2CTA.MULTICAST [UR11], URZ, UR8 ;  /* 0x000000ff0b0073e9 */ /* 0x0003e20008200808 */
[----:B------:R1:W-:Y:S01]  /*4da0*/  UTCBAR.2CTA.MULTICAST [UR9], URZ, UR10 ;  /* 0x000000ff090073e9 */ /* 0x0003e2000820080a */
[----:B------:R-:W2:Y:S02]  /*4db0*/  SYNCS.PHASECHK.TRANS64.TRYWAIT P0, [UR34+0xf0], R7 ;  /* 0x0000f007ff0075a7 */ /* 0x000ea40008001122 */
[----:B-12---:R-:W-:Y:S05]  /*4dc0*/  @!P0 BRA `(.L_x_95) ;  /* 0x00000070006c8947 */ /* 0x006fea0003800000 */
.L_x_212:
[----:B------:R-:W2:Y:S01]  /*4dd0*/  SYNCS.PHASECHK.TRANS64.TRYWAIT P0, [UR34+0x58], R9 ;  /* 0x00005809ff0075a7 */ /* 0x000ea20008001122 */
[----:B-1----:R-:W-:Y:S01]  /*4de0*/  HFMA2 R6, -RZ, RZ, 0, 1.9073486328125e-05 ;  /* 0x00000140ff067431 */ /* 0x002fe200000001ff */
[----:B------:R-:W-:Y:S01]  /*4df0*/  MOV R7, 0xc0 ;  /* 0x000000c000077802 */ /* 0x000fe20000000f00 */
[----:B--2---:R-:W-:Y:S06]  /*4e00*/  @!P0 BRA `(.L_x_96) ;  /* 0x00000070007c8947 */ /* 0x004fec0003800000 */
.L_x_214:
[----:B------:R-:W-:Y:S01]  /*4e10*/  R2UR UR6, R64 ;  /* 0x00000000400672ca */ /* 0x000fe200000e0000 */
[----:B------:R-:W-:Y:S01]  /*4e20*/  UMOV UR12, 0x0 ;  /* 0x00000000000c7882 */ /* 0x000fe20000000000 */
[----:B------:R-:W-:Y:S01]  /*4e30*/  R2UR UR7, R65 ;  /* 0x00000000410772ca */ /* 0x000fe200000e0000 */
[----:B------:R-:W-:Y:S01]  /*4e40*/  UMOV UR13, 0x10110010 ;  /* 0x10110010000d7882 */ /* 0x000fe20000000000 */
[----:B------:R-:W-:Y:S01]  /*4e50*/  R2UR UR5, R7 ;  /* 0x00000000070572ca */ /* 0x000fe200000e0000 */
[----:B------:R-:W-:Y:S01]  /*4e60*/  IMAD.MOV.U32 R7, RZ, RZ, 0xc8 ;  /* 0x000000c8ff077424 */ /* 0x000fe200078e00ff */
[----:B------:R-:W-:Y:S01]  /*4e70*/  R2UR UR8, R6 ;  /* 0x00000000060872ca */ /* 0x000fe200000e0000 */
[----:B------:R-:W-:Y:S01]  /*4e80*/  IMAD.MOV.U32 R6, RZ, RZ, 0x140 ;  /* 0x00000140ff067424 */ /* 0x000fe200078e00ff */
[----:B------:R-:W-:Y:S01]  /*4e90*/  R2UR UR10, R62 ;  /* 0x000000003e0a72ca */ /* 0x000fe200000e0000 */
[----:B------:R-:W-:Y:S01]  /*4ea0*/  UMOV UR16, 0x0 ;  /* 0x0000000000107882 */ /* 0x000fe20000000000 */
        /* <DEDUP_REMOVED lines=8> */
[C---:B------:R-:W-:Y:S01]  /*4f30*/  R2UR UR9, R6.reuse ;  /* 0x00000000060972ca */ /* 0x040fe200000e0000 */
[----:B------:R2:W-:Y:S01]  /*4f40*/  UTCHMMA.2CTA tmem[UR5], gdesc[UR6], tmem[UR8], tmem[UR12], idesc[UR13], UP0 ;  /* 0x00ff0c06050079ea */ /* 0x0005e20008200008 */
[----:B-1----:R-:W-:Y:S01]  /*4f50*/  IMAD.U32 R8, R15, -0x80000000, RZ ;  /* 0x800000000f087824 */ /* 0x002fe200078e00ff */
[----:B--2---:R-:W-:-:S02]  /*4f60*/  R2UR UR7, R6 ;  /* 0x00000000060772ca */ /* 0x004fc400000e0000 */
[----:B------:R-:W-:Y:S01]  /*4f70*/  R2UR UR6, R7 ;  /* 0x00000000070672ca */ /* 0x000fe200000e0000 */
[----:B------:R-:W-:Y:S01]  /*4f80*/  IMAD.MOV.U32 R7, RZ, RZ, 0xd8 ;  /* 0x000000d8ff077424 */ /* 0x000fe200078e00ff */
[----:B------:R-:W-:Y:S02]  /*4f90*/  R2UR UR12, R58 ;  /* 0x000000003a0c72ca */ /* 0x000fe400000e0000 */
[----:B------:R-:W-:Y:S02]  /*4fa0*/  R2UR UR13, R59 ;  /* 0x000000003b0d72ca */ /* 0x000fe400000e0000 */
[----:B------:R-:W-:Y:S01]  /*4fb0*/  R2UR UR5, R7 ;  /* 0x00000000070572ca */ /* 0x000fe200000e0000 */
[----:B------:R-:W-:Y:S01]  /*4fc0*/  IMAD.MOV.U32 R7, RZ, RZ, 0xe0 ;  /* 0x000000e0ff077424 */ /* 0x000fe200078e00ff */
[----:B------:R-:W-:Y:S01]  /*4fd0*/  R2UR UR8, R6 ;  /* 0x00000000060872ca */ /* 0x000fe200000e0000 */
[----:B------:R-:W-:Y:S02]  /*4fe0*/  IMAD.MOV.U32 R6, RZ, RZ, 0xc0 ;  /* 0x000000c0ff067424 */ /* 0x000fe400078e00ff */
[----:B------:R1:W-:Y:S02]  /*4ff0*/  UTCHMMA.2CTA tmem[UR4], gdesc[UR10], tmem[UR7], tmem[UR16], idesc[UR17], UPT ;  /* 0x00ff100a040079ea */ /* 0x0003e4000ba00007 */
[----:B------:R2:W-:Y:S01]  /*5000*/  UTCHMMA.2CTA tmem[UR6], gdesc[UR14], tmem[UR9], tmem[UR16], idesc[UR17], UPT ;  /* 0x00ff100e060079ea */ /* 0x0005e2000ba00009 */
[----:B-1----:R-:W-:Y:S01]  /*5010*/  R2UR UR4, R7 ;  /* 0x00000000070472ca */ /* 0x002fe200000e0000 */
[----:B------:R-:W-:Y:S01]  /*5020*/  IMAD.MOV.U32 R7, RZ, RZ, 0xe8 ;  /* 0x000000e8ff077424 */ /* 0x000fe200078e00ff */
[----:B------:R-:W-:Y:S01]  /*5030*/  R2UR UR10, R56 ;  /* 0x00000000380a72ca */ /* 0x000fe200000e0000 */
[----:B--2---:R-:W-:Y:S01]  /*5040*/  UMOV UR14, 0x0 ;  /* 0x00000000000e7882 */ /* 0x004fe20000000000 */
[----:B------:R-:W-:Y:S01]  /*5050*/  R2UR UR11, R57 ;  /* 0x00000000390b72ca */ /* 0x000fe200000e0000 */
[----:B------:R-:W-:Y:S01]  /*5060*/  UMOV UR15, 0x10110010 ;  /* 0x10110010000f7882 */ /* 0x000fe20000000000 */
[----:B------:R-:W-:Y:S01]  /*5070*/  R2UR UR6, R7 ;  /* 0x00000000070672ca */ /* 0x000fe200000e0000 */
[----:B------:R-:W-:Y:S01]  /*5080*/  IMAD.MOV.U32 R7, RZ, RZ, 0xf0 ;  /* 0x000000f0ff077424 */ /* 0x000fe200078e00ff */
[----:B------:R1:W-:Y:S01]  /*5090*/  UTCHMMA.2CTA tmem[UR5], gdesc[UR12], tmem[UR8], tmem[UR14], idesc[UR15], UPT ;  /* 0x00ff0e0c050079ea */ /* 0x0003e2000ba00008 */
[----:B------:R-:W-:-:S02]  /*50a0*/  R2UR UR16, R54 ;  /* 0x00000000361072ca */ /* 0x000fc400000e0000 */
[----:B------:R-:W-:Y:S02]  /*50b0*/  R2UR UR17, R55 ;  /* 0x00000000371172ca */ /* 0x000fe400000e0000 */
[----:B-1----:R-:W-:Y:S01]  /*50c0*/  R2UR UR5, R7 ;  /* 0x00000000070572ca */ /* 0x002fe200000e0000 */
[----:B------:R-:W-:Y:S01]  /*50d0*/  IMAD.MOV.U32 R7, RZ, RZ, 0xf8 ;  /* 0x000000f8ff077424 */ /* 0x000fe200078e00ff */
[----:B------:R-:W-:Y:S01]  /*50e0*/  R2UR UR14, R52 ;  /* 0x00000000340e72ca */ /* 0x000fe200000e0000 */
[----:B------:R-:W-:Y:S01]  /*50f0*/  UMOV UR12, 0x0 ;  /* 0x00000000000c7882 */ /* 0x000fe20000000000 */
[----:B------:R-:W-:Y:S01]  /*5100*/  R2UR UR15, R53 ;  /* 0x00000000350f72ca */ /* 0x000fe200000e0000 */
[----:B------:R-:W-:Y:S02]  /*5110*/  UMOV UR13, 0x10110010 ;  /* 0x10110010000d7882 */ /* 0x000fe40000000000 */
[----:B------:R1:W-:Y:S04]  /*5120*/  UTCHMMA.2CTA tmem[UR4], gdesc[UR10], tmem[UR7], tmem[UR12], idesc[UR13], UPT ;  /* 0x00ff0c0a040079ea */ /* 0x0003e8000ba00007 */
[----:B------:R2:W-:Y:S01]  /*5130*/  UTCHMMA.2CTA tmem[UR6], gdesc[UR16], tmem[UR9], tmem[UR18], idesc[UR19], UPT ;  /* 0x00ff1210060079ea */ /* 0x0005e2000ba00009 */
[----:B-1----:R-:W-:Y:S01]  /*5140*/  R2UR UR12, R50 ;  /* 0x00000000320c72ca */ /* 0x002fe200000e0000 */
[----:B--2---:R-:W-:Y:S01]  /*5150*/  UMOV UR16, 0x0 ;  /* 0x0000000000107882 */ /* 0x004fe20000000000 */
[----:B------:R-:W-:Y:S01]  /*5160*/  R2UR UR13, R51 ;  /* 0x00000000330d72ca */ /* 0x000fe200000e0000 */
[----:B------:R-:W-:Y:S01]  /*5170*/  UMOV UR17, 0x10110010 ;  /* 0x1011001000117882 */ /* 0x000fe20000000000 */
[----:B------:R-:W-:Y:S01]  /*5180*/  R2UR UR4, R7 ;  /* 0x00000000070472ca */ /* 0x000fe200000e0000 */
[----:B------:R1:W-:Y:S01]  /*5190*/  UTCHMMA.2CTA tmem[UR5], gdesc[UR14], tmem[UR8], tmem[UR16], idesc[UR17], UPT ;  /* 0x00ff100e050079ea */ /* 0x0003e2000ba00008 */
[----:B------:R-:W-:-:S02]  /*51a0*/  R2UR UR11, R25 ;  /* 0x00000000190b72ca */ /* 0x000fc400000e0000 */
[----:B------:R-:W-:Y:S01]  /*51b0*/  R2UR UR10, R31 ;  /* 0x000000001f0a72ca */ /* 0x000fe200000e0000 */
[----:B-1----:R-:W-:Y:S01]  /*51c0*/  UMOV UR14, 0x0 ;  /* 0x00000000000e7882 */ /* 0x002fe20000000000 */
[----:B------:R-:W-:-:S07]  /*51d0*/  UMOV UR15, 0x10110010 ;  /* 0x10110010000f7882 */ /* 0x000fce0000000000 */
[----:B------:R1:W-:Y:S04]  /*51e0*/  UTCHMMA.2CTA tmem[UR4], gdesc[UR12], tmem[UR7], tmem[UR14], idesc[UR15], UPT ;  /* 0x00ff0e0c040079ea */ /* 0x0003e8000ba00007 */
[----:B------:R1:W-:Y:S01]  /*51f0*/  UTCBAR.2CTA.MULTICAST [UR10], URZ, UR11 ;  /* 0x000000ff0a0073e9 */ /* 0x0003e2000820080b */
[----:B------:R-:W2:Y:S02]  /*5200*/  SYNCS.PHASECHK.TRANS64.TRYWAIT P0, [UR34+0x10], R8 ;  /* 0x00001008ff0075a7 */ /* 0x000ea40008001122 */
[----:B-12---:R-:W-:Y:S05]  /*5210*/  @!P0 BRA `(.L_x_97) ;  /* 0x0000006c00988947 */ /* 0x006fea0003800000 */
.L_x_216:
        /* <DEDUP_REMOVED lines=11> */
[----:B------:R-:W-:Y:S01]  /*52d0*/  IMAD.U32 R8, R17, -0x80000000, RZ ;  /* 0x8000000011087824 */ /* 0x000fe200078e00ff */
[----:B------:R-:W-:Y:S01]  /*52e0*/  R2UR UR9, R24 ;  /* 0x00000000180972ca */ /* 0x000fe200000e0000 */
[----:B------:R-:W-:Y:S01]  /*52f0*/  UMOV UR8, 0x3 ;  /* 0x0000000300087882 */ /* 0x000fe20000000000 */
[----:B-1----:R-:W-:-:S07]  /*5300*/  IMAD.U32 R7, R20, -0x80000000, RZ ;  /* 0x8000000014077824 */ /* 0x002fce00078e00ff */
[----:B------:R1:W-:Y:S02]  /*5310*/  UTCHMMA.2CTA gdesc[UR10], gdesc[UR12], tmem[UR7], tmem[UR14], idesc[UR15], !UPT ;  /* 0x00ff0e0c0a0075ea */ /* 0x0003e4000fa00007 */
[----:B------:R2:W-:Y:S01]  /*5320*/  UTCHMMA.2CTA gdesc[UR66], gdesc[UR64], tmem[UR6], tmem[UR4], idesc[UR5], UPT ;  /* 0x00ff0440420075ea */ /* 0x0005e2000ba00006 */
[----:B-1----:R-:W-:Y:S01]  /*5330*/  UMOV UR12, 0x0 ;  /* 0x00000000000c7882 */ /* 0x002fe20000000000 */
[----:B------:R-:W-:Y:S01]  /*5340*/  UMOV UR13, 0x10200010 ;  /* 0x10200010000d7882 */ /* 0x000fe20000000000 */
[C---:B--2---:R-:W-:Y:S01]  /*5350*/  R2UR UR5, R6.reuse ;  /* 0x00000000060572ca */ /* 0x044fe200000e0000 */
[----:B------:R-:W-:Y:S01]  /*5360*/  UMOV UR10, 0x0 ;  /* 0x00000000000a7882 */ /* 0x000fe20000000000 */
[----:B------:R-:W-:Y:S01]  /*5370*/  R2UR UR4, R6 ;  /* 0x00000000060472ca */ /* 0x000fe200000e0000 */
[----:B------:R-:W-:-:S10]  /*5380*/  UMOV UR11, 0x10200010 ;  /* 0x10200010000b7882 */ /* 0x000fd40000000000 */
[----:B------:R1:W-:Y:S02]  /*5390*/  UTCHMMA.2CTA gdesc[UR62], gdesc[UR60], tmem[UR5], tmem[UR12], idesc[UR13], UPT ;  /* 0x00ff0c3c3e0075ea */ /* 0x0003e4000ba00005 */
[----:B------:R1:W-:Y:S01]  /*53a0*/  UTCHMMA.2CTA gdesc[UR58], gdesc[UR56], tmem[UR4], tmem[UR10], idesc[UR11], UPT ;  /* 0x00ff0a383a0075ea */ /* 0x0003e2000ba00004 */
[----:B------:R1:W-:Y:S01]  /*53b0*/  UTCBAR.2CTA.MULTICAST [UR9], URZ, UR8 ;  /* 0x000000ff090073e9 */ /* 0x0003e20008200808 */
[----:B------:R-:W2:Y:S02]  /*53c0*/  SYNCS.PHASECHK.TRANS64.TRYWAIT P0, [UR34+0x60], R8 ;  /* 0x00006008ff0075a7 */ /* 0x000ea40008001122 */
[----:B-12---:R-:W-:Y:S05]  /*53d0*/  @!P0 BRA `(.L_x_98) ;  /* 0x0000006c00448947 */ /* 0x006fea0003800000 */
.L_x_218:
[----:B------:R-:W2:Y:S01]  /*53e0*/  SYNCS.PHASECHK.TRANS64.TRYWAIT P0, [UR34+0x120], R7 ;  /* 0x00012007ff0075a7 */ /* 0x000ea20008001122 */
[----:B------:R-:W-:Y:S01]  /*53f0*/  HFMA2 R13, -RZ, RZ, 0, 1.9073486328125e-06 ;  /* 0x00000020ff0d7431 */ /* 0x000fe200000001ff */
[----:B------:R-:W-:Y:S01]  /*5400*/  MOV R12, 0x20 ;  /* 0x00000020000c7802 */ /* 0x000fe20000000f00 */
[----:B--2---:R-:W-:Y:S06]  /*5410*/  @!P0 BRA `(.L_x_99) ;  /* 0x0000006c00508947 */ /* 0x004fec0003800000 */
.L_x_220:
[----:B------:R-:W-:Y:S01]  /*5420*/  R2UR UR18, R32 ;  /* 0x00000000201272ca */ /* 0x000fe200000e0000 */
[----:B------:R-:W-:Y:S01]  /*5430*/  IMAD.MOV.U32 R11, RZ, RZ, 0x20 ;  /* 0x00000020ff0b7424 */ /* 0x000fe200078e00ff */
[----:B------:R-:W-:Y:S01]  /*5440*/  R2UR UR16, R33 ;  /* 0x00000000211072ca */ /* 0x000fe200000e0000 */
[----:B------:R-:W-:Y:S01]  /*5450*/  IMAD.MOV.U32 R10, RZ, RZ, 0x20 ;  /* 0x00000020ff0a7424 */ /* 0x000fe200078e00ff */
[----:B-1----:R-:W-:Y:S01]  /*5460*/  MOV R9, 0x20 ;  /* 0x0000002000097802 */ /* 0x002fe20000000f00 */
[----:B------:R-:W-:Y:S01]  /*5470*/  IMAD.MOV.U32 R8, RZ, RZ, 0x20 ;  /* 0x00000020ff087424 */ /* 0x000fe200078e00ff */
[----:B------:R-:W-:Y:S01]  /*5480*/  MOV R7, 0x20 ;  /* 0x0000002000077802 */ /* 0x000fe20000000f00 */
[----:B------:R-:W-:Y:S01]  /*5490*/  IMAD.MOV.U32 R6, RZ, RZ, 0x20 ;  /* 0x00000020ff067424 */ /* 0x000fe200078e00ff */
[----:B------:R-:W-:Y:S01]  /*54a0*/  LOP3.LUT R18, R18, 0x1, RZ, 0x3c, !PT ;  /* 0x0000000112127812 */ /* 0x000fe200078e3cff */
[----:B------:R-:W-:Y:S01]  /*54b0*/  UMOV UR22, 0x200 ;  /* 0x0000020000167882 */ /* 0x000fe20000000000 */
[----:B------:R-:W-:-:S07]  /*54c0*/  UMOV UR23, 0xfffffff0 ;  /* 0xfffffff000177882 */ /* 0x000fce0000000000 */
.L_x_100:
[----:B------:R-:W-:Y:S01]  /*54d0*/  UISETP.NE.AND UP0, UPT, UR23, -0x10, UPT ;  /* 0xfffffff01700788c */ /* 0x000fe2000bf05270 */
[----:B---3--:R-:W-:Y:S01]  /*54e0*/  R2UR UR19, R13 ;  /* 0x000000000d1372ca */ /* 0x008fe200000e0000 */
[----:B------:R-:W-:Y:S01]  /*54f0*/  UIADD3 UR10, UPT, UPT, UR16, -0x100, URZ ;  /* 0xffffff00100a7890 */ /* 0x000fe2000fffe0ff */
[----:B------:R-:W-:Y:S01]  /*5500*/  R2UR UR17, R12 ;  /* 0x000000000c1172ca */ /* 0x000fe200000e0000 */
[----:B------:R-:W-:Y:S01]  /*5510*/  UIADD3 UR6, UPT, UPT, UR18, -0x200, URZ ;  /* 0xfffffe0012067890 */ /* 0x000fe2000fffe0ff */
[----:B------:R-:W-:Y:S01]  /*5520*/  R2UR UR20, R11 ;  /* 0x000000000b1472ca */ /* 0x000fe200000e0000 */
[----:B------:R-:W-:Y:S01]  /*5530*/  UIADD3 UR14, UPT, UPT, UR16, -0xc0, URZ ;  /* 0xffffff40100e7890 */ /* 0x000fe2000fffe0ff */
[----:B------:R-:W-:Y:S01]  /*5540*/  R2UR UR21, R9 ;  /* 0x00000000091572ca */ /* 0x000fe200000e0000 */
[----:B------:R-:W-:Y:S02]  /*5550*/  UIADD3 UR4, UPT, UPT, UR18, -0x180, URZ ;  /* 0xfffffe8012047890 */ /* 0x000fe4000fffe0ff */
[----:B------:R-:W-:Y:S02]  /*5560*/  UIADD3 UR12, UPT, UPT, UR16, -0x80, URZ ;  /* 0xffffff80100c7890 */ /* 0x000fe4000fffe0ff */
[----:B------:R-:W-:Y:S02]  /*5570*/  UIADD3 UR8, UPT, UPT, UR18, -0x100, URZ ;  /* 0xffffff0012087890 */ /* 0x000fe4000fffe0ff */
[----:B------:R-:W-:Y:S02]  /*5580*/  UIADD3 UR22, UPT, UPT, UR22, 0x400, URZ ;  /* 0x0000040016167890 */ /* 0x000fe4000fffe0ff */
[----:B------:R-:W-:Y:S01]  /*5590*/  UIADD3 UR23, UPT, UPT, UR23, 0x8, URZ ;  /* 0x0000000817177890 */ /* 0x000fe2000fffe0ff */
[----:B------:R-:W-:Y:S01]  /*55a0*/  UMOV UR11, 0x80004020 ;  /* 0x80004020000b7882 */ /* 0x000fe20000000000 */
[----:B------:R-:W-:Y:S01]  /*55b0*/  UMOV UR7, 0x40004040 ;  /* 0x4000404000077882 */ /* 0x000fe20000000000 */
[----:B------:R-:W-:Y:S01]  /*55c0*/  UMOV UR15, 0x80004020 ;  /* 0x80004020000f7882 */ /* 0x000fe20000000000 */
[----:B------:R1:W-:Y:S01]  /*55d0*/  UTCHMMA.2CTA gdesc[UR6], gdesc[UR10], tmem[UR19], tmem[UR40], idesc[UR41], UP0 ;  /* 0x00ff280a060075ea */ /* 0x0003e20008200013 */
[----:B------:R-:W-:Y:S01]  /*55e0*/  UISETP.NE.AND UP0, UPT, UR22, 0xa00, UPT ;  /* 0x00000a001600788c */ /* 0x000fe2000bf05270 */
[----:B------:R-:W-:Y:S01]  /*55f0*/  UMOV UR5, 0x40004040 ;  /* 0x4000404000057882 */ /* 0x000fe20000000000 */
[----:B------:R-:W-:Y:S01]  /*5600*/  UMOV UR13, 0x80004020 ;  /* 0x80004020000d7882 */ /* 0x000fe20000000000 */
[----:B------:R2:W-:Y:S01]  /*5610*/  UTCHMMA.2CTA gdesc[UR4], gdesc[UR14], tmem[UR17], tmem[UR38], idesc[UR39], UPT ;  /* 0x00ff260e040075ea */ /* 0x0005e2000ba00011 */
[----:B------:R-:W-:Y:S02]  /*5620*/  UMOV UR9, 0x40004040 ;  /* 0x4000404000097882 */ /* 0x000fe40000000000 */
[----:B------:R3:W-:Y:S01]  /*5630*/  UTCHMMA.2CTA gdesc[UR8], gdesc[UR12], tmem[UR20], tmem[UR36], idesc[UR37], UPT ;  /* 0x00ff240c080075ea */ /* 0x0007e2000ba00014 */
[----:B-1----:R-:W-:Y:S01]  /*5640*/  UIADD3 UR10, UPT, UPT, UR16, -0x40, URZ ;  /* 0xffffffc0100a7890 */ /* 0x002fe2000fffe0ff */
[----:B------:R-:W-:Y:S01]  /*5650*/  R2UR UR19, R10 ;  /* 0x000000000a1372ca */ /* 0x000fe200000e0000 */
[----:B------:R-:W-:Y:S02]  /*5660*/  UIADD3 UR6, UPT, UPT, UR18, -0x80, URZ ;  /* 0xffffff8012067890 */ /* 0x000fe4000fffe0ff */
[----:B--2---:R-:W-:Y:S01]  /*5670*/  UIADD3 UR14, UPT, UPT, UR16, 0x40, URZ ;  /* 0x00000040100e7890 */ /* 0x004fe2000fffe0ff */
[----:B------:R-:W-:Y:S01]  /*5680*/  UMOV UR17, 0x80004020 ;  /* 0x8000402000117882 */ /* 0x000fe20000000000 */
[----:B---3--:R-:W-:Y:S01]  /*5690*/  UIADD3 UR8, UPT, UPT, UR18, 0x80, URZ ;  /* 0x0000008012087890 */ /* 0x008fe2000fffe0ff */
[----:B------:R-:W-:Y:S01]  /*56a0*/  R2UR UR20, R8 ;  /* 0x00000000081472ca */ /* 0x000fe200000e0000 */
[----:B------:R-:W-:Y:S01]  /*56b0*/  UIADD3 UR12, UPT, UPT, UR16, 0x80, URZ ;  /* 0x00000080100c7890 */ /* 0x000fe2000fffe0ff */
[----:B------:R-:W-:Y:S05]  /*56c0*/  UMOV UR4, UR18 ;  /* 0x0000001200047c82 */ /* 0x000fea0008000000 */
[----:B------:R1:W-:Y:S01]  /*56d0*/  UTCHMMA.2CTA gdesc[UR6], gdesc[UR10], tmem[UR19], tmem[UR32], idesc[UR33], UPT ;  /* 0x00ff200a060075ea */ /* 0x0003e2000ba00013 */
[----:B------:R2:W-:Y:S05]  /*56e0*/  UTCHMMA.2CTA gdesc[UR4], gdesc[UR16], tmem[UR21], tmem[UR30], idesc[UR31], UPT ;  /* 0x00ff1e10040075ea */ /* 0x0005ea000ba00015 */
[----:B------:R3:W-:Y:S01]  /*56f0*/  UTCHMMA.2CTA gdesc[UR8], gdesc[UR14], tmem[UR20], tmem[UR28], idesc[UR29], UPT ;  /* 0x00ff1c0e080075ea */ /* 0x0007e2000ba00014 */
[----:B-1----:R-:W-:Y:S01]  /*5700*/  UIADD3 UR6, UPT, UPT, UR18, 0x100, URZ ;  /* 0x0000010012067890 */ /* 0x002fe2000fffe0ff */
[----:B------:R-:W-:Y:S01]  /*5710*/  R2UR UR19, R7 ;  /* 0x00000000071372ca */ /* 0x000fe200000e0000 */
[----:B------:R-:W-:Y:S01]  /*5720*/  UIADD3 UR10, UPT, UPT, UR16, 0xc0, URZ ;  /* 0x000000c0100a7890 */ /* 0x000fe2000fffe0ff */
[----:B--2---:R-:W-:Y:S01]  /*5730*/  R2UR UR17, R6 ;  /* 0x00000000061172ca */ /* 0x004fe200000e0000 */
[----:B------:R-:W-:Y:S02]  /*5740*/  UIADD3 UR4, UPT, UPT, UR18, 0x180, URZ ;  /* 0x0000018012047890 */ /* 0x000fe4000fffe0ff */
[----:B------:R-:W-:Y:S02]  /*5750*/  UIADD3 UR16, UPT, UPT, UR16, 0x200, URZ ;  /* 0x0000020010107890 */ /* 0x000fe4000fffe0ff */
[----:B------:R-:W-:Y:S06]  /*5760*/  UIADD3 UR18, UPT, UPT, UR18, 0x400, URZ ;  /* 0x0000040012127890 */ /* 0x000fec000fffe0ff */
[----:B------:R3:W-:Y:S02]  /*5770*/  UTCHMMA.2CTA gdesc[UR6], gdesc[UR12], tmem[UR19], tmem[UR26], idesc[UR27], UPT ;  /* 0x00ff1a0c060075ea */ /* 0x0007e4000ba00013 */
[----:B------:R3:W-:Y:S01]  /*5780*/  UTCHMMA.2CTA gdesc[UR4], gdesc[UR10], tmem[UR17], tmem[UR24], idesc[UR25], UPT ;  /* 0x00ff180a040075ea */ /* 0x0007e2000ba00011 */
[----:B------:R-:W-:Y:S05]  /*5790*/  BRA.U UP0, `(.L_x_100) ;  /* 0xfffffffd004c7547 */ /* 0x000fea000b83ffff */
[----:B---3--:R-:W-:Y:S01]  /*57a0*/  R2UR UR6, R30 ;  /* 0x000000001e0672ca */ /* 0x008fe200000e0000 */
[----:B------:R-:W-:Y:S01]  /*57b0*/  UMOV UR4, 0x3 ;  /* 0x0000000300047882 */ /* 0x000fe20000000000 */
[----:B------:R-:W-:Y:S02]  /*57c0*/  R2UR UR5, R29 ;  /* 0x000000001d0572ca */ /* 0x000fe400000e0000 */
[----:B------:R-:W-:Y:S02]  /*57d0*/  LOP3.LUT R19, R19, 0x1, RZ, 0x3c, !PT ;  /* 0x0000000113137812 */ /* 0x000fe400078e3cff */
[----:B------:R-:W-:Y:S02]  /*57e0*/  LOP3.LUT R17, R17, 0x1, RZ, 0x3c, !PT ;  /* 0x0000000111117812 */ /* 0x000fe400078e3cff */
[----:B------:R-:W-:Y:S01]  /*57f0*/  LOP3.LUT R20, R20, 0x1, RZ, 0x3c, !PT ;  /* 0x0000000114147812 */ /* 0x000fe200078e3cff */
[----:B------:R-:W-:Y:S01]  /*5800*/  IMAD.U32 R6, R19, -0x80000000, RZ ;  /* 0x8000000013067824 */ /* 0x000fe200078e00ff */
[----:B------:R-:W-:-:S03]  /*5810*/  LOP3.LUT R21, R21, 0x1, RZ, 0x3c, !PT ;  /* 0x0000000115157812 */ /* 0x000fc600078e3cff */
[----:B------:R1:W-:Y:S02]  /*5820*/  UTCBAR.2CTA.MULTICAST [UR6], URZ, UR4 ;  /* 0x000000ff060073e9 */ /* 0x0003e40008200804 */
[----:B------:R1:W-:Y:S01]  /*5830*/  UTCBAR.2CTA.MULTICAST [UR5], URZ, UR4 ;  /* 0x000000ff050073e9 */ /* 0x0003e20008200804 */
[----:B------:R-:W2:Y:S02]  /*5840*/  SYNCS.PHASECHK.TRANS64.TRYWAIT P0, [UR34+0x48], R6 ;  /* 0x00004806ff0075a7 */ /* 0x000ea40008001122 */
[----:B-12---:R-:W-:Y:S05]  /*5850*/  @!P0 BRA `(.L_x_101) ;  /* 0x0000006800608947 */ /* 0x006fea0003800000 */
.L_x_222:
[----:B------:R-:W-:Y:S01]  /*5860*/  IMAD.MOV.U32 R7, RZ, RZ, RZ ;  /* 0x000000ffff077224 */ /* 0x000fe200078e00ff */
[----:B------:R-:W-:Y:S01]  /*5870*/  R2UR UR6, R38 ;  /* 0x00000000260672ca */ /* 0x000fe200000e0000 */
[----:B-1----:R-:W-:Y:S01]  /*5880*/  IMAD.MOV.U32 R6, RZ, RZ, 0x80 ;  /* 0x00000080ff067424 */ /* 0x002fe200078e00ff */
[----:B------:R-:W-:Y:S01]  /*5890*/  R2UR UR7, R39 ;  /* 0x00000000270772ca */ /* 0x000fe200000e0000 */
[----:B------:R-:W-:Y:S01]  /*58a0*/  UMOV UR10, 0x0 ;  /* 0x00000000000a7882 */ /* 0x000fe20000000000 */
[----:B------:R-:W-:Y:S01]  /*58b0*/  R2UR UR5, R7 ;  /* 0x00000000070572ca */ /* 0x000fe200000e0000 */
[----:B------:R-:W-:Y:S01]  /*58c0*/  IMAD.MOV.U32 R7, RZ, RZ, 0x8 ;  /* 0x00000008ff077424 */ /* 0x000fe200078e00ff */
[C---:B------:R-:W-:Y:S01]  /*58d0*/  R2UR UR8, R6.reuse ;  /* 0x00000000060872ca */ /* 0x040fe200000e0000 */
[----:B------:R-:W-:Y:S01]  /*58e0*/  UMOV UR11, 0x10110010 ;  /* 0x10110010000b7882 */ /* 0x000fe20000000000 */
[----:B------:R-:W-:Y:S01]  /*58f0*/  R2UR UR9, R6 ;  /* 0x00000000060972ca */ /* 0x000fe200000e0000 */
[----:B------:R-:W-:Y:S01]  /*5900*/  UMOV UR12, 0x0 ;  /* 0x00000000000c7882 */ /* 0x000fe20000000000 */
[----:B------:R-:W-:Y:S01]  /*5910*/  R2UR UR4, R7 ;  /* 0x00000000070472ca */ /* 0x000fe200000e0000 */
[----:B------:R-:W-:Y:S01]  /*5920*/  IMAD.MOV.U32 R7, RZ, RZ, 0x10 ;  /* 0x00000010ff077424 */ /* 0x000fe200078e00ff */
[----:B------:R-:W-:Y:S01]  /*5930*/  UMOV UR13, 0x10110010 ;  /* 0x10110010000d7882 */ /* 0x000fe20000000000 */
[----:B------:R-:W-:Y:S01]  /*5940*/  UMOV UR14, 0x0 ;  /* 0x00000000000e7882 */ /* 0x000fe20000000000 */
[----:B------:R-:W-:Y:S01]  /*5950*/  UMOV UR15, 0x10110010 ;  /* 0x10110010000f7882 */ /* 0x000fe20000000000 */
[----:B------:R-:W-:Y:S01]  /*5960*/  UIADD3 UR35, UPT, UPT, UR35, 0x1, URZ ;  /* 0x0000000123237890 */ /* 0x000fe2000fffe0ff */
[----:B------:R-:W-:-:S02]  /*5970*/  LOP3.LUT R15, R15, 0x1, RZ, 0x3c, !PT ;  /* 0x000000010f0f7812 */ /* 0x000fc400078e3cff */
[----:B------:R-:W-:Y:S01]  /*5980*/  LOP3.LUT R16, R16, 0x1, RZ, 0x3c, !PT ;  /* 0x0000000110107812 */ /* 0x000fe200078e3cff */
[----:B------:R1:W-:Y:S02]  /*5990*/  UTCHMMA.2CTA tmem[UR5], gdesc[UR6], tmem[UR8], tmem[UR10], idesc[UR11], UPT ;  /* 0x00ff0a06050079ea */ /* 0x0003e4000ba00008 */
[----:B-1----:R-:W-:Y:S02]  /*59a0*/  R2UR UR7, R6 ;  /* 0x00000000060772ca */ /* 0x002fe400000e0000 */
[----:B------:R-:W-:Y:S01]  /*59b0*/  R2UR UR6, R7 ;  /* 0x00000000070672ca */ /* 0x000fe200000e0000 */
[----:B------:R-:W-:-:S05]  /*59c0*/  IMAD.MOV.U32 R7, RZ, RZ, 0x18 ;  /* 0x00000018ff077424 */ /* 0x000fca00078e00ff */
[----:B------:R-:W-:Y:S01]  /*59d0*/  R2UR UR5, R7 ;  /* 0x00000000070572ca */ /* 0x000fe200000e0000 */
[----:B------:R-:W-:-:S04]  /*59e0*/  IMAD.MOV.U32 R7, RZ, RZ, 0x20 ;  /* 0x00000020ff077424 */ /* 0x000fc800078e00ff */
[----:B------:R1:W-:Y:S02]  /*59f0*/  UTCHMMA.2CTA tmem[UR4], gdesc[UR54], tmem[UR7], tmem[UR10], idesc[UR11], UPT ;  /* 0x00ff0a36040079ea */ /* 0x0003e4000ba00007 */
[----:B------:R2:W-:Y:S06]  /*5a00*/  UTCHMMA.2CTA tmem[UR6], gdesc[UR52], tmem[UR9], tmem[UR12], idesc[UR13], UPT ;  /* 0x00ff0c34060079ea */ /* 0x0005ec000ba00009 */
[----:B------:R3:W-:Y:S01]  /*5a10*/  UTCHMMA.2CTA tmem[UR5], gdesc[UR50], tmem[UR8], tmem[UR14], idesc[UR15], UPT ;  /* 0x00ff0e32050079ea */ /* 0x0007e2000ba00008 */
[----:B-1----:R-:W-:Y:S01]  /*5a20*/  R2UR UR4, R7 ;  /* 0x00000000070472ca */ /* 0x002fe200000e0000 */
[----:B------:R-:W-:Y:S01]  /*5a30*/  IMAD.MOV.U32 R7, RZ, RZ, 0x28 ;  /* 0x00000028ff077424 */ /* 0x000fe200078e00ff */
[----:B------:R-:W-:-:S02]  /*5a40*/  R2UR UR11, R23 ;  /* 0x00000000170b72ca */ /* 0x000fc400000e0000 */
[----:B--2---:R-:W-:Y:S02]  /*5a50*/  R2UR UR12, R22 ;  /* 0x00000000160c72ca */ /* 0x004fe400000e0000 */
[----:B------:R-:W-:Y:S01]  /*5a60*/  R2UR UR6, R7 ;  /* 0x00000000070672ca */ /* 0x000fe200000e0000 */
[----:B------:R-:W-:Y:S01]  /*5a70*/  IMAD.MOV.U32 R7, RZ, RZ, 0x30 ;  /* 0x00000030ff077424 */ /* 0x000fe200078e00ff */
[----:B------:R-:W-:-:S04]  /*5a80*/  R2UR UR10, R35 ;  /* 0x00000000230a72ca */ /* 0x000fc800000e0000 */
[----:B---3--:R-:W-:Y:S01]  /*5a90*/  R2UR UR5, R7 ;  /* 0x00000000070572ca */ /* 0x008fe200000e0000 */
[----:B------:R-:W-:Y:S01]  /*5aa0*/  IMAD.MOV.U32 R7, RZ, RZ, 0x38 ;  /* 0x00000038ff077424 */ /* 0x000fe200078e00ff */
[----:B------:R1:W-:Y:S05]  /*5ab0*/  UTCHMMA.2CTA tmem[UR4], gdesc[UR48], tmem[UR7], tmem[UR14], idesc[UR15], UPT ;  /* 0x00ff0e30040079ea */ /* 0x0003ea000ba00007 */
[----:B------:R2:W-:Y:S02]  /*5ac0*/  UTCHMMA.2CTA tmem[UR6], gdesc[UR46], tmem[UR9], tmem[UR14], idesc[UR15], UPT ;  /* 0x00ff0e2e060079ea */ /* 0x0005e4000ba00009 */
[----:B------:R-:W-:-:S04]  /*5ad0*/  UISETP.NE.AND UP0, UPT, UR35, UR10, UPT ;  /* 0x0000000a2300728c */ /* 0x000fc8000bf05270 */
[----:B------:R3:W-:Y:S01]  /*5ae0*/  UTCHMMA.2CTA tmem[UR5], gdesc[UR44], tmem[UR8], tmem[UR14], idesc[UR15], UPT ;  /* 0x00ff0e2c050079ea */ /* 0x0007e2000ba00008 */
[----:B-1----:R-:W-:Y:S01]  /*5af0*/  R2UR UR4, R7 ;  /* 0x00000000070472ca */ /* 0x002fe200000e0000 */
[----:B--2---:R-:W-:-:S12]  /*5b00*/  UMOV UR6, 0x1 ;  /* 0x0000000100067882 */ /* 0x004fd80000000000 */
[----:B------:R3:W-:Y:S01]  /*5b10*/  UTCHMMA.2CTA tmem[UR4], gdesc[UR42], tmem[UR7], tmem[UR14], idesc[UR15], UPT ;  /* 0x00ff0e2a040079ea */ /* 0x0007e2000ba00007 */
[----:B------:R3:W-:Y:S01]  /*5b20*/  UTCBAR.2CTA.MULTICAST [UR11], URZ, UR12 ;  /* 0x000000ff0b0073e9 */ /* 0x0007e2000820080c */
[----:B------:R-:W-:Y:S05]  /*5b30*/  BRA.U UP0, `(.L_x_102) ;  /* 0xfffffff100087547 */ /* 0x000fea000b83ffff */
.L_x_92:
[----:B---3--:R-:W-:Y:S01]  /*5b40*/  UIADD3 UR4, UPT, UPT, UR34, 0x40, URZ ;  /* 0x0000004022047890 */ /* 0x008fe2000fffe0ff */
[----:B------:R-:W-:Y:S01]  /*5b50*/  HFMA2 R7, -RZ, RZ, -0.0 , 0 ;  /* 0x80000000ff077431 */ /* 0x000fe200000001ff */
[----:B------:R-:W-:Y:S01]  /*5b60*/  UMOV UR8, 0x3 ;  /* 0x0000000300087882 */ /* 0x000fe20000000000 */
[----:B------:R-:W-:Y:S01]  /*5b70*/  UIADD3 UR5, UPT, UPT, UR34, 0x70, URZ ;  /* 0x0000007022057890 */ /* 0x000fe2000fffe0ff */
[----:B------:R-:W-:-:S05]  /*5b80*/  UMOV UR7, 0x3 ;  /* 0x0000000300077882 */ /* 0x000fca0000000000 */
[----:B------:R2:W-:Y:S01]  /*5b90*/  UTCBAR.2CTA.MULTICAST [UR4], URZ, UR8 ;  /* 0x000000ff040073e9 */ /* 0x0005e20008200808 */
[----:B------:R-:W3:Y:S02]  /*5ba0*/  SYNCS.PHASECHK.TRANS64.TRYWAIT P0, [UR34+0x80], R7 ;  /* 0x00008007ff0075a7 */ /* 0x000ee40008001122 */
[----:B--23--:R-:W-:Y:S05]  /*5bb0*/  @!P0 BRA `(.L_x_103) ;  /* 0x0000006400a88947 */ /* 0x00cfea0003800000 */
.L_x_224:
[----:B------:R2:W-:Y:S01]  /*5bc0*/  UTCBAR.2CTA.MULTICAST [UR5], URZ, UR7 ;  /* 0x000000ff050073e9 */ /* 0x0005e20008200807 */
[----:B------:R-:W3:Y:S01]  /*5bd0*/  SYNCS.PHASECHK.TRANS64.TRYWAIT P0, [UR34+0x88], R7 ;  /* 0x00008807ff0075a7 */ /* 0x000ee20008001122 */
[----:B------:R-:W-:Y:S01]  /*5be0*/  SHF.L.U32 R18, R18, 0x1f, RZ ;  /* 0x0000001f12127819 */ /* 0x000fe200000006ff */
[----:B--23--:R-:W-:Y:S06]  /*5bf0*/  @!P0 BRA `(.L_x_104) ;  /* 0x0000006400b88947 */ /* 0x00cfec0003800000 */
.L_x_226:
[----:B------:R-:W2:Y:S01]  /*5c00*/  SYNCS.PHASECHK.TRANS64.TRYWAIT P0, [UR34+0xf0], R18 ;  /* 0x0000f012ff0075a7 */ /* 0x000ea20008001122 */
[----:B------:R-:W-:Y:S01]  /*5c10*/  SHF.L.U32 R10, R19, 0x1f, RZ ;  /* 0x0000001f130a7819 */ /* 0x000fe200000006ff */
[----:B--2---:R-:W-:Y:S06]  /*5c20*/  @!P0 BRA `(.L_x_105) ;  /* 0x0000006400cc8947 */ /* 0x004fec0003800000 */
.L_x_228:
[----:B------:R-:W2:Y:S01]  /*5c30*/  SYNCS.PHASECHK.TRANS64.TRYWAIT P0, [UR34+0x58], R10 ;  /* 0x0000580aff0075a7 */ /* 0x000ea20008001122 */
[----:B------:R-:W-:Y:S01]  /*5c40*/  IMAD.MOV.U32 R7, RZ, RZ, 0xc8 ;  /* 0x000000c8ff077424 */ /* 0x000fe200078e00ff */
[----:B------:R-:W-:Y:S01]  /*5c50*/  R2UR UR9, R34 ;  /* 0x00000000220972ca */ /* 0x000fe200000e0000 */
[----:B-1----:R-:W-:Y:S01]  /*5c60*/  IMAD.MOV.U32 R9, RZ, RZ, 0xc0 ;  /* 0x000000c0ff097424 */ /* 0x002fe200078e00ff */
[----:B------:R-:W-:Y:S01]  /*5c70*/  UISETP.NE.U32.AND UP0, UPT, UR6, URZ, UPT ;  /* 0x000000ff0600728c */ /* 0x000fe2000bf05070 */
        /* <DEDUP_REMOVED lines=18> */
[----:B------:R-:W-:Y:S01]  /*5da0*/  UIADD3 UR7, UPT, UPT, UR9, 0x40, URZ ;  /* 0x0000004009077890 */ /* 0x000fe2000fffe0ff */
[----:B------:R-:W-:Y:S01]  /*5db0*/  R2UR UR27, R7 ;  /* 0x00000000071b72ca */ /* 0x000fe200000e0000 */
[----:B------:R-:W-:Y:S01]  /*5dc0*/  IMAD.MOV.U32 R7, RZ, RZ, 0xf8 ;  /* 0x000000f8ff077424 */ /* 0x000fe200078e00ff */
[----:B------:R-:W-:Y:S01]  /*5dd0*/  R2UR UR31, R9 ;  /* 0x00000000091f72ca */ /* 0x000fe200000e0000 */
[----:B------:R-:W-:Y:S01]  /*5de0*/  UMOV UR54, 0x0 ;  /* 0x0000000000367882 */ /* 0x000fe20000000000 */
[----:B------:R-:W-:Y:S01]  /*5df0*/  R2UR UR32, R8 ;  /* 0x00000000082072ca */ /* 0x000fe200000e0000 */
[----:B------:R-:W-:Y:S01]  /*5e00*/  UMOV UR55, 0x10110010 ;  /* 0x1011001000377882 */ /* 0x000fe20000000000 */
[C---:B------:R-:W-:Y:S01]  /*5e10*/  R2UR UR30, R6.reuse ;  /* 0x00000000061e72ca */ /* 0x040fe200000e0000 */
[----:B------:R-:W-:Y:S01]  /*5e20*/  UIADD3 UR6, UPT, UPT, UR9, 0x80, URZ ;  /* 0x0000008009067890 */ /* 0x000fe2000fffe0ff */
[C---:B------:R-:W-:Y:S01]  /*5e30*/  R2UR UR28, R6.reuse ;  /* 0x00000000061c72ca */ /* 0x040fe200000e0000 */
[----:B------:R-:W-:Y:S01]  /*5e40*/  UIADD3 UR5, UPT, UPT, UR9, 0xc0, URZ ;  /* 0x000000c009057890 */ /* 0x000fe2000fffe0ff */
[----:B------:R-:W-:Y:S01]  /*5e50*/  R2UR UR25, R7 ;  /* 0x00000000071972ca */ /* 0x000fe200000e0000 */
[----:B------:R-:W-:Y:S01]  /*5e60*/  UIADD3 UR4, UPT, UPT, UR9, 0x100, URZ ;  /* 0x0000010009047890 */ /* 0x000fe2000fffe0ff */
[----:B------:R-:W-:Y:S01]  /*5e70*/  R2UR UR26, R6 ;  /* 0x00000000061a72ca */ /* 0x000fe200000e0000 */
[----:B------:R-:W-:-:S02]  /*5e80*/  UIADD3 UR8, UPT, UPT, UR9, 0x140, URZ ;  /* 0x0000014009087890 */ /* 0x000fc4000fffe0ff */
[----:B------:R-:W-:Y:S02]  /*5e90*/  UIADD3 UR20, UPT, UPT, UR9, 0x180, URZ ;  /* 0x0000018009147890 */ /* 0x000fe4000fffe0ff */
[----:B------:R-:W-:Y:S02]  /*5ea0*/  UIADD3 UR21, UPT, UPT, UR9, 0x1c0, URZ ;  /* 0x000001c009157890 */ /* 0x000fe4000fffe0ff */
        /* <DEDUP_REMOVED lines=13> */
[----:B--2---:R-:W-:Y:S05]  /*5f80*/  @!P0 BRA `(.L_x_106) ;  /* 0x0000006400108947 */ /* 0x004fea0003800000 */
.L_x_230:
[----:B------:R-:W-:Y:S01]  /*5f90*/  R2UR UR9, R34 ;  /* 0x00000000220972ca */ /* 0x000fe200000e0000 */
[----:B------:R-:W-:Y:S01]  /*5fa0*/  UMOV UR19, 0x80004020 ;  /* 0x8000402000137882 */ /* 0x000fe20000000000 */
[----:B------:R-:W-:Y:S01]  /*5fb0*/  R2UR UR10, R3 ;  /* 0x00000000030a72ca */ /* 0x000fe200000e0000 */
[----:B------:R-:W-:Y:S01]  /*5fc0*/  UMOV UR16, UR7 ;  /* 0x0000000700107c82 */ /* 0x000fe20008000000 */
[----:B------:R-:W-:Y:S01]  /*5fd0*/  UMOV UR17, 0x80004020 ;  /* 0x8000402000117882 */ /* 0x000fe20000000000 */
[----:B------:R-:W-:Y:S01]  /*5fe0*/  UIADD3 UR22, UPT, UPT, UR34, 0x78, URZ ;  /* 0x0000007822167890 */ /* 0x000fe2000fffe0ff */
[----:B------:R-:W-:Y:S01]  /*5ff0*/  IMAD.U32 R8, R17, -0x80000000, RZ ;  /* 0x8000000011087824 */ /* 0x000fe200078e00ff */
[----:B------:R-:W-:Y:S01]  /*6000*/  UMOV UR14, UR6 ;  /* 0x00000006000e7c82 */ /* 0x000fe20008000000 */
[----:B------:R-:W-:Y:S01]  /*6010*/  UMOV UR15, 0x80004020 ;  /* 0x80004020000f7882 */ /* 0x000fe20000000000 */
[----:B------:R-:W-:Y:S01]  /*6020*/  UMOV UR12, UR5 ;  /* 0x00000005000c7c82 */ /* 0x000fe20008000000 */
[----:B------:R-:W-:Y:S01]  /*6030*/  UMOV UR13, 0x80004020 ;  /* 0x80004020000d7882 */ /* 0x000fe20000000000 */
[----:B------:R-:W-:Y:S01]  /*6040*/  UMOV UR11, 0x80004020 ;  /* 0x80004020000b7882 */ /* 0x000fe20000000000 */
[----:B------:R-:W-:Y:S01]  /*6050*/  UMOV UR6, UR20 ;  /* 0x0000001400067c82 */ /* 0x000fe20008000000 */
[----:B------:R-:W-:Y:S01]  /*6060*/  UMOV UR18, UR9 ;  /* 0x0000000900127c82 */ /* 0x000fe20008000000 */
[----:B------:R-:W-:Y:S01]  /*6070*/  UMOV UR9, 0x80004020 ;  /* 0x8000402000097882 */ /* 0x000fe20000000000 */
[----:B------:R-:W-:Y:S01]  /*6080*/  ULOP3.LUT UR23, UR10, 0xffff, URZ, 0xc0, !UPT ;  /* 0x0000ffff0a177892 */ /* 0x000fe2000f8ec0ff */
[----:B------:R2:W-:Y:S01]  /*6090*/  UTCHMMA.2CTA tmem[UR40], gdesc[UR18], tmem[UR41], tmem[UR56], idesc[UR57], UP0 ;  /* 0x00ff3812280079ea */ /* 0x0005e20008200029 */
[----:B------:R2:W-:Y:S01]  /*60a0*/  UTCHMMA.2CTA tmem[UR38], gdesc[UR16], tmem[UR39], tmem[UR54], idesc[UR55], UPT ;  /* 0x00ff3610260079ea */ /* 0x0005e2000ba00027 */
[----:B------:R-:W-:Y:S01]  /*60b0*/  UMOV UR10, UR4 ;  /* 0x00000004000a7c82 */ /* 0x000fe20008000000 */
[----:B------:R2:W-:Y:S01]  /*60c0*/  UTCHMMA.2CTA tmem[UR36], gdesc[UR14], tmem[UR37], tmem[UR52], idesc[UR53], UPT ;  /* 0x00ff340e240079ea */ /* 0x0005e2000ba00025 */
[----:B------:R2:W-:Y:S01]  /*60d0*/  UTCHMMA.2CTA tmem[UR33], gdesc[UR12], tmem[UR35], tmem[UR50], idesc[UR51], UPT ;  /* 0x00ff320c210079ea */ /* 0x0005e2000ba00023 */
[----:B------:R-:W-:Y:S01]  /*60e0*/  UMOV UR7, 0x80004020 ;  /* 0x8000402000077882 */ /* 0x000fe20000000000 */
[----:B------:R2:W-:Y:S01]  /*60f0*/  UTCHMMA.2CTA tmem[UR31], gdesc[UR10], tmem[UR32], tmem[UR48], idesc[UR49], UPT ;  /* 0x00ff300a1f0079ea */ /* 0x0005e2000ba00020 */
[----:B------:R-:W-:Y:S01]  /*6100*/  UMOV UR4, UR21 ;  /* 0x0000001500047c82 */ /* 0x000fe20008000000 */
[----:B------:R-:W-:Y:S01]  /*6110*/  UMOV UR5, 0x80004020 ;  /* 0x8000402000057882 */ /* 0x000fe20000000000 */
[----:B------:R2:W-:Y:S01]  /*6120*/  UTCHMMA.2CTA tmem[UR29], gdesc[UR8], tmem[UR30], tmem[UR46], idesc[UR47], UPT ;  /* 0x00ff2e081d0079ea */ /* 0x0005e2000ba0001e */
[----:B------:R2:W-:Y:S01]  /*6130*/  UTCHMMA.2CTA tmem[UR27], gdesc[UR6], tmem[UR28], tmem[UR44], idesc[UR45], UPT ;  /* 0x00ff2c061b0079ea */ /* 0x0005e2000ba0001c */
[----:B------:R-:W-:Y:S01]  /*6140*/  UMOV UR58, 0x3 ;  /* 0x00000003003a7882 */ /* 0x000fe20000000000 */
[----:B------:R2:W-:Y:S01]  /*6150*/  UTCHMMA.2CTA tmem[UR25], gdesc[UR4], tmem[UR26], tmem[UR42], idesc[UR43], UPT ;  /* 0x00ff2a04190079ea */ /* 0x0005e2000ba0001a */
[----:B------:R2:W-:Y:S01]  /*6160*/  UTCBAR.2CTA.MULTICAST [UR24], URZ, UR23 ;  /* 0x000000ff180073e9 */ /* 0x0005e20008200817 */
[----:B------:R2:W-:Y:S01]  /*6170*/  UTCBAR.2CTA.MULTICAST [UR22], URZ, UR58 ;  /* 0x000000ff160073e9 */ /* 0x0005e2000820083a */
[----:B------:R-:W3:Y:S01]  /*6180*/  SYNCS.PHASECHK.TRANS64.TRYWAIT P0, [UR34+0x60], R8 ;  /* 0x00006008ff0075a7 */ /* 0x000ee20008001122 */
[----:B------:R-:W-:Y:S01]  /*6190*/  IMAD.U32 R20, R20, -0x80000000, RZ ;  /* 0x8000000014147824 */ /* 0x000fe200078e00ff */
[----:B--23--:R-:W-:Y:S06]  /*61a0*/  @!P0 BRA `(.L_x_107) ;  /* 0x0000006000a48947 */ /* 0x00cfec0003800000 */
.L_x_232:
[----:B------:R-:W3:Y:S01]  /*61b0*/  SYNCS.PHASECHK.TRANS64.TRYWAIT P0, [UR34+0x120], R20 ;  /* 0x00012014ff0075a7 */ /* 0x000ee20008001122 */
[----:B------:R-:W-:Y:S01]  /*61c0*/  SHF.L.U32 R8, R21, 0x1f, RZ ;  /* 0x0000001f15087819 */ /* 0x000fe200000006ff */
[----:B---3--:R-:W-:Y:S06]  /*61d0*/  @!P0 BRA `(.L_x_108) ;  /* 0x0000006000b48947 */ /* 0x008fec0003800000 */
.L_x_234:
[----:B------:R-:W3:Y:S01]  /*61e0*/  SYNCS.PHASECHK.TRANS64.TRYWAIT P0, [UR34+0x98], R8 ;  /* 0x00009808ff0075a7 */ /* 0x000ee20008001122 */
[----:B------:R-:W-:Y:S02]  /*61f0*/  R2UR UR5, R36 ;  /* 0x00000000240572ca */ /* 0x000fe400000e0000 */
[----:B------:R-:W-:-:S11]  /*6200*/  R2UR UR4, R37 ;  /* 0x00000000250472ca */ /* 0x000fd600000e0000 */
[----:B------:R-:W-:Y:S02]  /*6210*/  UIADD3 UR5, UPT, UPT, UR5, 0x100, URZ ;  /* 0x0000010005057890 */ /* 0x000fe4000fffe0ff */
[----:B------:R-:W-:Y:S01]  /*6220*/  UIADD3 UR4, UPT, UPT, UR4, 0x200, URZ ;  /* 0x0000020004047890 */ /* 0x000fe2000fffe0ff */
[----:B---3--:R-:W-:Y:S05]  /*6230*/  @!P0 BRA `(.L_x_109) ;  /* 0x0000006000b88947 */ /* 0x008fea0003800000 */
.L_x_236:
[----:B-1----:R-:W-:Y:S02]  /*6240*/  HFMA2 R11, -RZ, RZ, 0, 1.9073486328125e-06 ;  /* 0x00000020ff0b7431 */ /* 0x002fe400000001ff */
[----:B------:R-:W-:Y:S02]  /*6250*/  IMAD.MOV.U32 R13, RZ, RZ, 0x20 ;  /* 0x00000020ff0d7424 */ /* 0x000fe400078e00ff */
[----:B------:R-:W-:Y:S02]  /*6260*/  HFMA2 R7, -RZ, RZ, 0, 1.9073486328125e-06 ;  /* 0x00000020ff077431 */ /* 0x000fe400000001ff */
[----:B------:R-:W-:Y:S01]  /*6270*/  IMAD.MOV.U32 R12, RZ, RZ, 0x20 ;  /* 0x00000020ff0c7424 */ /* 0x000fe200078e00ff */
[----:B--2---:R-:W-:Y:S01]  /*6280*/  MOV R9, 0x20 ;  /* 0x0000002000097802 */ /* 0x004fe20000000f00 */
[----:B------:R-:W-:Y:S01]  /*6290*/  IMAD.MOV.U32 R10, RZ, RZ, 0x20 ;  /* 0x00000020ff0a7424 */ /* 0x000fe200078e00ff */
[----:B------:R-:W-:Y:S01]  /*62a0*/  MOV R6, 0x20 ;  /* 0x0000002000067802 */ /* 0x000fe20000000f00 */
[----:B------:R-:W-:Y:S01]  /*62b0*/  IMAD.MOV.U32 R8, RZ, RZ, 0x20 ;  /* 0x00000020ff087424 */ /* 0x000fe200078e00ff */
        /* <DEDUP_REMOVED lines=18> */
.L_x_110:
[----:B------:R-:W-:Y:S01]  /*63e0*/  UISETP.NE.AND UP0, UPT, UR40, -0x10, UPT ;  /* 0xfffffff02800788c */ /* 0x000fe2000bf05270 */
[----:B-1----:R-:W-:Y:S01]  /*63f0*/  R2UR UR48, R13 ;  /* 0x000000000d3072ca */ /* 0x002fe200000e0000 */
[----:B------:R-:W-:Y:S01]  /*6400*/  UIADD3 UR32, UPT, UPT, UR5, -0x100, URZ ;  /* 0xffffff0005207890 */ /* 0x000fe2000fffe0ff */
[----:B------:R-:W-:Y:S01]  /*6410*/  R2UR UR47, R12 ;  /* 0x000000000c2f72ca */ /* 0x000fe200000e0000 */
        /* <DEDUP_REMOVED lines=12> */
[----:B------:R-:W-:Y:S02]  /*64e0*/  UIADD3 UR18, UPT, UPT, UR4, -0x80, URZ ;  /* 0xffffff8004127890 */ /* 0x000fe4000fffe0ff */
[----:B------:R-:W-:Y:S02]  /*64f0*/  UIADD3 UR16, UPT, UPT, UR5, 0x40, URZ ;  /* 0x0000004005107890 */ /* 0x000fe4000fffe0ff */
[----:B------:R-:W-:Y:S02]  /*6500*/  UIADD3 UR14, UPT, UPT, UR4, 0x80, URZ ;  /* 0x00000080040e7890 */ /* 0x000fe4000fffe0ff */
[----:B------:R-:W-:Y:S02]  /*6510*/  UIADD3 UR12, UPT, UPT, UR5, 0x80, URZ ;  /* 0x00000080050c7890 */ /* 0x000fe4000fffe0ff */
[----:B------:R-:W-:Y:S02]  /*6520*/  UIADD3 UR10, UPT, UPT, UR4, 0x100, URZ ;  /* 0x00000100040a7890 */ /* 0x000fe4000fffe0ff */
[----:B------:R-:W-:Y:S02]  /*6530*/  UIADD3 UR8, UPT, UPT, UR5, 0xc0, URZ ;  /* 0x000000c005087890 */ /* 0x000fe4000fffe0ff */
[----:B------:R-:W-:Y:S02]  /*6540*/  UIADD3 UR6, UPT, UPT, UR4, 0x180, URZ ;  /* 0x0000018004067890 */ /* 0x000fe4000fffe0ff */
        /* <DEDUP_REMOVED lines=10> */
[----:B------:R-:W-:Y:S01]  /*65f0*/  UMOV UR23, 0x40004040 ;  /* 0x4000404000177882 */ /* 0x000fe20000000000 */
[----:B------:R-:W-:Y:S01]  /*6600*/  UMOV UR21, 0x80004020 ;  /* 0x8000402000157882 */ /* 0x000fe20000000000 */
[----:B------:R1:W-:Y:S01]  /*6610*/  UTCHMMA.2CTA gdesc[UR22], gdesc[UR24], tmem[UR46], tmem[UR60], idesc[UR61], UPT ;  /* 0x00ff3c18160075ea */ /* 0x0003e2000ba0002e */
[----:B------:R-:W-:Y:S01]  /*6620*/  UMOV UR19, 0x40004040 ;  /* 0x4000404000137882 */ /* 0x000fe20000000000 */
[----:B------:R-:W-:Y:S01]  /*6630*/  UMOV UR38, UR5 ;  /* 0x0000000500267c82 */ /* 0x000fe20008000000 */
[----:B------:R-:W-:Y:S01]  /*6640*/  UIADD3 UR5, UPT, UPT, UR5, 0x200, URZ ;  /* 0x0000020005057890 */ /* 0x000fe2000fffe0ff */
[----:B------:R1:W-:Y:S01]  /*6650*/  UTCHMMA.2CTA gdesc[UR18], gdesc[UR20], tmem[UR45], tmem[UR58], idesc[UR59], UPT ;  /* 0x00ff3a14120075ea */ /* 0x0003e2000ba0002d */
[----:B------:R-:W-:Y:S01]  /*6660*/  UMOV UR39, 0x80004020 ;  /* 0x8000402000277882 */ /* 0x000fe20000000000 */
[----:B------:R-:W-:Y:S01]  /*6670*/  UMOV UR36, UR4 ;  /* 0x0000000400247c82 */ /* 0x000fe20008000000 */
[----:B------:R-:W-:Y:S01]  /*6680*/  UIADD3 UR4, UPT, UPT, UR4, 0x400, URZ ;  /* 0x0000040004047890 */ /* 0x000fe2000fffe0ff */
[----:B------:R-:W-:Y:S01]  /*6690*/  UMOV UR37, 0x40004040 ;  /* 0x4000404000257882 */ /* 0x000fe20000000000 */
[----:B------:R-:W-:Y:S01]  /*66a0*/  UMOV UR17, 0x80004020 ;  /* 0x8000402000117882 */ /* 0x000fe20000000000 */
[----:B------:R1:W-:Y:S01]  /*66b0*/  UTCHMMA.2CTA gdesc[UR36], gdesc[UR38], tmem[UR44], tmem[UR56], idesc[UR57], UPT ;  /* 0x00ff3826240075ea */ /* 0x0003e2000ba0002c */
[----:B------:R-:W-:Y:S01]  /*66c0*/  UMOV UR15, 0x40004040 ;  /* 0x40004040000f7882 */ /* 0x000fe20000000000 */
[----:B------:R-:W-:Y:S01]  /*66d0*/  UMOV UR13, 0x80004020 ;  /* 0x80004020000d7882 */ /* 0x000fe20000000000 */
[----:B------:R1:W-:Y:S01]  /*66e0*/  UTCHMMA.2CTA gdesc[UR14], gdesc[UR16], tmem[UR43], tmem[UR54], idesc[UR55], UPT ;  /* 0x00ff36100e0075ea */ /* 0x0003e2000ba0002b */
[----:B------:R-:W-:Y:S01]  /*66f0*/  UMOV UR11, 0x40004040 ;  /* 0x40004040000b7882 */ /* 0x000fe20000000000 */
[----:B------:R-:W-:Y:S01]  /*6700*/  UMOV UR9, 0x80004020 ;  /* 0x8000402000097882 */ /* 0x000fe20000000000 */
[----:B------:R-:W-:Y:S01]  /*6710*/  UMOV UR7, 0x40004040 ;  /* 0x4000404000077882 */ /* 0x000fe20000000000 */
[----:B------:R1:W-:Y:S01]  /*6720*/  UTCHMMA.2CTA gdesc[UR10], gdesc[UR12], tmem[UR42], tmem[UR52], idesc[UR53], UPT ;  /* 0x00ff340c0a0075ea */ /* 0x0003e2000ba0002a */
[----:B------:R1:W-:Y:S01]  /*6730*/  UTCHMMA.2CTA gdesc[UR6], gdesc[UR8], tmem[UR41], tmem[UR50], idesc[UR51], UPT ;  /* 0x00ff3208060075ea */ /* 0x0003e2000ba00029 */
[----:B------:R-:W-:Y:S05]  /*6740*/  BRA.U UP0, `(.L_x_110) ;  /* 0xfffffffd00247547 */ /* 0x000fea000b83ffff */
[----:B------:R-:W-:Y:S01]  /*6750*/  R2UR UR4, R3 ;  /* 0x00000000030472ca */ /* 0x000fe200000e0000 */
[----:B-1----:R-:W-:Y:S02]  /*6760*/  UIADD3 UR6, UPT, UPT, UR34, 0x90, URZ ;  /* 0x0000009022067890 */ /* 0x002fe4000fffe0ff */
[----:B------:R-:W-:Y:S02]  /*6770*/  UIADD3 UR5, UPT, UPT, UR34, 0x68, URZ ;  /* 0x0000006822057890 */ /* 0x000fe4000fffe0ff */
[----:B------:R-:W-:Y:S01]  /*6780*/  UIADD3 UR7, UPT, UPT, UR34, 0x108, URZ ;  /* 0x0000010822077890 */ /* 0x000fe2000fffe0ff */
[----:B------:R-:W-:-:S04]  /*6790*/  UMOV UR8, 0x3 ;  /* 0x0000000300087882 */ /* 0x000fc80000000000 */
[----:B------:R2:W-:Y:S02]  /*67a0*/  UTCBAR.2CTA.MULTICAST [UR6], URZ, UR8 ;  /* 0x000000ff060073e9 */ /* 0x0005e40008200808 */
[----:B------:R2:W-:Y:S01]  /*67b0*/  UTCBAR.2CTA.MULTICAST [UR5], URZ, UR8 ;  /* 0x000000ff050073e9 */ /* 0x0005e20008200808 */
[----:B------:R-:W-:-:S09]  /*67c0*/  ULOP3.LUT UR4, UR4, 0xffff, URZ, 0xc0, !UPT ;  /* 0x0000ffff04047892 */ /* 0x000fd2000f8ec0ff */
[----:B------:R2:W-:Y:S01]  /*67d0*/  UTCBAR.2CTA.MULTICAST [UR7], URZ, UR4 ;  /* 0x000000ff070073e9 */ /* 0x0005e20008200804 */
[----:B------:R-:W-:Y:S02]  /*67e0*/  NOP ;  /* 0x0000000000007918 */ /* 0x000fe40000000000 */
.L_x_85:
[----:B--2---:R-:W2:Y:S01]  /*67f0*/  S2UR UR5, SR_CgaCtaId ;  /* 0x00000000000579c3 */ /* 0x004ea20000008800 */
[----:B------:R-:W-:Y:S01]  /*6800*/  ELECT P0, URZ, PT ;  /* 0x0000000000ff782f */ /* 0x000fe20003800000 */
[----:B------:R-:W-:Y:S01]  /*6810*/  IMAD.MOV.U32 R6, RZ, RZ, 0x1 ;  /* 0x00000001ff067424 */ /* 0x000fe200078e00ff */
[----:B------:R-:W-:-:S05]  /*6820*/  UIADD3 UR4, UPT, UPT, UR34, 0xe8, URZ ;  /* 0x000000e822047890 */ /* 0x000fca000fffe0ff */
[----:B------:R-:W-:Y:S01]  /*6830*/  UVIRTCOUNT.DEALLOC.SMPOOL 0x80 ;  /* 0x000000800000784c */ /* 0x000fe20000000000 */
[----:B------:R-:W-:-:S05]  /*6840*/  IMAD.U32 R7, RZ, RZ, UR4 ;  /* 0x00000004ff077e24 */ /* 0x000fca000f8e00ff */
[----:B------:R-:W-:Y:S02]  /*6850*/  @P0 MOV R3, 0x40 ;  /* 0x0000004000030802 */ /* 0x000fe40000000f00 */
[----:B------:R-:W3:Y:S01]  /*6860*/  S2UR UR4, SR_CgaCtaId ;  /* 0x00000000000479c3 */ /* 0x000ee20000008800 */
[----:B------:R-:W-:Y:S01]  /*6870*/  @P0 PRMT R8, R6, 0x7610, R8 ;  /* 0x0000761006080816 */ /* 0x000fe20000000008 */
[----:B--2---:R-:W-:-:S05]  /*6880*/  @P0 IMAD.U32 R14, RZ, RZ, UR5 ;  /* 0x00000005ff0e0e24 */ /* 0x004fca000f8e00ff */
[C---:B------:R-:W-:Y:S02]  /*6890*/  @P0 LEA R3, R14.reuse, R3, 0x18 ;  /* 0x000000030e030211 */ /* 0x040fe400078ec0ff */
[----:B------:R-:W-:-:S03]  /*68a0*/  LOP3.LUT R14, R14, 0x1, RZ, 0x3c, !PT ;  /* 0x000000010e0e7812 */ /* 0x000fc600078e3cff */
[----:B------:R3:W-:Y:S01]  /*68b0*/  @P0 STS.U8 [R3], R8 ;  /* 0x0000000803000388 */ /* 0x0007e20000000000 */
[----:B------:R-:W-:Y:S01]  /*68c0*/  PRMT R7, R14, 0x654, R7 ;  /* 0x000006540e077816 */ /* 0x000fe20000000007 */
[----:B------:R-:W-:Y:S01]  /*68d0*/  BAR.SYNC.DEFER_BLOCKING 0x5, 0x1a0 ;  /* 0x0146800000007b1d */ /* 0x000fe20000010000 */
[----:B---3--:R-:W-:-:S05]  /*68e0*/  IMAD.U32 R3, RZ, RZ, UR4 ;  /* 0x00000004ff037e24 */ /* 0x008fca000f8e00ff */
[----:B------:R2:W-:Y:S01]  /*68f0*/  SYNCS.ARRIVE.TRANS64.RED.ART0 RZ, [R7+URZ], R6 ;  /* 0x0000000607ff79a7 */ /* 0x0005e200085004ff */
[----:B------:R2:W-:Y:S01]  /*6900*/  STL [R1], R3 ;  /* 0x0000000301007387 */ /* 0x0005e20000100800 */
[----:B------:R-:W3:Y:S02]  /*6910*/  SYNCS.PHASECHK.TRANS64.TRYWAIT P0, [UR34+0xe8], RZ ;  /* 0x0000e8ffff0075a7 */ /* 0x000ee40008001122 */
[----:B--23--:R-:W-:Y:S05]  /*6920*/  @!P0 BRA `(.L_x_111) ;  /* 0x0000005c00188947 */ /* 0x00cfea0003800000 */
.L_x_238:
[----:B------:R-:W3:Y:S01]  /*6930*/  LDL R7, [R1] ;  /* 0x0000000001077983 */ /* 0x000ee20000100800 */
[----:B------:R-:W-:Y:S01]  /*6940*/  NOP ;  /* 0x0000000000007918 */ /* 0x000fe20000000000 */
[----:B--2---:R-:W-:Y:S02]  /*6950*/  MOV R3, 0x50 ;  /* 0x0000005000037802 */ /* 0x004fe40000000f00 */
[----:B-1----:R-:W-:-:S04]  /*6960*/  LOP3.LUT R5, R5, 0xffff, RZ, 0xc0, !PT ;  /* 0x0000ffff05057812 */ /* 0x002fc800078ec0ff */
[----:B------:R-:W-:Y:S01]  /*6970*/  SHF.R.U32.HI R8, RZ, 0x5, R5 ;  /* 0x00000005ff087819 */ /* 0x000fe20000011605 */
[----:B------:R-:W-:-:S04]  /*6980*/  IMAD.MOV.U32 R5, RZ, RZ, 0xffff ;  /* 0x0000ffffff057424 */ /* 0x000fc800078e00ff */
[----:B------:R-:W-:Y:S01]  /*6990*/  VIADD R9, R8, 0x10 ;  /* 0x0000001008097836 */ /* 0x000fe20000000000 */
[----:B------:R-:W-:-:S04]  /*69a0*/  SHF.L.U32 R8, R5, R8, RZ ;  /* 0x0000000805087219 */ /* 0x000fc800000006ff */
[----:B------:R-:W-:-:S04]  /*69b0*/  SHF.L.U32 R9, R6, R9, RZ ;  /* 0x0000000906097219 */ /* 0x000fc800000006ff */
[----:B------:R-:W-:-:S04]  /*69c0*/  LOP3.LUT R8, R9, R8, RZ, 0xfc, !PT ;  /* 0x0000000809087212 */ /* 0x000fc800078efcff */
[----:B------:R-:W-:Y:S02]  /*69d0*/  LOP3.LUT R6, R8, 0xffff, RZ, 0xc0, !PT ;  /* 0x0000ffff08067812 */ /* 0x000fe400078ec0ff */
[----:B---3--:R-:W-:-:S05]  /*69e0*/  LEA R3, R7, R3, 0x18 ;  /* 0x0000000307037211 */ /* 0x008fca00078ec0ff */
[----:B------:R-:W1:Y:S02]  /*69f0*/  LDS R7, [R3] ;  /* 0x0000000003077984 */ /* 0x000e640000000800 */
[----:B-1----:R-:W-:-:S04]  /*6a00*/  LOP3.LUT R5, R8, 0xffff, R7, 0x80, !PT ;  /* 0x0000ffff08057812 */ /* 0x002fc800078e8007 */
[----:B------:R-:W-:-:S13]  /*6a10*/  ISETP.NE.AND P0, PT, R5, R6, PT ;  /* 0x000000060500720c */ /* 0x000fda0003f05270 */
[----:B------:R-:W-:Y:S05]  /*6a20*/  @P0 BRA `(.L_x_112) ;  /* 0x0000000000500947 */ /* 0x000fea0003800000 */
[----:B------:R-:W-:Y:S02]  /*6a30*/  SHF.R.U32.HI R5, RZ, 0x10, R7 ;  /* 0x00000010ff057819 */ /* 0x000fe40000011607 */
[----:B------:R-:W-:-:S04]  /*6a40*/  SHF.R.U32.HI R6, RZ, 0x10, R8 ;  /* 0x00000010ff067819 */ /* 0x000fc80000011608 */
[----:B------:R-:W-:-:S04]  /*6a50*/  LOP3.LUT R5, R5, R6, RZ, 0xc0, !PT ;  /* 0x0000000605057212 */ /* 0x000fc800078ec0ff */
[----:B------:R-:W-:-:S13]  /*6a60*/  ISETP.NE.AND P0, PT, R5, R6, PT ;  /* 0x000000060500720c */ /* 0x000fda0003f05270 */
[----:B------:R-:W-:Y:S05]  /*6a70*/  @P0 BRA `(.L_x_113) ;  /* 0x0000000000300947 */ /* 0x000fea0003800000 */
[----:B------:R-:W-:Y:S01]  /*6a80*/  R2UR UR4, R8 ;  /* 0x00000000080472ca */ /* 0x000fe200000e0000 */
[----:B------:R-:W1:-:S12]  /*6a90*/  S2R R6, SR_LANEID ;  /* 0x0000000000067919 */ /* 0x000e580000000000 */
[----:B------:R-:W-:-:S03]  /*6aa0*/  ULOP3.LUT UR5, URZ, UR4, URZ, 0x33, !UPT ;  /* 0x00000004ff057292 */ /* 0x000fc6000f8e33ff */
[----:B------:R-:W-:Y:S02]  /*6ab0*/  VOTEU.ANY UR4, UPT, PT ;  /* 0x0000000000047886 */ /* 0x000fe400038e0100 */
[----:B------:R-:W-:Y:S01]  /*6ac0*/  UFLO.U32 UR4, UR4 ;  /* 0x00000004000472bd */ /* 0x000fe200080e0000 */
[----:B------:R-:W-:-:S04]  /*6ad0*/  IMAD.U32 R5, RZ, RZ, UR5 ;  /* 0x00000005ff057e24 */ /* 0x000fc8000f8e00ff */
[----:B------:R-:W2:Y:S02]  /*6ae0*/  REDUX UR6, R5 ;  /* 0x00000000050673c4 */ /* 0x000ea40000000000 */
[----:B------:R3:W-:Y:S01]  /*6af0*/  UTCATOMSWS.AND URZ, UR5 ;  /* 0x0000000500ff79e3 */ /* 0x0007e20008000000 */
[----:B-1----:R-:W-:Y:S01]  /*6b00*/  ISETP.EQ.U32.AND P0, PT, R6, UR4, PT ;  /* 0x0000000406007c0c */ /* 0x002fe2000bf02070 */
[----:B--2---:R-:W-:-:S12]  /*6b10*/  IMAD.U32 R6, RZ, RZ, UR6 ;  /* 0x00000006ff067e24 */ /* 0x004fd8000f8e00ff */
[----:B------:R3:W-:Y:S01]  /*6b20*/  @P0 ATOMS.AND RZ, [R3], R6 ;  /* 0x0000000603ff038c */ /* 0x0007e20002800000 */
[----:B------:R-:W-:Y:S05]  /*6b30*/  BRA `(.L_x_114) ;  /* 0x0000000000147947 */ /* 0x000fea0003800000 */
.L_x_113:
[----:B------:R-:W-:Y:S02]  /*6b40*/  MOV R6, 0x6b60 ;  /* 0x00006b6000067802 */ /* 0x000fe40000000f00 */
[----:B------:R-:W-:Y:S05]  /*6b50*/  CALL.REL.NOINC `($__internal_0_$__cuda_sm10x_tcgen05_guardrail_trap_col_being_dealloced_not_returned_by_alloc) ;  /* 0x0000005c00907944 */ /* 0x000fea0003c00000 */
[----:B------:R-:W-:Y:S05]  /*6b60*/  BRA `(.L_x_114) ;  /* 0x0000000000087947 */ /* 0x000fea0003800000 */
.L_x_112:
[----:B------:R-:W-:Y:S02]  /*6b70*/  MOV R6, 0x6b90 ;  /* 0x00006b9000067802 */ /* 0x000fe40000000f00 */
[----:B------:R-:W-:Y:S05]  /*6b80*/  CALL.REL.NOINC `($__internal_2_$__cuda_sm10x_tcgen05_guardrail_trap_unallocated_columns_being_dealloced) ;  /* 0x0000005c009c7944 */ /* 0x000fea0003c00000 */
.L_x_114:
[----:B------:R-:W-:Y:S01]  /*6b90*/  ELECT P0, URZ, PT ;  /* 0x0000000000ff782f */ /* 0x000fe20003800000 */
[----:B------:R-:W-:Y:S01]  /*6ba0*/  NOP ;  /* 0x0000000000007918 */ /* 0x000fe20000000000 */
[----:B------:R-:W-:Y:S11]  /*6bb0*/  BSSY.RECONVERGENT B0, `(.L_x_74) ;  /* 0x0000009000007945 */ /* 0x000ff60003800200 */
[----:B------:R-:W-:Y:S05]  /*6bc0*/  @!P0 BRA `(.L_x_115) ;  /* 0x00000000001c8947 */ /* 0x000fea0003800000 */
[----:B------:R-:W-:Y:S02]  /*6bd0*/  UMOV UR4, 0x20 ;  /* 0x0000002000047882 */ /* 0x000fe40000000000 */
[----:B------:R-:W-:-:S04]  /*6be0*/  UIADD3 UR4, UPT, UPT, -UR4, 0x100000, URZ ;  /* 0x0010000004047890 */ /* 0x000fc8000fffe1ff */
[----:B---3--:R-:W-:Y:S02]  /*6bf0*/  USHF.L.U32 UR5, UR4, 0xb, URZ ;  /* 0x0000000b04057899 */ /* 0x008fe400080006ff */
[----:B------:R-:W-:Y:S01]  /*6c00*/  USHF.L.U32 UR4, UR4, 0x1, URZ ;  /* 0x0000000104047899 */ /* 0x000fe200080006ff */
[----:B------:R-:W1:Y:S11]  /*6c10*/  FENCE.VIEW.ASYNC.S ;  /* 0x00000000000073c6 */ /* 0x000e760000000000 */
[----:B-1----:R1:W2:Y:S01]  /*6c20*/  SYNCS.EXCH.64 URZ, [UR34+0xe8], UR4 ;  /* 0x0000e80422ff75b2 */ /* 0x0022a20008000100 */
[----:B------:R-:W-:Y:S01]  /*6c30*/  NOP ;  /* 0x0000000000007918 */ /* 0x000fe20000000000 */
.L_x_115:
[----:B-1-3--:R-:W-:Y:S05]  /*6c40*/  BSYNC.RECONVERGENT B0 ;  /* 0x0000000000007941 */ /* 0x00afea0003800200 */
.L_x_74:
[----:B------:R-:W-:Y:S01]  /*6c50*/  R2UR UR4, R0 ;  /* 0x00000000000472ca */ /* 0x000fe200000e0000 */
[----:B------:R-:W-:-:S12]  /*6c60*/  NOP ;  /* 0x0000000000007918 */ /* 0x000fd80000000000 */
[----:B------:R-:W-:-:S04]  /*6c70*/  UIADD3 UR4, UPT, UPT, UR4, -0x4, URZ ;  /* 0xfffffffc04047890 */ /* 0x000fc8000fffe0ff */
[----:B------:R-:W-:-:S09]  /*6c80*/  UISETP.GT.U32.AND UP0, UPT, UR4, 0x7, UPT ;  /* 0x000000070400788c */ /* 0x000fd2000bf04070 */
[----:B------:R-:W-:Y:S05]  /*6c90*/  BRA.U UP0, `(.L_x_116) ;  /* 0x0000003500587547 */ /* 0x000fea000b800000 */
[----:B------:R-:W-:Y:S01]  /*6ca0*/  NOP ;  /* 0x0000000000007918 */ /* 0x000fe20000000000 */
.L_x_117:
[----:B------:R-:W-:Y:S05]  /*6cb0*/  WARPSYNC.ALL ;  /* 0x0000000000007948 */ /* 0x000fea0003800000 */
[----:B------:R-:W-:-:S04]  /*6cc0*/  NOP ;  /* 0x0000000000007918 */ /* 0x000fc80000000000 */
[----:B------:R-:W5:Y:S02]  /*6cd0*/  USETMAXREG.TRY_ALLOC.CTAPOOL UP0, 0x88 ;  /* 0x00000088000079c8 */ /* 0x000f640008000600 */
[----:B-----5:R-:W-:-:S13]  /*6ce0*/  PLOP3.LUT P0, PT, PT, PT, UP0, 0x80, 0x8 ;  /* 0x000000000008781c */ /* 0x020fda0003f0f008 */
[----:B------:R-:W-:Y:S05]  /*6cf0*/  @!P0 BRA `(.L_x_117) ;  /* 0xfffffffc00ec8947 */ /* 0x000fea000383ffff */
[----:B------:R-:W-:Y:S05]  /*6d00*/  WARPSYNC.ALL ;  /* 0x0000000000007948 */ /* 0x000fea0003800000 */
[----:B------:R-:W-:Y:S01]  /*6d10*/  NOP ;  /* 0x0000000000007918 */ /* 0x000fe20000000000 */
[----:B------:R-:W5:Y:S01]  /*6d20*/  S2UR UR4, SR_CTAID.X ;  /* 0x00000000000479c3 */ /* 0x000f620000002500 */
[----:B------:R-:W1:Y:S01]  /*6d30*/  LDCU UR8, c[0x0][0x380] ;  /* 0x00007000ff0877ac */ /* 0x000e620008000800 */
[----:B------:R-:W3:Y:S01]  /*6d40*/  LDCU UR11, c[0x0][0x398] ;  /* 0x00007300ff0b77ac */ /* 0x000ee20008000800 */
[----:B-1----:R-:W-:Y:S02]  /*6d50*/  UIADD3 UR6, UPT, UPT, UR8, -0x1, URZ ;  /* 0xffffffff08067890 */ /* 0x002fe4000fffe0ff */
[----:B------:R-:W-:-:S02]  /*6d60*/  UIADD3 UR7, UPT, UPT, -UR8, URZ, URZ ;  /* 0x000000ff08077290 */ /* 0x000fc4000fffe1ff */
[----:B------:R-:W-:Y:S02]  /*6d70*/  USHF.R.S32.HI UR5, URZ, 0x1f, UR6 ;  /* 0x0000001fff057899 */ /* 0x000fe40008011406 */
[----:B-----5:R-:W-:Y:S02]  /*6d80*/  USHF.L.U32 UR10, UR4, 0x7, URZ ;  /* 0x00000007040a7899 */ /* 0x020fe400080006ff */
[----:B------:R-:W-:Y:S02]  /*6d90*/  USHF.R.S32.HI UR7, URZ, 0x1f, UR7 ;  /* 0x0000001fff077899 */ /* 0x000fe40008011407 */
[----:B------:R-:W-:Y:S02]  /*6da0*/  ULOP3.LUT UR4, UR10, 0xffffff00, URZ, 0xc0, !UPT ;  /* 0xffffff000a047892 */ /* 0x000fe4000f8ec0ff */
[----:B------:R-:W-:Y:S02]  /*6db0*/  ULEA.HI UR6, UR5, UR6, URZ, 0x7 ;  /* 0x0000000605067291 */ /* 0x000fe4000f8f38ff */
[----:B------:R-:W-:-:S02]  /*6dc0*/  UIADD3 UR9, UPT, UPT, UR4, UR8, URZ ;  /* 0x0000000804097290 */ /* 0x000fc4000fffe0ff */
[----:B------:R-:W-:Y:S02]  /*6dd0*/  ULEA.HI UR7, UR7, -UR8, URZ, 0x7 ;  /* 0x8000000807077291 */ /* 0x000fe4000f8f38ff */
[----:B---3--:R-:W-:Y:S02]  /*6de0*/  UIADD3 UR4, UPT, UPT, UR9, -UR11, URZ ;  /* 0x8000000b09047290 */ /* 0x008fe4000fffe0ff */
[----:B------:R-:W-:Y:S02]  /*6df0*/  UISETP.GT.AND UP1, UPT, UR8, URZ, UPT ;  /* 0x000000ff0800728c */ /* 0x000fe4000bf24270 */
[----:B------:R-:W-:Y:S02]  /*6e00*/  USHF.R.S32.HI UR5, URZ, 0x1f, UR4 ;  /* 0x0000001fff057899 */ /* 0x000fe40008011404 */
[----:B------:R-:W-:Y:S02]  /*6e10*/  ULEA.HI.SX32 UR6, UR6, 0x1, 0x19 ;  /* 0x0000000106067891 */ /* 0x000fe4000f8fcaff */
[----:B------:R-:W-:-:S02]  /*6e20*/  ULEA.HI UR4, UR5, UR4, URZ, 0x7 ;  /* 0x0000000405047291 */ /* 0x000fc4000f8f38ff */
[----:B------:R-:W-:Y:S02]  /*6e30*/  USHF.R.S32.HI UR5, URZ, 0x7, UR7 ;  /* 0x00000007ff057899 */ /* 0x000fe40008011407 */
[----:B------:R-:W-:Y:S02]  /*6e40*/  USHF.R.S32.HI UR4, URZ, 0x7, UR4 ;  /* 0x00000007ff047899 */ /* 0x000fe40008011404 */
[----:B------:R-:W-:Y:S02]  /*6e50*/  UIADD3 UR5, UPT, UPT, -UR5, URZ, URZ ;  /* 0x000000ff05057290 */ /* 0x000fe4000fffe1ff */
[----:B------:R-:W-:-:S04]  /*6e60*/  UISETP.LT.AND UP0, UPT, URZ, UR4, UPT ;  /* 0x00000004ff00728c */ /* 0x000fc8000bf01270 */
[----:B------:R-:W-:Y:S01]  /*6e70*/  USEL UR7, URZ, UR4, !UP0 ;  /* 0x00000004ff077287 */ /* 0x000fe2000c000000 */
[----:B------:R-:W-:-:S03]  /*6e80*/  @!UP1 UMOV UR6, UR5 ;  /* 0x0000000500069c82 */ /* 0x000fc60008000000 */
[----:B------:R-:W-:-:S04]  /*6e90*/  UIADD3 UR4, UPT, UPT, UR6, -UR7, URZ ;  /* 0x8000000706047290 */ /* 0x000fc8000fffe0ff */
[----:B------:R-:W-:Y:S01]  /*6ea0*/  UISETP.GE.AND UP0, UPT, UR4, 0x1, UPT ;  /* 0x000000010400788c */ /* 0x000fe2000bf06270 */
[----:B--2---:R-:W-:Y:S08]  /*6eb0*/  BAR.SYNC.DEFER_BLOCKING 0x5, 0x1a0 ;  /* 0x0146800000007b1d */ /* 0x004ff00000010000 */
[----:B------:R-:W-:Y:S05]  /*6ec0*/  BRA.U !UP0, `(.L_x_118) ;  /* 0x0000002908107547 */ /* 0x000fea000b800000 */
[----:B----4-:R-:W2:Y:S01]  /*6ed0*/  LDL.LU R5, [R1] ;  /* 0x0000000001057983 */ /* 0x010ea20000300800 */
[----:B------:R-:W1:Y:S01]  /*6ee0*/  S2UR UR5, SR_CTAID.X ;  /* 0x00000000000579c3 */ /* 0x000e620000002500 */
[----:B------:R-:W-:Y:S01]  /*6ef0*/  IMAD.U32 R6, RZ, RZ, UR11 ;  /* 0x0000000bff067e24 */ /* 0x000fe2000f8e00ff */
[----:B------:R-:W-:Y:S01]  /*6f00*/  UMOV UR10, 0x400 ;  /* 0x00000400000a7882 */ /* 0x000fe20000000000 */
[----:B------:R-:W3:Y:S01]  /*6f10*/  S2R R3, SR_TID.X ;  /* 0x0000000000037919 */ /* 0x000ee20000002100 */
[----:B------:R-:W-:Y:S01]  /*6f20*/  UIADD3 UR16, UPT, UPT, -UR6, UR7, URZ ;  /* 0x0000000706107290 */ /* 0x000fe2000fffe1ff */
[----:B------:R-:W-:Y:S01]  /*6f30*/  R2UR UR14, R2 ;  /* 0x00000000020e72ca */ /* 0x000fe200000e0000 */
[----:B------:R-:W-:Y:S01]  /*6f40*/  IMAD.U32 R121, RZ, RZ, UR7 ;  /* 0x00000007ff797e24 */ /* 0x000fe2000f8e00ff */
[----:B------:R-:W4:Y:S01]  /*6f50*/  S2R R120, SR_TID.X ;  /* 0x0000000000787919 */ /* 0x000f220000002100 */
[----:B------:R-:W-:Y:S01]  /*6f60*/  S2UR UR8, SR_CgaCtaId ;  /* 0x00000000000879c3 */ /* 0x000fe20000008800 */
[----:B------:R-:W-:Y:S01]  /*6f70*/  UMOV UR22, 0x400 ;  /* 0x0000040000167882 */ /* 0x000fe20000000000 */
[----:B------:R-:W2:Y:S01]  /*6f80*/  LDCU UR26, c[0x0][0x398] ;  /* 0x00007300ff1a77ac */ /* 0x000ea20008000800 */
[----:B------:R-:W2:Y:S05]  /*6f90*/  LDCU UR12, c[0x0][0x994] ;  /* 0x00013280ff0c77ac */ /* 0x000eaa0008000800 */
[----:B------:R-:W-:Y:S01]  /*6fa0*/  S2UR UR13, SR_CTAID.X ;  /* 0x00000000000d79c3 */ /* 0x000fe20000002500 */
[----:B------:R-:W-:Y:S01]  /*6fb0*/  UMOV UR11, 0x1 ;  /* 0x00000001000b7882 */ /* 0x000fe20000000000 */
[----:B------:R-:W-:Y:S01]  /*6fc0*/  UMOV UR19, URZ ;  /* 0x000000ff00137c82 */ /* 0x000fe20008000000 */
[----:B------:R-:W-:Y:S01]  /*6fd0*/  UMOV UR15, URZ ;  /* 0x000000ff000f7c82 */ /* 0x000fe20008000000 */
[----:B-1----:R-:W-:-:S04]  /*6fe0*/  ULOP3.LUT UR5, UR5, 0x1, URZ, 0xc0, !UPT ;  /* 0x0000000105057892 */ /* 0x002fc8000f8ec0ff */
[----:B------:R-:W1:Y:S01]  /*6ff0*/  S2UR UR21, SR_CgaCtaId ;  /* 0x00000000001579c3 */ /* 0x000e620000008800 */
[----:B------:R-:W-:Y:S02]  /*7000*/  ULEA UR5, UR5, UR9, 0x7 ;  /* 0x0000000905057291 */ /* 0x000fe4000f8e38ff */
[----:B-1----:R-:W-:Y:S02]  /*7010*/  ULEA UR22, UR21, UR22, 0x18 ;  /* 0x0000001615167291 */ /* 0x002fe4000f8ec0ff */
[----:B------:R-:W-:Y:S02]  /*7020*/  UISETP.NE.AND UP2, UPT, UR21, 0x1, UPT ;  /* 0x000000011500788c */ /* 0x000fe4000bf45270 */
[----:B------:R-:W-:Y:S02]  /*7030*/  ULOP3.LUT UR25, UR21, 0x1, URZ, 0x3c, !UPT ;  /* 0x0000000115197892 */ /* 0x000fe4000f8e3cff */
[----:B------:R-:W-:Y:S01]  /*7040*/  UISETP.NE.AND UP1, UPT, UR21, URZ, UPT ;  /* 0x000000ff1500728c */ /* 0x000fe2000bf25270 */
[----:B--2---:R-:W-:-:S02]  /*7050*/  R2UR UR4, R5 ;  /* 0x00000000050472ca */ /* 0x004fc400000e0000 */
[----:B------:R-:W-:Y:S02]  /*7060*/  LOP3.LUT R5, R4, 0x7f, RZ, 0xc0, !PT ;  /* 0x0000007f04057812 */ /* 0x000fe400078ec0ff */
[----:B------:R-:W-:Y:S02]  /*7070*/  SHF.R.U32.HI R4, RZ, 0x2, R4 ;  /* 0x00000002ff047819 */ /* 0x000fe40000011604 */
[----:B------:R-:W-:Y:S02]  /*7080*/  IADD3 R6, PT, PT, -R6, UR5, R5 ;  /* 0x0000000506067c10 */ /* 0x000fe4000fffe105 */
[----:B---3--:R-:W-:-:S05]  /*7090*/  LOP3.LUT R5, R3, 0x80, RZ, 0xc0, !PT ;  /* 0x0000008003057812 */ /* 0x008fca00078ec0ff */
[----:B------:R-:W-:Y:S02]  /*70a0*/  ULOP3.LUT UR6, UR4, 0x1, URZ, 0x3c, !UPT ;  /* 0x0000000104067892 */ /* 0x000fe4000f8e3cff */
[----:B------:R-:W-:Y:S01]  /*70b0*/  ULEA UR4, UR8, UR10, 0x18 ;  /* 0x0000000a08047291 */ /* 0x000fe2000f8ec0ff */
[----:B------:R-:W-:Y:S01]  /*70c0*/  R2UR UR8, R5 ;  /* 0x00000000050872ca */ /* 0x000fe200000e0000 */
[----:B------:R-:W-:Y:S01]  /*70d0*/  USHF.L.U32 UR10, UR13, 0x7, URZ ;  /* 0x000000070d0a7899 */ /* 0x000fe200080006ff */
[----:B------:R-:W-:Y:S01]  /*70e0*/  LOP3.LUT R5, R4, 0x20, RZ, 0xc0, !PT ;  /* 0x0000002004057812 */ /* 0x000fe200078ec0ff */
[----:B------:R-:W-:Y:S02]  /*70f0*/  UIADD3 UR5, UPT, UPT, UR4, 0x118, URZ ;  /* 0x0000011804057890 */ /* 0x000fe4000fffe0ff */
[----:B------:R-:W-:Y:S02]  /*7100*/  UIADD3 UR20, UPT, UPT, UR4, 0x60, URZ ;  /* 0x0000006004147890 */ /* 0x000fe4000fffe0ff */
[----:B------:R-:W-:Y:S01]  /*7110*/  IMAD.IADD R4, R6, 0x1, -R5 ;  /* 0x0000000106047824 */ /* 0x000fe200078e0a05 */
[----:B------:R-:W-:Y:S01]  /*7120*/  UPRMT UR5, UR6, 0x654, UR5 ;  /* 0x0000065406057896 */ /* 0x000fe20008000005 */
[C---:B----4-:R-:W-:Y:S01]  /*7130*/  IMAD.U32 R5, R120.reuse, 0x10000, RZ ;  /* 0x0001000078057824 */ /* 0x050fe200078e00ff */
[----:B------:R-:W-:Y:S01]  /*7140*/  LOP3.LUT R120, R120, 0x80, RZ, 0xc0, !PT ;  /* 0x0000008078787812 */ /* 0x000fe200078ec0ff */
[----:B------:R-:W-:Y:S01]  /*7150*/  UIADD3 UR24, UPT, UPT, UR4, 0x48, URZ ;  /* 0x0000004804187890 */ /* 0x000fe2000fffe0ff */
[----:B------:R-:W-:Y:S01]  /*7160*/  IMAD R121, R121, -0x80, R4 ;  /* 0xffffff8079797824 */ /* 0x000fe200078e0204 */
[----:B------:R-:W-:Y:S01]  /*7170*/  UIADD3 UR23, UPT, UPT, UR4, 0x58, URZ ;  /* 0x0000005804177890 */ /* 0x000fe2000fffe0ff */
[----:B------:R-:W-:Y:S01]  /*7180*/  LOP3.LUT R5, R5, 0x600000, RZ, 0xc0, !PT ;  /* 0x0060000005057812 */ /* 0x000fe200078ec0ff */
[----:B------:R-:W-:Y:S01]  /*7190*/  USHF.R.U32.HI UR17, URZ, 0x7, UR8 ;  /* 0x00000007ff117899 */ /* 0x000fe20008011608 */
[----:B------:R-:W-:Y:S01]  /*71a0*/  IMAD.U32 R122, RZ, RZ, UR5 ;  /* 0x00000005ff7a7e24 */ /* 0x000fe2000f8e00ff */
[----:B------:R-:W-:Y:S01]  /*71b0*/  UPRMT UR20, UR14, 0x654, UR20 ;  /* 0x000006540e147896 */ /* 0x000fe20008000014 */
[----:B------:R-:W-:Y:S01]  /*71c0*/  LEA.HI R120, R120, R5, RZ, 0x1e ;  /* 0x0000000578787211 */ /* 0x000fe200078ff0ff */
[----:B------:R-:W-:-:S02]  /*71d0*/  UPRMT UR24, UR14, 0x654, UR24 ;  /* 0x000006540e187896 */ /* 0x000fc40008000018 */
[----:B------:R-:W-:Y:S02]  /*71e0*/  UPRMT UR23, UR14, 0x654, UR23 ;  /* 0x000006540e177896 */ /* 0x000fe40008000017 */
[----:B------:R-:W-:Y:S01]  /*71f0*/  USHF.L.U32 UR18, UR17, 0x5, URZ ;  /* 0x0000000511127899 */ /* 0x000fe200080006ff */
[----:B------:R-:W-:Y:S01]  /*7200*/  UMOV UR14, URZ ;  /* 0x000000ff000e7c82 */ /* 0x000fe20008000000 */
[----:B------:R-:W-:-:S10]  /*7210*/  UMOV UR13, URZ ;  /* 0x000000ff000d7c82 */ /* 0x000fd40008000000 */
.L_x_130:
[----:B------:R-:W-:Y:S02]  /*7220*/  USHF.L.U32 UR6, UR13, 0x1f, URZ ;  /* 0x0000001f0d067899 */ /* 0x000fe400080006ff */
[----:B------:R-:W-:-:S04]  /*7230*/  USHF.L.U32 UR5, UR19, 0x1f, URZ ;  /* 0x0000001f13057899 */ /* 0x000fc800080006ff */
[----:B---3--:R-:W-:Y:S02]  /*7240*/  MOV R5, UR6 ;  /* 0x0000000600057c02 */ /* 0x008fe40008000f00 */
[----:B------:R-:W-:Y:S02]  /*7250*/  MOV R4, UR5 ;  /* 0x0000000500047c02 */ /* 0x000fe40008000f00 */
[----:B-1----:R-:W1:Y:S02]  /*7260*/  SYNCS.PHASECHK.TRANS64.TRYWAIT P0, [UR4+0x20], R5 ;  /* 0x00002005ff0075a7 */ /* 0x002e640008001104 */
[----:B-1----:R-:W-:Y:S05]  /*7270*/  @!P0 BRA `(.L_x_119) ;  /* 0x0000005000dc8947 */ /* 0x002fea0003800000 */
.L_x_240:
[----:B------:R-:W2:Y:S02]  /*7280*/  SYNCS.PHASECHK.TRANS64.TRYWAIT P0, [UR4+0x40], R4 ;  /* 0x00004004ff0075a7 */ /* 0x000ea40008001104 */
[----:B--2---:R-:W-:Y:S05]  /*7290*/  @!P0 BRA `(.L_x_120) ;  /* 0x0000005000f48947 */ /* 0x004fea0003800000 */
.L_x_242:
[C---:B------:R-:W-:Y:S01]  /*72a0*/  R2UR UR6, R120.reuse ;  /* 0x00000000780672ca */ /* 0x040fe200000e0000 */
[----:B------:R-:W-:Y:S01]  /*72b0*/  UISETP.NE.AND UP0, UPT, UR15, URZ, UPT ;  /* 0x000000ff0f00728c */ /* 0x000fe2000bf05270 */
[----:B------:R-:W-:-:S11]  /*72c0*/  R2UR UR4, R120 ;  /* 0x00000000780472ca */ /* 0x000fd600000e0000 */
[----:B------:R-:W2:Y:S02]  /*72d0*/  LDTM.x32 R36, tmem[UR6] ;  /* 0x00000006002479ee */ /* 0x000ea400082c0000 */
[----:B-1----:R-:W1:Y:S01]  /*72e0*/  LDTM.x32 R4, tmem[UR4+0x40] ;  /* 0x00004004000479ee */ /* 0x002e6200082c0000 */
[----:B------:R-:W-:Y:S05]  /*72f0*/  BRA.U !UP0, `(.L_x_121) ;  /* 0x0000000108147547 */ /* 0x000fea000b800000 */
[----:B------:R-:W-:Y:S01]  /*7300*/  ELECT P0, URZ, PT ;  /* 0x0000000000ff782f */ /* 0x000fe20003800000 */
[----:B------:R-:W-:Y:S01]  /*7310*/  NOP ;  /* 0x0000000000007918 */ /* 0x000fe20000000000 */
[----:B------:R-:W-:-:S11]  /*7320*/  ULOP3.LUT UR11, UR11, 0x1, URZ, 0x3c, !UPT ;  /* 0x000000010b0b7892 */ /* 0x000fd6000f8e3cff */
[----:B------:R-:W-:-:S04]  /*7330*/  @P0 MOV R84, 0x1 ;  /* 0x0000000100540802 */ /* 0x000fc80000000f00 */
[----:B------:R3:W-:Y:S03]  /*7340*/  @P0 SYNCS.ARRIVE.TRANS64.RED.ART0 RZ, [UR20], R84 ;  /* 0x00000054ffff09a7 */ /* 0x0007e60008500414 */
.L_x_121:
[----:B------:R-:W-:Y:S01]  /*7350*/  ULOP3.LUT UR4, UR10, 0xffffff00, URZ, 0xc0, !UPT ;  /* 0xffffff000a047892 */ /* 0x000fe2000f8ec0ff */
[----:B------:R-:W-:Y:S02]  /*7360*/  IMAD.U32 R88, RZ, RZ, UR8 ;  /* 0x00000008ff587e24 */ /* 0x000fe4000f8e00ff */
[----:B------:R-:W-:Y:S02]  /*7370*/  IMAD.U32 R96, RZ, RZ, UR8 ;  /* 0x00000008ff607e24 */ /* 0x000fe4000f8e00ff */
[----:B------:R-:W-:Y:S02]  /*7380*/  IMAD.MOV.U32 R101, RZ, RZ, -0x1 ;  /* 0xffffffffff657424 */ /* 0x000fe400078e00ff */
[----:B---3--:R-:W-:Y:S01]  /*7390*/  IMAD.U32 R84, RZ, RZ, UR4 ;  /* 0x00000004ff547e24 */ /* 0x008fe2000f8e00ff */
[----:B------:R-:W-:Y:S01]  /*73a0*/  ULOP3.LUT UR4, UR10, 0x80, URZ, 0xc0, !UPT ;  /* 0x000000800a047892 */ /* 0x000fe2000f8ec0ff */
[----:B------:R-:W-:-:S03]  /*73b0*/  IMAD.U32 R123, R3, 0x10000, RZ ;  /* 0x00010000037b7824 */ /* 0x000fc600078e00ff */
[----:B------:R-:W-:Y:S02]  /*73c0*/  LOP3.LUT R84, R84, 0x7f, R3, 0xf8, !PT ;  /* 0x0000007f54547812 */ /* 0x000fe400078ef803 */
[----:B------:R-:W-:Y:S02]  /*73d0*/  LOP3.LUT R123, R123, 0x600000, RZ, 0xc0, !PT ;  /* 0x006000007b7b7812 */ /* 0x000fe400078ec0ff */
[----:B------:R-:W-:Y:S01]  /*73e0*/  LOP3.LUT R84, R84, UR4, RZ, 0xfc, !PT ;  /* 0x0000000454547c12 */ /* 0x000fe2000f8efcff */
[----:B------:R-:W-:Y:S02]  /*73f0*/  UMOV UR4, UR22 ;  /* 0x0000001600047c82 */ /* 0x000fe40008000000 */
[----:B------:R-:W3:Y:S01]  /*7400*/  LDS.128 R88, [R88+UR4+0x20410] ;  /* 0x0204100458587984 */ /* 0x000ee20008000c00 */
[----:B------:R-:W-:-:S03]  /*7410*/  IADD3 R84, PT, PT, -R84, UR26, RZ ;  /* 0x0000001a54547c10 */ /* 0x000fc6000fffe1ff */
[----:B------:R-:W4:Y:S01]  /*7420*/  LDS.128 R96, [R96+UR4+0x20400] ;  /* 0x0204000460607984 */ /* 0x000f220008000c00 */
[----:B------:R-:W-:-:S04]  /*7430*/  ISETP.GE.AND P0, PT, R84, 0x1, PT ;  /* 0x000000015400780c */ /* 0x000fc80003f06270 */
[----:B------:R-:W-:-:S04]  /*7440*/  SEL R86, R121, 0x80, P0 ;  /* 0x0000008079567807 */ /* 0x000fc80000000000 */
[----:B------:R-:W-:-:S04]  /*7450*/  SHF.R.S32.HI R85, RZ, 0x1f, R86 ;  /* 0x0000001fff557819 */ /* 0x000fc80000011456 */
[----:B------:R-:W-:-:S04]  /*7460*/  LEA.HI R100, R85, R86, RZ, 0x6 ;  /* 0x0000005655647211 */ /* 0x000fc800078f30ff */
[----:B------:R-:W-:Y:S02]  /*7470*/  LOP3.LUT R85, R100, 0xffffffc0, RZ, 0xc0, !PT ;  /* 0xffffffc064557812 */ /* 0x000fe400078ec0ff */
[----:B------:R-:W-:Y:S02]  /*7480*/  SHF.R.S32.HI R84, RZ, 0x6, R100 ;  /* 0x00000006ff547819 */ /* 0x000fe40000011464 */
[-C--:B------:R-:W-:Y:S02]  /*7490*/  ISETP.NE.AND P0, PT, R86, R85.reuse, PT ;  /* 0x000000555600720c */ /* 0x080fe40003f05270 */
[----:B------:R-:W-:Y:S02]  /*74a0*/  LEA.HI.SX32 R100, R100, 0xffffffff, 0x1a ;  /* 0xffffffff64647811 */ /* 0x000fe400078fd2ff */
[C---:B------:R-:W-:Y:S02]  /*74b0*/  ISETP.LT.AND P0, PT, R86.reuse, RZ, P0 ;  /* 0x000000ff5600720c */ /* 0x040fe40000701270 */
[----:B------:R-:W-:-:S11]  /*74c0*/  VIADDMNMX R85, R86, -R85, 0x20, PT ;  /* 0x0000002056557446 */ /* 0x000fd60003800955 */
[----:B------:R-:W-:Y:S02]  /*74d0*/  @!P0 IMAD.MOV R100, RZ, RZ, R84 ;  /* 0x000000ffff648224 */ /* 0x000fe400078e0254 */
[----:B------:R-:W-:Y:S02]  /*74e0*/  IMAD.U32 R84, RZ, RZ, UR8 ;  /* 0x00000008ff547e24 */ /* 0x000fe4000f8e00ff */
[----:B------:R-:W-:-:S04]  /*74f0*/  IMAD R100, R100, 0x20, R85 ;  /* 0x0000002064647824 */ /* 0x000fc800078e0255 */
[----:B------:R-:W5:Y:S01]  /*7500*/  LDS.128 R84, [R84+UR4+0x20430] ;  /* 0x0204300454547984 */ /* 0x000f620008000c00 */
[----:B------:R-:W-:-:S04]  /*7510*/  VIMNMX R102, PT, PT, RZ, R100, !PT ;  /* 0x00000064ff667248 */ /* 0x000fc80007fe0100 */
[----:B------:R-:W-:-:S04]  /*7520*/  SHF.L.U32 R102, R101, R102, RZ ;  /* 0x0000006665667219 */ /* 0x000fc800000006ff */
[C---:B------:R-:W-:Y:S02]  /*7530*/  R2P PR, R102.reuse, 0x7e ;  /* 0x0000007e66007804 */ /* 0x040fe40000000000 */
[----:B------:R-:W-:-:S03]  /*7540*/  LOP3.LUT P0, RZ, R102, 0x80, RZ, 0xc0, !PT ;  /* 0x0000008066ff7812 */ /* 0x000fc6000780c0ff */
[----:B--2---:R-:W-:Y:S02]  /*7550*/  SEL R40, R40, 0xff800000, P4 ;  /* 0xff80000028287807 */ /* 0x004fe40002000000 */
[----:B------:R-:W-:Y:S02]  /*7560*/  SEL R41, R41, 0xff800000, P5 ;  /* 0xff80000029297807 */ /* 0x000fe40002800000 */
[----:B------:R-:W-:Y:S02]  /*7570*/  SEL R38, R38, 0xff800000, P2 ;  /* 0xff80000026267807 */ /* 0x000fe40001000000 */
[----:B------:R-:W-:Y:S01]  /*7580*/  SEL R39, R39, 0xff800000, P3 ;  /* 0xff80000027277807 */ /* 0x000fe20001800000 */
[----:B---3--:R-:W-:Y:S01]  /*7590*/  FFMA2 R88, R40.F32x2.HI_LO, UR12.F32, -R88.F32x2.HI_LO ;  /* 0x0000000c28587c49 */ /* 0x008fe20009000858 */
[----:B------:R-:W-:Y:S02]  /*75a0*/  LOP3.LUT R40, R102, 0x1, RZ, 0xc0, !PT ;  /* 0x0000000166287812 */ /* 0x000fe400078ec0ff */
[----:B------:R-:W-:Y:S01]  /*75b0*/  SEL R43, R43, 0xff800000, P0 ;  /* 0xff8000002b2b7807 */ /* 0x000fe20000000000 */
[----:B----4-:R-:W-:-:S02]  /*75c0*/  FFMA2 R92, R38.F32x2.HI_LO, UR12.F32, -R98.F32x2.HI_LO ;  /* 0x0000000c265c7c49 */ /* 0x010fc40009000862 */
[----:B------:R-:W-:Y:S01]  /*75d0*/  IMAD.U32 R38, RZ, RZ, UR8 ;  /* 0x00000008ff267e24 */ /* 0x000fe2000f8e00ff */
[----:B------:R-:W-:Y:S01]  /*75e0*/  ISETP.NE.U32.AND P0, PT, R40, 0x1, PT ;  /* 0x000000012800780c */ /* 0x000fe20003f05070 */
[----:B------:R-:W-:Y:S01]  /*75f0*/  MUFU.EX2 R88, R88 ;  /* 0x0000005800587308 */ /* 0x000fe20000000800 */
[----:B------:R-:W-:Y:S02]  /*7600*/  SEL R41, R37, 0xff800000, P1 ;  /* 0xff80000025297807 */ /* 0x000fe40000800000 */
[----:B------:R-:W-:Y:S02]  /*7610*/  SEL R40, R36, 0xff800000, !P0 ;  /* 0xff80000024287807 */ /* 0x000fe40004000000 */
[----:B------:R-:W2:Y:S01]  /*7620*/  LDS.128 R36, [R38+UR4+0x20420] ;  /* 0x0204200426247984 */ /* 0x000ea20008000c00 */
[----:B------:R-:W-:Y:S02]  /*7630*/  SEL R42, R42, 0xff800000, P6 ;  /* 0xff8000002a2a7807 */ /* 0x000fe40003000000 */
[----:B------:R-:W-:Y:S01]  /*7640*/  R2P PR, R102.B1, 0x7f ;  /* 0x0000007f66007804 */ /* 0x000fe20000001000 */
[----:B------:R-:W-:-:S02]  /*7650*/  FFMA2 R94, R40.F32x2.HI_LO, UR12.F32, -R96.F32x2.HI_LO ;  /* 0x0000000c285e7c49 */ /* 0x000fc40009000860 */
[----:B------:R-:W-:Y:S02]  /*7660*/  IMAD.U32 R40, RZ, RZ, UR8 ;  /* 0x00000008ff287e24 */ /* 0x000fe4000f8e00ff */
[----:B------:R-:W-:Y:S01]  /*7670*/  FFMA2 R90, R42.F32x2.HI_LO, UR12.F32, -R90.F32x2.HI_LO ;  /* 0x0000000c2a5a7c49 */ /* 0x000fe2000900085a */
[----:B------:R-:W-:Y:S01]  /*7680*/  MUFU.EX2 R89, R89 ;  /* 0x0000005900597308 */ /* 0x000fe20000000800 */
[----:B------:R-:W-:Y:S02]  /*7690*/  SEL R48, R48, 0xff800000, P4 ;  /* 0xff80000030307807 */ /* 0x000fe40002000000 */
[----:B------:R-:W-:Y:S01]  /*76a0*/  SEL R49, R49, 0xff800000, P5 ;  /* 0xff80000031317807 */ /* 0x000fe20002800000 */
[----:B------:R-:W3:Y:S01]  /*76b0*/  LDS.128 R40, [R40+UR4+0x20450] ;  /* 0x0204500428287984 */ /* 0x000ee20008000c00 */
[----:B------:R-:W-:Y:S02]  /*76c0*/  SEL R44, R44, 0xff800000, P0 ;  /* 0xff8000002c2c7807 */ /* 0x000fe40000000000 */
[----:B------:R-:W-:Y:S01]  /*76d0*/  SEL R45, R45, 0xff800000, P1 ;  /* 0xff8000002d2d7807 */ /* 0x000fe20000800000 */
[----:B-----5:R-:W-:Y:S01]  /*76e0*/  FFMA2 R48, R48.F32x2.HI_LO, UR12.F32, -R84.F32x2.HI_LO ;  /* 0x0000000c30307c49 */ /* 0x020fe20009000854 */
[----:B------:R-:W-:Y:S01]  /*76f0*/  LOP3.LUT P4, RZ, R102, 0x8000, RZ, 0xc0, !PT ;  /* 0x0000800066ff7812 */ /* 0x000fe2000788c0ff */
[----:B------:R-:W-:Y:S01]  /*7700*/  MUFU.EX2 R90, R90 ;  /* 0x0000005a005a7308 */ /* 0x000fe20000000800 */
[----:B------:R-:W-:-:S02]  /*7710*/  SEL R50, R50, 0xff800000, P6 ;  /* 0xff80000032327807 */ /* 0x000fc40003000000 */
[----:B------:R-:W-:-:S05]  /*7720*/  SEL R51, R51, 0xff800000, P4 ;  /* 0xff80000033337807 */ /* 0x000fca0002000000 */
[----:B------:R-:W-:Y:S01]  /*7730*/  FFMA2 R50, R50.F32x2.HI_LO, UR12.F32, -R86.F32x2.HI_LO ;  /* 0x0000000c32327c49 */ /* 0x000fe20009000856 */
[----:B------:R-:W-:Y:S08]  /*7740*/  MUFU.EX2 R91, R91 ;  /* 0x0000005b005b7308 */ /* 0x000ff00000000800 */
[----:B------:R-:W-:Y:S01]  /*7750*/  MUFU.EX2 R92, R92 ;  /* 0x0000005c005c7308 */ /* 0x000fe20000000800 */
[----:B--2---:R-:W-:-:S02]  /*7760*/  FFMA2 R84, R44.F32x2.HI_LO, UR12.F32, -R36.F32x2.HI_LO ;  /* 0x0000000c2c547c49 */ /* 0x004fc40009000824 */
[----:B------:R-:W-:Y:S01]  /*7770*/  IMAD.U32 R44, RZ, RZ, UR8 ;  /* 0x00000008ff2c7e24 */ /* 0x000fe2000f8e00ff */
[----:B------:R-:W-:-:S04]  /*7780*/  SEL R36, R46, 0xff800000, P2 ;  /* 0xff8000002e247807 */ /* 0x000fc80001000000 */
[----:B------:R-:W-:Y:S01]  /*7790*/  MUFU.EX2 R93, R93 ;  /* 0x0000005d005d7308 */ /* 0x000fe20000000800 */
[----:B------:R-:W-:Y:S02]  /*77a0*/  SEL R37, R47, 0xff800000, P3 ;  /* 0xff8000002f257807 */ /* 0x000fe40001800000 */
[----:B------:R-:W-:Y:S01]  /*77b0*/  R2P PR, R102.B2, 0x7f ;  /* 0x0000007f66007804 */ /* 0x000fe20000002000 */
[----:B------:R-:W2:Y:S02]  /*77c0*/  LDS.128 R44, [R44+UR4+0x20440] ;  /* 0x020440042c2c7984 */ /* 0x000ea40008000c00 */
[----:B------:R-:W-:Y:S02]  /*77d0*/  FFMA2 R86, R36.F32x2.HI_LO, UR12.F32, -R38.F32x2.HI_LO ;  /* 0x0000000c24567c49 */ /* 0x000fe40009000826 */
[----:B------:R-:W-:Y:S01]  /*77e0*/  IMAD.U32 R36, RZ, RZ, UR8 ;  /* 0x00000008ff247e24 */ /* 0x000fe2000f8e00ff */
[----:B------:R-:W-:Y:S01]  /*77f0*/  SEL R52, R52, 0xff800000, P0 ;  /* 0xff80000034347807 */ /* 0x000fe20000000000 */
[----:B------:R-:W-:Y:S01]  /*7800*/  MUFU.EX2 R94, R94 ;  /* 0x0000005e005e7308 */ /* 0x000fe20000000800 */
[----:B------:R-:W-:-:S02]  /*7810*/  SEL R53, R53, 0xff800000, P1 ;  /* 0xff80000035357807 */ /* 0x000fc40000800000 */
[----:B------:R-:W-:Y:S01]  /*7820*/  SEL R56, R56, 0xff800000, P4 ;  /* 0xff80000038387807 */ /* 0x000fe20002000000 */
[----:B------:R-:W4:Y:S01]  /*7830*/  LDS.128 R36, [R36+UR4+0x20470] ;  /* 0x0204700424247984 */ /* 0x000f220008000c00 */
[----:B------:R-:W-:Y:S02]  /*7840*/  SEL R57, R57, 0xff800000, P5 ;  /* 0xff80000039397807 */ /* 0x000fe40002800000 */
[----:B------:R-:W-:Y:S01]  /*7850*/  LOP3.LUT P4, RZ, R102, 0x800000, RZ, 0xc0, !PT ;  /* 0x0080000066ff7812 */ /* 0x000fe2000788c0ff */
[----:B------:R-:W-:Y:S01]  /*7860*/  MUFU.EX2 R95, R95 ;  /* 0x0000005f005f7308 */ /* 0x000fe20000000800 */
[----:B------:R-:W-:Y:S01]  /*7870*/  SEL R58, R58, 0xff800000, P6 ;  /* 0xff8000003a3a7807 */ /* 0x000fe20003000000 */
[----:B---3--:R-:W-:Y:S01]  /*7880*/  FFMA2 R40, R56.F32x2.HI_LO, UR12.F32, -R40.F32x2.HI_LO ;  /* 0x0000000c38287c49 */ /* 0x008fe20009000828 */
[----:B------:R-:W-:Y:S02]  /*7890*/  SEL R56, R54, 0xff800000, P2 ;  /* 0xff80000036387807 */ /* 0x000fe40001000000 */
[----:B------:R-:W-:-:S02]  /*78a0*/  SEL R57, R55, 0xff800000, P3 ;  /* 0xff80000037397807 */ /* 0x000fc40001800000 */
[----:B------:R-:W-:Y:S01]  /*78b0*/  SEL R59, R59, 0xff800000, P4 ;  /* 0xff8000003b3b7807 */ /* 0x000fe20002000000 */
[----:B------:R-:W-:Y:S01]  /*78c0*/  MUFU.EX2 R48, R48 ;  /* 0x0000003000307308 */ /* 0x000fe20000000800 */
[----:B------:R-:W-:-:S03]  /*78d0*/  R2P PR, R102.B3, 0x7f ;  /* 0x0000007f66007804 */ /* 0x000fc60000003000 */
[----:B------:R-:W-:Y:S02]  /*78e0*/  FFMA2 R42, R58.F32x2.HI_LO, UR12.F32, -R42.F32x2.HI_LO ;  /* 0x0000000c3a2a7c49 */ /* 0x000fe4000900082a */
[----:B------:R-:W-:Y:S02]  /*78f0*/  SEL R64, R64, 0xff800000, P4 ;  /* 0xff80000040407807 */ /* 0x000fe40002000000 */
[----:B------:R-:W-:Y:S01]  /*7900*/  ISETP.GT.AND P4, PT, R102, -0x1, PT ;  /* 0xffffffff6600780c */ /* 0x000fe20003f84270 */
[----:B------:R-:W-:Y:S01]  /*7910*/  MUFU.EX2 R49, R49 ;  /* 0x0000003100317308 */ /* 0x000fe20000000800 */
[----:B------:R-:W-:Y:S02]  /*7920*/  SEL R66, R66, 0xff800000, P6 ;  /* 0xff80000042427807 */ /* 0x000fe40003000000 */
[----:B------:R-:W-:Y:S02]  /*7930*/  SEL R67, R67, 0xff800000, !P4 ;  /* 0xff80000043437807 */ /* 0x000fe40006000000 */
[----:B------:R-:W-:-:S02]  /*7940*/  SEL R65, R65, 0xff800000, P5 ;  /* 0xff80000041417807 */ /* 0x000fc40002800000 */
[----:B------:R-:W-:Y:S01]  /*7950*/  SEL R61, R61, 0xff800000, P1 ;  /* 0xff8000003d3d7807 */ /* 0x000fe20000800000 */
[----:B------:R-:W-:Y:S01]  /*7960*/  MUFU.EX2 R50, R50 ;  /* 0x0000003200327308 */ /* 0x000fe20000000800 */
[----:B------:R-:W-:Y:S01]  /*7970*/  SEL R62, R62, 0xff800000, P2 ;  /* 0xff8000003e3e7807 */ /* 0x000fe20001000000 */
[----:B--2---:R-:W-:Y:S02]  /*7980*/  FFMA2 R44, R52.F32x2.HI_LO, UR12.F32, -R44.F32x2.HI_LO ;  /* 0x0000000c342c7c49 */ /* 0x004fe4000900082c */
[----:B------:R-:W-:Y:S02]  /*7990*/  IMAD.U32 R52, RZ, RZ, UR8 ;  /* 0x00000008ff347e24 */ /* 0x000fe4000f8e00ff */
[----:B------:R-:W-:Y:S02]  /*79a0*/  FFMA2 R46, R56.F32x2.HI_LO, UR12.F32, -R46.F32x2.HI_LO ;  /* 0x0000000c382e7c49 */ /* 0x000fe4000900082e */
[----:B------:R-:W-:Y:S01]  /*79b0*/  IMAD.U32 R56, RZ, RZ, UR8 ;  /* 0x00000008ff387e24 */ /* 0x000fe2000f8e00ff */
[----:B------:R-:W-:-:S02]  /*79c0*/  SEL R63, R63, 0xff800000, P3 ;  /* 0xff8000003f3f7807 */ /* 0x000fc40001800000 */
[----:B------:R-:W-:Y:S01]  /*79d0*/  SEL R60, R60, 0xff800000, P0 ;  /* 0xff8000003c3c7807 */ /* 0x000fe20000000000 */
[----:B------:R-:W2:Y:S01]  /*79e0*/  LDS.128 R52, [R52+UR4+0x20460] ;  /* 0x0204600434347984 */ /* 0x000ea20008000c00 */
[----:B------:R-:W-:Y:S01]  /*79f0*/  NOP ;  /* 0x0000000000007918 */ /* 0x000fe20000000000 */
[----:B----4-:R-:W-:Y:S01]  /*7a00*/  FFMA2 R66, R66.F32x2.HI_LO, UR12.F32, -R38.F32x2.HI_LO ;  /* 0x0000000c42427c49 */ /* 0x010fe20009000826 */
[----:B------:R-:W-:Y:S01]  /*7a10*/  VIMNMX R38, PT, PT, R100, 0x20, !PT ;  /* 0x0000002064267848 */ /* 0x000fe20007fe0100 */
[----:B------:R-:W-:Y:S01]  /*7a20*/  BAR.SYNC.DEFER_BLOCKING 0x3, 0x100 ;  /* 0x00c4000000007b1d */ /* 0x000fe20000010000 */
[----:B------:R-:W-:-:S03]  /*7a30*/  FFMA2 R36, R64.F32x2.HI_LO, UR12.F32, -R36.F32x2.HI_LO ;  /* 0x0000000c40247c49 */ /* 0x000fc60009000824 */
[----:B------:R-:W-:Y:S02]  /*7a40*/  VIADD R38, R38, 0xffffffe0 ;  /* 0xffffffe026267836 */ /* 0x000fe40000000000 */
[----:B------:R3:W-:Y:S03]  /*7a50*/  MUFU.EX2 R96, R36 ;  /* 0x0000002400607308 */ /* 0x0007e60000000800 */
[----:B------:R-:W-:-:S04]  /*7a60*/  SHF.L.U32 R113, R101, R38, RZ ;  /* 0x0000002665717219 */ /* 0x000fc800000006ff */
[C---:B------:R-:W-:Y:S01]  /*7a70*/  R2P PR, R113.reuse, 0x7e ;  /* 0x0000007e71007804 */ /* 0x040fe20000000000 */
[----:B------:R4:W-:Y:S01]  /*7a80*/  MUFU.EX2 R97, R37 ;  /* 0x0000002500617308 */ /* 0x0009e20000000800 */
[----:B------:R-:W-:-:S03]  /*7a90*/  LOP3.LUT P0, RZ, R113, 0x80, RZ, 0xc0, !PT ;  /* 0x0000008071ff7812 */ /* 0x000fc6000780c0ff */
[----:B-1----:R-:W-:Y:S02]  /*7aa0*/  SEL R8, R8, 0xff800000, P4 ;  /* 0xff80000008087807 */ /* 0x002fe40002000000 */
[----:B------:R-:W-:Y:S02]  /*7ab0*/  SEL R9, R9, 0xff800000, P5 ;  /* 0xff80000009097807 */ /* 0x000fe40002800000 */
[----:B------:R-:W-:Y:S01]  /*7ac0*/  SEL R11, R11, 0xff800000, P0 ;  /* 0xff8000000b0b7807 */ /* 0x000fe20000000000 */
[----:B---3--:R-:W-:Y:S01]  /*7ad0*/  IMAD.U32 R36, RZ, RZ, UR8 ;  /* 0x00000008ff247e24 */ /* 0x008fe2000f8e00ff */
[----:B------:R-:W1:Y:S01]  /*7ae0*/  LDS.128 R56, [R56+UR4+0x20510] ;  /* 0x0205100438387984 */ /* 0x000e620008000c00 */
[----:B------:R-:W-:Y:S01]  /*7af0*/  SEL R5, R5, 0xff800000, P1 ;  /* 0xff80000005057807 */ /* 0x000fe20000800000 */
[----:B------:R-:W-:Y:S01]  /*7b00*/  MUFU.EX2 R98, R66 ;  /* 0x0000004200627308 */ /* 0x000fe20000000800 */
[----:B------:R-:W-:Y:S02]  /*7b10*/  SEL R10, R10, 0xff800000, P6 ;  /* 0xff8000000a0a7807 */ /* 0x000fe40003000000 */
[----:B----4-:R-:W3:Y:S05]  /*7b20*/  LDS.128 R36, [R36+UR4+0x20500] ;  /* 0x0205000424247984 */ /* 0x010eea0008000c00 */
[----:B------:R-:W-:Y:S01]  /*7b30*/  MUFU.EX2 R99, R67 ;  /* 0x0000004300637308 */ /* 0x000fe20000000800 */
[----:B--2---:R-:W-:-:S02]  /*7b40*/  FFMA2 R60, R60.F32x2.HI_LO, UR12.F32, -R52.F32x2.HI_LO ;  /* 0x0000000c3c3c7c49 */ /* 0x004fc40009000834 */
[----:B------:R-:W-:-:S05]  /*7b50*/  FFMA2 R54, R62.F32x2.HI_LO, UR12.F32, -R54.F32x2.HI_LO ;  /* 0x0000000c3e367c49 */ /* 0x000fca0009000836 */
[----:B------:R-:W-:Y:S08]  /*7b60*/  MUFU.EX2 R102, R54 ;  /* 0x0000003600667308 */ /* 0x000ff00000000800 */
[----:B------:R-:W-:Y:S08]  /*7b70*/  MUFU.EX2 R103, R55 ;  /* 0x0000003700677308 */ /* 0x000ff00000000800 */
[----:B------:R2:W-:Y:S01]  /*7b80*/  MUFU.EX2 R100, R60 ;  /* 0x0000003c00647308 */ /* 0x0005e20000000800 */
[----:B-1----:R-:W-:Y:S01]  /*7b90*/  FFMA2 R52, R8.F32x2.HI_LO, UR12.F32, -R56.F32x2.HI_LO ;  /* 0x0000000c08347c49 */ /* 0x002fe20009000838 */
[----:B------:R-:W-:Y:S01]  /*7ba0*/  LOP3.LUT R8, R113, 0x1, RZ, 0xc0, !PT ;  /* 0x0000000171087812 */ /* 0x000fe200078ec0ff */
[----:B------:R-:W-:Y:S01]  /*7bb0*/  FFMA2 R10, R10.F32x2.HI_LO, UR12.F32, -R58.F32x2.HI_LO ;  /* 0x0000000c0a0a7c49 */ /* 0x000fe2000900083a */
[----:B------:R-:W-:-:S04]  /*7bc0*/  SEL R9, R7, 0xff800000, P3 ;  /* 0xff80000007097807 */ /* 0x000fc80001800000 */
[----:B------:R1:W-:Y:S01]  /*7bd0*/  MUFU.EX2 R101, R61 ;  /* 0x0000003d00657308 */ /* 0x0003e20000000800 */
[----:B------:R-:W-:Y:S02]  /*7be0*/  ISETP.NE.U32.AND P0, PT, R8, 0x1, PT ;  /* 0x000000010800780c */ /* 0x000fe40003f05070 */
[----:B------:R-:W-:Y:S02]  /*7bf0*/  SEL R8, R6, 0xff800000, P2 ;  /* 0xff80000006087807 */ /* 0x000fe40001000000 */
[----:B------:R-:W-:Y:S02]  /*7c00*/  SEL R4, R4, 0xff800000, !P0 ;  /* 0xff80000004047807 */ /* 0x000fe40004000000 */
[----:B------:R-:W-:Y:S01]  /*7c10*/  R2P PR, R113.B1, 0x7f ;  /* 0x0000007f71007804 */ /* 0x000fe20000001000 */
[----:B---3--:R-:W-:Y:S02]  /*7c20*/  FFMA2 R38, R8.F32x2.HI_LO, UR12.F32, -R38.F32x2.HI_LO ;  /* 0x0000000c08267c49 */ /* 0x008fe40009000826 */
[----:B------:R-:W-:-:S02]  /*7c30*/  IMAD.U32 R8, RZ, RZ, UR8 ;  /* 0x00000008ff087e24 */ /* 0x000fc4000f8e00ff */
[----:B------:R-:W-:Y:S02]  /*7c40*/  FFMA2 R36, R4.F32x2.HI_LO, UR12.F32, -R36.F32x2.HI_LO ;  /* 0x0000000c04247c49 */ /* 0x000fe40009000824 */
[----:B------:R-:W-:Y:S01]  /*7c50*/  IMAD.U32 R4, RZ, RZ, UR8 ;  /* 0x00000008ff047e24 */ /* 0x000fe2000f8e00ff */
[----:B------:R-:W-:Y:S01]  /*7c60*/  MUFU.EX2 R54, R10 ;  /* 0x0000000a00367308 */ /* 0x000fe20000000800 */
[----:B------:R-:W-:Y:S01]  /*7c70*/  SEL R12, R12, 0xff800000, P0 ;  /* 0xff8000000c0c7807 */ /* 0x000fe20000000000 */
[----:B--2---:R-:W-:Y:S01]  /*7c80*/  IMAD.U32 R60, RZ, RZ, UR8 ;  /* 0x00000008ff3c7e24 */ /* 0x004fe2000f8e00ff */
[----:B------:R-:W-:Y:S02]  /*7c90*/  SEL R13, R13, 0xff800000, P1 ;  /* 0xff8000000d0d7807 */ /* 0x000fe40000800000 */
[----:B------:R-:W2:Y:S01]  /*7ca0*/  LDS.128 R4, [R4+UR4+0x20520] ;  /* 0x0205200404047984 */ /* 0x000ea20008000c00 */
[----:B------:R-:W-:Y:S02]  /*7cb0*/  SEL R16, R16, 0xff800000, P4 ;  /* 0xff80000010107807 */ /* 0x000fe40002000000 */
[----:B------:R3:W-:Y:S01]  /*7cc0*/  MUFU.EX2 R55, R11 ;  /* 0x0000000b00377308 */ /* 0x0007e20000000800 */
[----:B------:R-:W-:Y:S01]  /*7cd0*/  LOP3.LUT P4, RZ, R113, 0x8000, RZ, 0xc0, !PT ;  /* 0x0000800071ff7812 */ /* 0x000fe2000788c0ff */
[----:B-1----:R-:W1:Y:S01]  /*7ce0*/  LDS.128 R60, [R60+UR4+0x20530] ;  /* 0x020530043c3c7984 */ /* 0x002e620008000c00 */
[----:B------:R-:W-:-:S02]  /*7cf0*/  SEL R17, R17, 0xff800000, P5 ;  /* 0xff80000011117807 */ /* 0x000fc40002800000 */
[----:B------:R-:W-:Y:S02]  /*7d00*/  SEL R19, R19, 0xff800000, P4 ;  /* 0xff80000013137807 */ /* 0x000fe40002000000 */
[----:B------:R-:W-:Y:S01]  /*7d10*/  SEL R18, R18, 0xff800000, P6 ;  /* 0xff80000012127807 */ /* 0x000fe20003000000 */
[----:B------:R-:W-:Y:S08]  /*7d20*/  MUFU.EX2 R51, R51 ;  /* 0x0000003300337308 */ /* 0x000ff00000000800 */
[----:B------:R-:W-:Y:S01]  /*7d30*/  MUFU.EX2 R84, R84 ;  /* 0x0000005400547308 */ /* 0x000fe20000000800 */
[----:B---3--:R-:W3:Y:S07]  /*7d40*/  LDS.128 R8, [R8+UR4+0x20550] ;  /* 0x0205500408087984 */ /* 0x008eee0008000c00 */
[----:B------:R-:W4:Y:S08]  /*7d50*/  MUFU.EX2 R85, R85 ;  /* 0x0000005500557308 */ /* 0x000f300000000800 */
[----:B------:R-:W-:Y:S01]  /*7d60*/  MUFU.EX2 R86, R86 ;  /* 0x0000005600567308 */ /* 0x000fe20000000800 */
[----:B--2---:R-:W-:Y:S01]  /*7d70*/  FFMA2 R64, R12.F32x2.HI_LO, UR12.F32, -R4.F32x2.HI_LO ;  /* 0x0000000c0c407c49 */ /* 0x004fe20009000804 */
[----:B------:R-:W-:Y:S01]  /*7d80*/  SEL R4, R14, 0xff800000, P2 ;  /* 0xff8000000e047807 */ /* 0x000fe20001000000 */
[----:B------:R-:W-:Y:S01]  /*7d90*/  IMAD.U32 R12, RZ, RZ, UR8 ;  /* 0x00000008ff0c7e24 */ /* 0x000fe2000f8e00ff */
[----:B------:R-:W-:-:S04]  /*7da0*/  SEL R5, R15, 0xff800000, P3 ;  /* 0xff8000000f057807 */ /* 0x000fc80001800000 */
[----:B------:R-:W2:Y:S01]  /*7db0*/  MUFU.EX2 R87, R87 ;  /* 0x0000005700577308 */ /* 0x000ea20000000800 */
[----:B------:R-:W-:Y:S01]  /*7dc0*/  R2P PR, R113.B2, 0x7f ;  /* 0x0000007f71007804 */ /* 0x000fe20000002000 */
[----:B-1----:R-:W-:Y:S01]  /*7dd0*/  FFMA2 R60, R16.F32x2.HI_LO, UR12.F32, -R60.F32x2.HI_LO ;  /* 0x0000000c103c7c49 */ /* 0x002fe2000900083c */
[----:B----4-:R-:W-:Y:S01]  /*7de0*/  F2FP.F16.F32.PACK_AB R16, R85, R84 ;  /* 0x000000545510723e */ /* 0x010fe200000000ff */
[----:B------:R-:W1:Y:S01]  /*7df0*/  LDS.128 R12, [R12+UR4+0x20540] ;  /* 0x020540040c0c7984 */ /* 0x000e620008000c00 */
[----:B------:R-:W-:Y:S01]  /*7e00*/  FFMA2 R66, R4.F32x2.HI_LO, UR12.F32, -R6.F32x2.HI_LO ;  /* 0x0000000c04427c49 */ /* 0x000fe20009000806 */
[----:B------:R-:W-:Y:S01]  /*7e10*/  SEL R24, R24, 0xff800000, P4 ;  /* 0xff80000018187807 */ /* 0x000fe20002000000 */
[----:B------:R-:W-:Y:S01]  /*7e20*/  IMAD.U32 R4, RZ, RZ, UR8 ;  /* 0x00000008ff047e24 */ /* 0x000fe2000f8e00ff */
[----:B------:R-:W-:Y:S01]  /*7e30*/  SEL R25, R25, 0xff800000, P5 ;  /* 0xff80000019197807 */ /* 0x000fe20002800000 */
[----:B------:R-:W-:Y:S01]  /*7e40*/  FFMA2 R62, R18.F32x2.HI_LO, UR12.F32, -R62.F32x2.HI_LO ;  /* 0x0000000c123e7c49 */ /* 0x000fe2000900083e */
[----:B------:R-:W-:Y:S01]  /*7e50*/  LOP3.LUT P4, RZ, R113, 0x800000, RZ, 0xc0, !PT ;  /* 0x0080000071ff7812 */ /* 0x000fe2000788c0ff */
[----:B------:R-:W-:Y:S01]  /*7e60*/  MUFU.EX2 R40, R40 ;  /* 0x0000002800287308 */ /* 0x000fe20000000800 */
[----:B------:R-:W-:Y:S01]  /*7e70*/  SEL R26, R26, 0xff800000, P6 ;  /* 0xff8000001a1a7807 */ /* 0x000fe20003000000 */
[----:B------:R-:W4:Y:S01]  /*7e80*/  LDS.128 R4, [R4+UR4+0x20570] ;  /* 0x0205700404047984 */ /* 0x000f220008000c00 */
[----:B------:R-:W-:Y:S01]  /*7e90*/  SEL R27, R27, 0xff800000, P4 ;  /* 0xff8000001b1b7807 */ /* 0x000fe20002000000 */
[----:B---3--:R-:W-:Y:S01]  /*7ea0*/  FFMA2 R8, R24.F32x2.HI_LO, UR12.F32, -R8.F32x2.HI_LO ;  /* 0x0000000c18087c49 */ /* 0x008fe20009000808 */
[----:B------:R-:W-:-:S03]  /*7eb0*/  SEL R20, R20, 0xff800000, P0 ;  /* 0xff80000014147807 */ /* 0x000fc60000000000 */
[----:B------:R-:W-:Y:S01]  /*7ec0*/  FFMA2 R26, R26.F32x2.HI_LO, UR12.F32, -R10.F32x2.HI_LO ;  /* 0x0000000c1a1a7c49 */ /* 0x000fe2000900080a */
[----:B------:R3:W-:Y:S01]  /*7ed0*/  MUFU.EX2 R104, R8 ;  /* 0x0000000800687308 */ /* 0x0007e20000000800 */
[----:B------:R-:W-:Y:S02]  /*7ee0*/  SEL R21, R21, 0xff800000, P1 ;  /* 0xff80000015157807 */ /* 0x000fe40000800000 */
[----:B------:R-:W-:Y:S02]  /*7ef0*/  SEL R22, R22, 0xff800000, P2 ;  /* 0xff80000016167807 */ /* 0x000fe40001000000 */
[----:B------:R-:W-:Y:S02]  /*7f00*/  SEL R23, R23, 0xff800000, P3 ;  /* 0xff80000017177807 */ /* 0x000fe40001800000 */
[----:B------:R-:W-:Y:S01]  /*7f10*/  R2P PR, R113.B3, 0x7f ;  /* 0x0000007f71007804 */ /* 0x000fe20000003000 */
[----:B------:R5:W-:Y:S01]  /*7f20*/  MUFU.EX2 R105, R9 ;  /* 0x0000000900697308 */ /* 0x000be20000000800 */
[----:B------:R-:W-:-:S02]  /*7f30*/  F2FP.F16.F32.PACK_AB R18, R49, R48 ;  /* 0x000000303112723e */ /* 0x000fc400000000ff */
[----:B------:R-:W-:Y:S02]  /*7f40*/  F2FP.F16.F32.PACK_AB R19, R51, R50 ;  /* 0x000000323313723e */ /* 0x000fe400000000ff */
[----:B------:R-:W-:Y:S02]  /*7f50*/  SEL R32, R32, 0xff800000, P4 ;  /* 0xff80000020207807 */ /* 0x000fe40002000000 */
[----:B------:R-:W-:Y:S01]  /*7f60*/  ISETP.GT.AND P4, PT, R113, -0x1, PT ;  /* 0xffffffff7100780c */ /* 0x000fe20003f84270 */
[----:B------:R-:W2:Y:S01]  /*7f70*/  MUFU.EX2 R41, R41 ;  /* 0x0000002900297308 */ /* 0x000ea20000000800 */
[----:B---3--:R-:W-:Y:S01]  /*7f80*/  IMAD.U32 R8, RZ, RZ, UR8 ;  /* 0x00000008ff087e24 */ /* 0x008fe2000f8e00ff */
[----:B------:R-:W-:Y:S02]  /*7f90*/  SEL R33, R33, 0xff800000, P5 ;  /* 0xff80000021217807 */ /* 0x000fe40002800000 */
[----:B------:R-:W-:Y:S02]  /*7fa0*/  SEL R30, R30, 0xff800000, P2 ;  /* 0xff8000001e1e7807 */ /* 0x000fe40001000000 */
[----:B------:R-:W-:Y:S01]  /*7fb0*/  SEL R31, R31, 0xff800000, P3 ;  /* 0xff8000001f1f7807 */ /* 0x000fe20001800000 */
[----:B-1----:R-:W-:Y:S01]  /*7fc0*/  FFMA2 R14, R22.F32x2.HI_LO, UR12.F32, -R14.F32x2.HI_LO ;  /* 0x0000000c160e7c49 */ /* 0x002fe2000900080e */
[----:B-----5:R-:W1:Y:S01]  /*7fd0*/  LDS.128 R8, [R8+UR4+0x20560] ;  /* 0x0205600408087984 */ /* 0x020e620008000c00 */
[----:B------:R-:W-:Y:S01]  /*7fe0*/  FFMA2 R12, R20.F32x2.HI_LO, UR12.F32, -R12.F32x2.HI_LO ;  /* 0x0000000c140c7c49 */ /* 0x000fe2000900080c */
[----:B------:R-:W-:Y:S01]  /*7ff0*/  SEL R35, R35, 0xff800000, !P4 ;  /* 0xff80000023237807 */ /* 0x000fe20006000000 */
[----:B------:R3:W-:Y:S01]  /*8000*/  MUFU.EX2 R110, R14 ;  /* 0x0000000e006e7308 */ /* 0x0007e20000000800 */
[----:B------:R-:W-:-:S02]  /*8010*/  SEL R34, R34, 0xff800000, P6 ;  /* 0xff80000022227807 */ /* 0x000fc40003000000 */
[----:B------:R-:W-:Y:S02]  /*8020*/  SEL R28, R28, 0xff800000, P0 ;  /* 0xff8000001c1c7807 */ /* 0x000fe40000000000 */
[----:B------:R-:W-:Y:S02]  /*8030*/  ELECT P0, URZ, PT ;  /* 0x0000000000ff782f */ /* 0x000fe40003800000 */
[----:B------:R-:W-:Y:S01]  /*8040*/  SEL R29, R29, 0xff800000, P1 ;  /* 0xff8000001d1d7807 */ /* 0x000fe20000800000 */
[----:B----4-:R-:W-:Y:S01]  /*8050*/  FFMA2 R4, R32.F32x2.HI_LO, UR12.F32, -R4.F32x2.HI_LO ;  /* 0x0000000c20047c49 */ /* 0x010fe20009000804 */
[----:B--2---:R-:W-:Y:S01]  /*8060*/  F2FP.F16.F32.PACK_AB R17, R87, R86 ;  /* 0x000000565711723e */ /* 0x004fe200000000ff */
[----:B------:R2:W-:Y:S01]  /*8070*/  MUFU.EX2 R108, R12 ;  /* 0x0000000c006c7308 */ /* 0x0005e20000000800 */
[----:B------:R-:W-:Y:S01]  /*8080*/  FFMA2 R6, R34.F32x2.HI_LO, UR12.F32, -R6.F32x2.HI_LO ;  /* 0x0000000c22067c49 */ /* 0x000fe20009000806 */
[----:B------:R-:W-:Y:S02]  /*8090*/  F2FP.F16.F32.PACK_AB R22, R41, R40 ;  /* 0x000000282916723e */ /* 0x000fe400000000ff */
[----:B------:R-:W-:-:S02]  /*80a0*/  F2FP.F16.F32.PACK_AB R24, R101, R100 ;  /* 0x000000646518723e */ /* 0x000fc400000000ff */
[----:B------:R-:W-:Y:S02]  /*80b0*/  F2FP.F16.F32.PACK_AB R25, R103, R102 ;  /* 0x000000666719723e */ /* 0x000fe400000000ff */
[----:B------:R4:W-:Y:S01]  /*80c0*/  MUFU.EX2 R109, R13 ;  /* 0x0000000d006d7308 */ /* 0x0009e20000000800 */
[----:B---3--:R-:W-:Y:S01]  /*80d0*/  IMAD.U32 R14, RZ, RZ, UR17 ;  /* 0x00000011ff0e7e24 */ /* 0x008fe2000f8e00ff */
[----:B------:R-:W-:-:S06]  /*80e0*/  LOP3.LUT P2, RZ, R3, 0x1f, RZ, 0xc0, !PT ;  /* 0x0000001f03ff7812 */ /* 0x000fcc000784c0ff */
[----:B------:R-:W-:Y:S01]  /*80f0*/  MUFU.EX2 R42, R42 ;  /* 0x0000002a002a7308 */ /* 0x000fe20000000800 */
[----:B--2---:R-:W-:-:S07]  /*8100*/  IMAD.U32 R12, RZ, RZ, UR17 ;  /* 0x00000011ff0c7e24 */ /* 0x004fce000f8e00ff */
[----:B------:R-:W2:Y:S01]  /*8110*/  MUFU.EX2 R43, R43 ;  /* 0x0000002b002b7308 */ /* 0x000ea20000000800 */
[----:B----4-:R-:W-:Y:S01]  /*8120*/  IMAD R13, R14, 0x20, R123 ;  /* 0x000000200e0d7824 */ /* 0x010fe200078e027b */
[----:B------:R-:W-:Y:S01]  /*8130*/  F2FP.F16.F32.PACK_AB R14, R89, R88 ;  /* 0x00000058590e723e */ /* 0x000fe200000000ff */
[----:B-1----:R-:W-:Y:S02]  /*8140*/  FFMA2 R118, R30.F32x2.HI_LO, UR12.F32, -R10.F32x2.HI_LO ;  /* 0x0000000c1e767c49 */ /* 0x002fe4000900080a */
[----:B------:R-:W-:-:S03]  /*8150*/  FFMA2 R8, R28.F32x2.HI_LO, UR12.F32, -R8.F32x2.HI_LO ;  /* 0x0000000c1c087c49 */ /* 0x000fc60009000808 */
[----:B------:R-:W-:Y:S08]  /*8160*/  MUFU.EX2 R44, R44 ;  /* 0x0000002c002c7308 */ /* 0x000ff00000000800 */
[----:B------:R-:W1:Y:S01]  /*8170*/  MUFU.EX2 R45, R45 ;  /* 0x0000002d002d7308 */ /* 0x000e620000000800 */
[----:B--2---:R-:W-:-:S07]  /*8180*/  F2FP.F16.F32.PACK_AB R23, R43, R42 ;  /* 0x0000002a2b17723e */ /* 0x004fce00000000ff */
[----:B------:R-:W-:Y:S08]  /*8190*/  MUFU.EX2 R46, R46 ;  /* 0x0000002e002e7308 */ /* 0x000ff00000000800 */
[----:B------:R-:W2:Y:S01]  /*81a0*/  MUFU.EX2 R47, R47 ;  /* 0x0000002f002f7308 */ /* 0x000ea20000000800 */
[----:B-1----:R-:W-:-:S07]  /*81b0*/  F2FP.F16.F32.PACK_AB R20, R45, R44 ;  /* 0x0000002c2d14723e */ /* 0x002fce00000000ff */
[----:B------:R1:W-:Y:S08]  /*81c0*/  MUFU.EX2 R112, R4 ;  /* 0x0000000400707308 */ /* 0x0003f00000000800 */
[----:B------:R-:W-:Y:S01]  /*81d0*/  MUFU.EX2 R52, R52 ;  /* 0x0000003400347308 */ /* 0x000fe20000000800 */
[----:B--2---:R-:W-:-:S07]  /*81e0*/  F2FP.F16.F32.PACK_AB R21, R47, R46 ;  /* 0x0000002e2f15723e */ /* 0x004fce00000000ff */
[----:B------:R-:W-:Y:S01]  /*81f0*/  MUFU.EX2 R53, R53 ;  /* 0x0000003500357308 */ /* 0x000fe20000000800 */
[----:B-1----:R-:W-:Y:S01]  /*8200*/  IMAD R4, R12, -0x10, R13 ;  /* 0xfffffff00c047824 */ /* 0x002fe200078e020d */
[----:B------:R-:W-:Y:S02]  /*8210*/  F2FP.F16.F32.PACK_AB R13, R93, R92 ;  /* 0x0000005c5d0d723e */ /* 0x000fe400000000ff */
[----:B------:R-:W-:Y:S02]  /*8220*/  F2FP.F16.F32.PACK_AB R12, R95, R94 ;  /* 0x0000005e5f0c723e */ /* 0x000fe400000000ff */
[C---:B------:R-:W-:Y:S02]  /*8230*/  R2UR UR6, R4.reuse ;  /* 0x00000000040672ca */ /* 0x040fe400000e0000 */
[----:B------:R-:W-:Y:S01]  /*8240*/  MUFU.EX2 R56, R36 ;  /* 0x0000002400387308 */ /* 0x000fe20000000800 */
[----:B------:R-:W-:-:S07]  /*8250*/  R2UR UR7, R4 ;  /* 0x00000000040772ca */ /* 0x000fce00000e0000 */
[----:B------:R-:W1:Y:S08]  /*8260*/  MUFU.EX2 R57, R37 ;  /* 0x0000002500397308 */ /* 0x000e700000000800 */
[----:B------:R-:W-:Y:S08]  /*8270*/  MUFU.EX2 R58, R38 ;  /* 0x00000026003a7308 */ /* 0x000ff00000000800 */
[----:B------:R-:W-:Y:S01]  /*8280*/  MUFU.EX2 R59, R39 ;  /* 0x00000027003b7308 */ /* 0x000fe20000000800 */
[----:B-1----:R-:W-:-:S07]  /*8290*/  F2FP.F16.F32.PACK_AB R4, R57, R56 ;  /* 0x000000383904723e */ /* 0x002fce00000000ff */
[----:B------:R-:W-:Y:S08]  /*82a0*/  MUFU.EX2 R60, R60 ;  /* 0x0000003c003c7308 */ /* 0x000ff00000000800 */
[----:B------:R-:W1:Y:S08]  /*82b0*/  MUFU.EX2 R61, R61 ;  /* 0x0000003d003d7308 */ /* 0x000e700000000800 */
[----:B------:R-:W-:Y:S08]  /*82c0*/  MUFU.EX2 R62, R62 ;  /* 0x0000003e003e7308 */ /* 0x000ff00000000800 */
[----:B------:R-:W2:Y:S01]  /*82d0*/  MUFU.EX2 R63, R63 ;  /* 0x0000003f003f7308 */ /* 0x000ea20000000800 */
[----:B-1----:R-:W-:-:S07]  /*82e0*/  F2FP.F16.F32.PACK_AB R10, R61, R60 ;  /* 0x0000003c3d0a723e */ /* 0x002fce00000000ff */
[----:B------:R-:W-:Y:S08]  /*82f0*/  MUFU.EX2 R64, R64 ;  /* 0x0000004000407308 */ /* 0x000ff00000000800 */
[----:B------:R-:W1:Y:S01]  /*8300*/  MUFU.EX2 R65, R65 ;  /* 0x0000004100417308 */ /* 0x000e620000000800 */
[----:B--2---:R-:W-:-:S07]  /*8310*/  F2FP.F16.F32.PACK_AB R11, R63, R62 ;  /* 0x0000003e3f0b723e */ /* 0x004fce00000000ff */
[----:B------:R-:W-:Y:S08]  /*8320*/  MUFU.EX2 R66, R66 ;  /* 0x0000004200427308 */ /* 0x000ff00000000800 */
[----:B------:R-:W2:Y:S08]  /*8330*/  MUFU.EX2 R67, R67 ;  /* 0x0000004300437308 */ /* 0x000eb00000000800 */
[----:B------:R3:W-:Y:S08]  /*8340*/  MUFU.EX2 R106, R26 ;  /* 0x0000001a006a7308 */ /* 0x0007f00000000800 */
[----:B------:R4:W5:Y:S08]  /*8350*/  MUFU.EX2 R107, R27 ;  /* 0x0000001b006b7308 */ /* 0x0009700000000800 */
[----:B------:R1:W1:Y:S01]  /*8360*/  MUFU.EX2 R111, R15 ;  /* 0x0000000f006f7308 */ /* 0x0002620000000800 */
[----:B---3--:R-:W-:-:S07]  /*8370*/  F2FP.F16.F32.PACK_AB R26, R97, R96 ;  /* 0x00000060611a723e */ /* 0x008fce00000000ff */
[----:B------:R3:W2:Y:S01]  /*8380*/  MUFU.EX2 R113, R5 ;  /* 0x0000000500717308 */ /* 0x0006a20000000800 */
[----:B----4-:R-:W-:-:S07]  /*8390*/  F2FP.F16.F32.PACK_AB R27, R99, R98 ;  /* 0x00000062631b723e */ /* 0x010fce00000000ff */
[----:B------:R4:W-:Y:S01]  /*83a0*/  MUFU.EX2 R114, R6 ;  /* 0x0000000600727308 */ /* 0x0009e20000000800 */
[----:B-1----:R-:W-:-:S04]  /*83b0*/  F2FP.F16.F32.PACK_AB R15, R91, R90 ;  /* 0x0000005a5b0f723e */ /* 0x002fc800000000ff */
[----:B------:R1:W-:Y:S01]  /*83c0*/  STTM.x16 tmem[UR6], R12 ;  /* 0x0000000c000079ed */ /* 0x0003e20008240006 */
[----:B------:R-:W-:Y:S02]  /*83d0*/  USHF.L.U32 UR6, UR14, 0x1f, URZ ;  /* 0x0000001f0e067899 */ /* 0x000fe400080006ff */
[----:B------:R2:W1:Y:S01]  /*83e0*/  MUFU.EX2 R115, R7 ;  /* 0x0000000700737308 */ /* 0x0004620000000800 */
[----:B---3--:R-:W-:-:S07]  /*83f0*/  F2FP.F16.F32.PACK_AB R5, R59, R58 ;  /* 0x0000003a3b05723e */ /* 0x008fce00000000ff */
[----:B------:R3:W-:Y:S01]  /*8400*/  MUFU.EX2 R116, R8 ;  /* 0x0000000800747308 */ /* 0x0007e20000000800 */
[----:B----4-:R-:W-:-:S07]  /*8410*/  F2FP.F16.F32.PACK_AB R6, R53, R52 ;  /* 0x000000343506723e */ /* 0x010fce00000000ff */
[----:B------:R4:W1:Y:S01]  /*8420*/  MUFU.EX2 R117, R9 ;  /* 0x0000000900757308 */ /* 0x0008620000000800 */
[----:B--2---:R-:W-:-:S07]  /*8430*/  F2FP.F16.F32.PACK_AB R7, R55, R54 ;  /* 0x000000363707723e */ /* 0x004fce00000000ff */
[----:B------:R-:W-:Y:S01]  /*8440*/  MUFU.EX2 R118, R118 ;  /* 0x0000007600767308 */ /* 0x000fe20000000800 */
[----:B---3--:R-:W-:-:S07]  /*8450*/  F2FP.F16.F32.PACK_AB R8, R65, R64 ;  /* 0x000000404108723e */ /* 0x008fce00000000ff */
[----:B------:R-:W2:Y:S01]  /*8460*/  MUFU.EX2 R119, R119 ;  /* 0x0000007700777308 */ /* 0x000ea20000000800 */
[----:B----4-:R-:W-:Y:S02]  /*8470*/  F2FP.F16.F32.PACK_AB R9, R67, R66 ;  /* 0x000000424309723e */ /* 0x010fe400000000ff */
[----:B-1----:R-:W-:Y:S01]  /*8480*/  F2FP.F16.F32.PACK_AB R14, R105, R104 ;  /* 0x00000068690e723e */ /* 0x002fe200000000ff */
[----:B------:R-:W-:Y:S01]  /*8490*/  @P0 IMAD.MOV.U32 R22, RZ, RZ, 0x1 ;  /* 0x00000001ff160424 */ /* 0x000fe200078e00ff */
[----:B-----5:R-:W-:Y:S01]  /*84a0*/  F2FP.F16.F32.PACK_AB R15, R107, R106 ;  /* 0x0000006a6b0f723e */ /* 0x020fe200000000ff */
[----:B------:R-:W-:Y:S01]  /*84b0*/  @!P2 IMAD.MOV.U32 R21, RZ, RZ, 0x1 ;  /* 0x00000001ff15a424 */ /* 0x000fe200078e00ff */
[----:B------:R-:W-:Y:S01]  /*84c0*/  F2FP.F16.F32.PACK_AB R12, R109, R108 ;  /* 0x0000006c6d0c723e */ /* 0x000fe200000000ff */
[----:B------:R-:W-:Y:S01]  /*84d0*/  IMAD.U32 R20, RZ, RZ, UR6 ;  /* 0x00000006ff147e24 */ /* 0x000fe2000f8e00ff */
[----:B------:R-:W-:Y:S02]  /*84e0*/  F2FP.F16.F32.PACK_AB R13, R111, R110 ;  /* 0x0000006e6f0d723e */ /* 0x000fe400000000ff */
[----:B------:R-:W-:-:S02]  /*84f0*/  F2FP.F16.F32.PACK_AB R18, R113, R112 ;  /* 0x000000707112723e */ /* 0x000fc400000000ff */
[----:B------:R-:W-:Y:S02]  /*8500*/  F2FP.F16.F32.PACK_AB R19, R115, R114 ;  /* 0x000000727313723e */ /* 0x000fe400000000ff */
[----:B------:R-:W-:Y:S02]  /*8510*/  F2FP.F16.F32.PACK_AB R16, R117, R116 ;  /* 0x000000747510723e */ /* 0x000fe400000000ff */
[----:B--2---:R-:W-:-:S04]  /*8520*/  F2FP.F16.F32.PACK_AB R17, R119, R118 ;  /* 0x000000767711723e */ /* 0x004fc800000000ff */
[----:B------:R1:W-:Y:S01]  /*8530*/  STTM.x16 tmem[UR7+0x20], R4 ;  /* 0x00002004000079ed */ /* 0x0003e20008240007 */
[----:B------:R-:W2:Y:S01]  /*8540*/  FENCE.VIEW.ASYNC.T ;  /* 0x00000000000073c6 */ /* 0x000ea20000000200 */
[----:B------:R3:W-:Y:S06]  /*8550*/  MEMBAR.ALL.CTA ;  /* 0x0000000000007992 */ /* 0x0007ec0000008000 */
[----:B---3--:R-:W2:Y:S02]  /*8560*/  FENCE.VIEW.ASYNC.S ;  /* 0x00000000000073c6 */ /* 0x008ea40000000000 */
[----:B--2---:R-:W-:Y:S06]  /*8570*/  BAR.SYNC.DEFER_BLOCKING 0x3, 0x100 ;  /* 0x00c4000000007b1d */ /* 0x004fec0000010000 */
[----:B------:R-:W-:Y:S01]  /*8580*/  @P0 SYNCS.ARRIVE.TRANS64.RED.ART0 RZ, [UR24], R22 ;  /* 0x00000016ffff09a7 */ /* 0x000fe20008500418 */
[----:B------:R2:W-:Y:S01]  /*8590*/  @!P2 SYNCS.ARRIVE.TRANS64.ART0 RZ, [UR4+0x28], R21 ;  /* 0x00002815ffffa9a7 */ /* 0x0005e20008500004 */
[----:B------:R-:W3:Y:S01]  /*85a0*/  SYNCS.PHASECHK.TRANS64.TRYWAIT P0, [UR4+0x30], R20 ;  /* 0x00003014ff0075a7 */ /* 0x000ee20008001104 */
[----:B--2---:R-:W-:Y:S01]  /*85b0*/  IMAD.U32 R21, RZ, RZ, UR5 ;  /* 0x00000005ff157e24 */ /* 0x004fe2000f8e00ff */
[----:B-1-3--:R-:W-:Y:S06]  /*85c0*/  @!P0 BRA `(.L_x_122) ;  /* 0x0000004000488947 */ /* 0x00afec0003800000 */
.L_x_244:
[----:B------:R-:W2:Y:S01]  /*85d0*/  SYNCS.PHASECHK.TRANS64.TRYWAIT P0, [UR4+0x50], R21 ;  /* 0x00005015ff0075a7 */ /* 0x000ea20008001104 */
[----:B-1----:R-:W-:-:S04]  /*85e0*/  MOV R4, UR18 ;  /* 0x0000001200047c02 */ /* 0x002fc80008000f00 */
[----:B------:R-:W-:Y:S01]  /*85f0*/  LOP3.LUT R5, R123, 0xc0, R4, 0xfe, !PT ;  /* 0x000000c07b057812 */ /* 0x000fe200078efe04 */
[----:B--2---:R-:W-:Y:S06]  /*8600*/  @!P0 BRA `(.L_x_123) ;  /* 0x0000004000588947 */ /* 0x004fec0003800000 */
.L_x_246:
[----:B------:R-:W-:Y:S01]  /*8610*/  R2UR UR6, R5 ;  /* 0x00000000050672ca */ /* 0x000fe200000e0000 */
[----:B------:R-:W-:Y:S01]  /*8620*/  UIADD3 UR5, UPT, UPT, UR4, UR8, URZ ;  /* 0x0000000804057290 */ /* 0x000fe2000fffe0ff */
[----:B------:R-:W-:Y:S02]  /*8630*/  MOV R124, UR17 ;  /* 0x00000011007c7c02 */ /* 0x000fe40008000f00 */
[----:B------:R-:W-:-:S05]  /*8640*/  LOP3.LUT R5, R123, UR18, RZ, 0xfc, !PT ;  /* 0x000000127b057c12 */ /* 0x000fca000f8efcff */
[----:B------:R-:W-:-:S04]  /*8650*/  IMAD R124, R124, -0x10, R5 ;  /* 0xfffffff07c7c7824 */ /* 0x000fc800078e0205 */
[----:B-1----:R-:W1:Y:S01]  /*8660*/  LDTM.x32 R4, tmem[UR6] ;  /* 0x00000006000479ee */ /* 0x002e6200082c0000 */
[----:B------:R-:W-:Y:S01]  /*8670*/  NOP ;  /* 0x0000000000007918 */ /* 0x000fe20000000000 */
[----:B-1----:R-:W-:Y:S01]  /*8680*/  BAR.SYNC.DEFER_BLOCKING 0x3, 0x100 ;  /* 0x00c4000000007b1d */ /* 0x002fe20000010000 */
[----:B------:R-:W-:-:S05]  /*8690*/  USHF.L.U32 UR6, UR11, 0x1f, URZ ;  /* 0x0000001f0b067899 */ /* 0x000fca00080006ff */
[----:B------:R-:W1:Y:S02]  /*86a0*/  LDS.128 R36, [UR5+0x20610] ;  /* 0x02061005ff247984 */ /* 0x000e640008000c00 */
[----:B-1----:R-:W-:Y:S02]  /*86b0*/  FADD2 R8, R8.F32x2.HI_LO, -R36.F32x2.HI_LO ;  /* 0x800000240808724b */ /* 0x002fe40000000000 */
[----:B------:R-:W-:Y:S02]  /*86c0*/  FADD2 R10, R10.F32x2.HI_LO, -R38.F32x2.HI_LO ;  /* 0x800000260a0a724b */ /* 0x000fe40000000000 */
[----:B------:R-:W1:Y:S01]  /*86d0*/  LDS.128 R36, [UR5+0x20600] ;  /* 0x02060005ff247984 */ /* 0x000e620008000c00 */
[----:B------:R-:W-:Y:S02]  /*86e0*/  FMUL2 R8, R88.F32x2.HI_LO, R8.F32x2.HI_LO ;  /* 0x000000085808724a */ /* 0x000fe40000000000 */
[----:B------:R-:W-:Y:S02]  /*86f0*/  FMUL2 R10, R90.F32x2.HI_LO, R10.F32x2.HI_LO ;  /* 0x0000000a5a0a724a */ /* 0x000fe40000000000 */
[----:B------:R-:W2:Y:S01]  /*8700*/  LDS.128 R88, [UR5+0x20630] ;  /* 0x02063005ff587984 */ /* 0x000ea20008000c00 */
[----:B-1----:R-:W-:-:S02]  /*8710*/  FADD2 R4, R4.F32x2.HI_LO, -R36.F32x2.HI_LO ;  /* 0x800000240404724b */ /* 0x002fc40000000000 */
[----:B------:R-:W-:Y:S02]  /*8720*/  FADD2 R6, R6.F32x2.HI_LO, -R38.F32x2.HI_LO ;  /* 0x800000260606724b */ /* 0x000fe40000000000 */
[----:B------:R-:W1:Y:S01]  /*8730*/  LDS.128 R36, [UR5+0x20620] ;  /* 0x02062005ff247984 */ /* 0x000e620008000c00 */
[----:B--2---:R-:W-:Y:S02]  /*8740*/  FADD2 R18, R18.F32x2.HI_LO, -R90.F32x2.HI_LO ;  /* 0x8000005a1212724b */ /* 0x004fe40000000000 */
[----:B------:R-:W-:Y:S02]  /*8750*/  FADD2 R16, R16.F32x2.HI_LO, -R88.F32x2.HI_LO ;  /* 0x800000581010724b */ /* 0x000fe40000000000 */
[----:B------:R-:W-:Y:S01]  /*8760*/  FMUL2 R4, R94.F32x2.HI_LO, R4.F32x2.HI_LO ;  /* 0x000000045e04724a */ /* 0x000fe20000000000 */
[----:B------:R-:W2:Y:S01]  /*8770*/  LDS.128 R88, [UR5+0x20670] ;  /* 0x02067005ff587984 */ /* 0x000ea20008000c00 */
[----:B------:R-:W-:Y:S02]  /*8780*/  FMUL2 R6, R92.F32x2.HI_LO, R6.F32x2.HI_LO ;  /* 0x000000065c06724a */ /* 0x000fe40000000000 */
[----:B------:R-:W-:Y:S01]  /*8790*/  FMUL2 R16, R48.F32x2.HI_LO, R16.F32x2.HI_LO ;  /* 0x000000103010724a */ /* 0x000fe20000000000 */
[----:B------:R-:W3:Y:S01]  /*87a0*/  LDS.128 R92, [UR5+0x20640] ;  /* 0x02064005ff5c7984 */ /* 0x000ee20008000c00 */
[----:B-1----:R-:W-:-:S02]  /*87b0*/  FADD2 R36, R12.F32x2.HI_LO, -R36.F32x2.HI_LO ;  /* 0x800000240c24724b */ /* 0x002fc40000000000 */
[----:B------:R-:W-:Y:S02]  /*87c0*/  FMUL2 R12, R50.F32x2.HI_LO, R18.F32x2.HI_LO ;  /* 0x00000012320c724a */ /* 0x000fe40000000000 */
[----:B------:R-:W-:Y:S01]  /*87d0*/  FADD2 R18, R14.F32x2.HI_LO, -R38.F32x2.HI_LO ;  /* 0x800000260e12724b */ /* 0x000fe20000000000 */
[----:B------:R-:W1:Y:S01]  /*87e0*/  LDS.128 R48, [UR5+0x20660] ;  /* 0x02066005ff307984 */ /* 0x000e620008000c00 */
[----:B------:R-:W-:Y:S01]  /*87f0*/  FMUL2 R14, R84.F32x2.HI_LO, R36.F32x2.HI_LO ;  /* 0x00000024540e724a */ /* 0x000fe20000000000 */
[----:B------:R-:W-:Y:S01]  /*8800*/  MOV R84, UR6 ;  /* 0x0000000600547c02 */ /* 0x000fe20008000f00 */
[----:B--2---:R-:W-:Y:S01]  /*8810*/  FADD2 R32, R32.F32x2.HI_LO, -R88.F32x2.HI_LO ;  /* 0x800000582020724b */ /* 0x004fe20000000000 */
[----:B------:R-:W2:Y:S01]  /*8820*/  LDS.128 R36, [UR5+0x20650] ;  /* 0x02065005ff247984 */ /* 0x000ea20008000c00 */
[----:B---3--:R-:W-:Y:S01]  /*8830*/  FADD2 R20, R20.F32x2.HI_LO, -R92.F32x2.HI_LO ;  /* 0x8000005c1414724b */ /* 0x008fe20000000000 */
[----:B------:R-:W3:Y:S01]  /*8840*/  SYNCS.PHASECHK.TRANS64.TRYWAIT P0, [UR4+0x68], R84 ;  /* 0x00006854ff0075a7 */ /* 0x000ee20008001104 */
[----:B------:R-:W-:-:S02]  /*8850*/  FADD2 R22, R22.F32x2.HI_LO, -R94.F32x2.HI_LO ;  /* 0x8000005e1616724b */ /* 0x000fc40000000000 */
[----:B------:R-:W-:Y:S02]  /*8860*/  FADD2 R34, R34.F32x2.HI_LO, -R90.F32x2.HI_LO ;  /* 0x8000005a2222724b */ /* 0x000fe40000000000 */
[----:B------:R-:W-:Y:S02]  /*8870*/  FMUL2 R18, R86.F32x2.HI_LO, R18.F32x2.HI_LO ;  /* 0x000000125612724a */ /* 0x000fe40000000000 */
[----:B------:R-:W-:Y:S02]  /*8880*/  FMUL2 R20, R44.F32x2.HI_LO, R20.F32x2.HI_LO ;  /* 0x000000142c14724a */ /* 0x000fe40000000000 */
[----:B------:R-:W-:Y:S02]  /*8890*/  FMUL2 R22, R46.F32x2.HI_LO, R22.F32x2.HI_LO ;  /* 0x000000162e16724a */ /* 0x000fe40000000000 */
[----:B------:R-:W-:Y:S01]  /*88a0*/  FMUL2 R32, R96.F32x2.HI_LO, R32.F32x2.HI_LO ;  /* 0x000000206020724a */ /* 0x000fe20000000000 */
[----:B------:R-:W-:Y:S01]  /*88b0*/  F2FP.F16.F32.PACK_AB R44, R21, R20 ;  /* 0x00000014152c723e */ /* 0x000fe200000000ff */
[----:B------:R-:W-:Y:S01]  /*88c0*/  FMUL2 R34, R98.F32x2.HI_LO, R34.F32x2.HI_LO ;  /* 0x000000226222724a */ /* 0x000fe20000000000 */
[----:B------:R-:W-:Y:S01]  /*88d0*/  F2FP.F16.F32.PACK_AB R45, R23, R22 ;  /* 0x00000016172d723e */ /* 0x000fe200000000ff */
[----:B-1----:R-:W-:-:S02]  /*88e0*/  FADD2 R28, R28.F32x2.HI_LO, -R48.F32x2.HI_LO ;  /* 0x800000301c1c724b */ /* 0x002fc40000000000 */
[----:B------:R-:W-:Y:S01]  /*88f0*/  FADD2 R30, R30.F32x2.HI_LO, -R50.F32x2.HI_LO ;  /* 0x800000321e1e724b */ /* 0x000fe20000000000 */
[----:B------:R-:W-:Y:S01]  /*8900*/  F2FP.F16.F32.PACK_AB R50, R33, R32 ;  /* 0x000000202132723e */ /* 0x000fe200000000ff */
[----:B--2---:R-:W-:Y:S01]  /*8910*/  FADD2 R24, R24.F32x2.HI_LO, -R36.F32x2.HI_LO ;  /* 0x800000241818724b */ /* 0x004fe20000000000 */
[----:B------:R-:W-:Y:S01]  /*8920*/  F2FP.F16.F32.PACK_AB R36, R5, R4 ;  /* 0x000000040524723e */ /* 0x000fe200000000ff */
[----:B------:R-:W-:Y:S01]  /*8930*/  FADD2 R26, R26.F32x2.HI_LO, -R38.F32x2.HI_LO ;  /* 0x800000261a1a724b */ /* 0x000fe20000000000 */
[----:B------:R-:W-:Y:S01]  /*8940*/  F2FP.F16.F32.PACK_AB R38, R9, R8 ;  /* 0x000000080926723e */ /* 0x000fe200000000ff */
[----:B------:R-:W-:Y:S01]  /*8950*/  FMUL2 R24, R40.F32x2.HI_LO, R24.F32x2.HI_LO ;  /* 0x000000182818724a */ /* 0x000fe20000000000 */
[----:B------:R-:W-:Y:S01]  /*8960*/  F2FP.F16.F32.PACK_AB R39, R11, R10 ;  /* 0x0000000a0b27723e */ /* 0x000fe200000000ff */
[----:B------:R-:W-:Y:S01]  /*8970*/  FMUL2 R26, R42.F32x2.HI_LO, R26.F32x2.HI_LO ;  /* 0x0000001a2a1a724a */ /* 0x000fe20000000000 */
[----:B------:R-:W-:Y:S01]  /*8980*/  F2FP.F16.F32.PACK_AB R37, R7, R6 ;  /* 0x000000060725723e */ /* 0x000fe200000000ff */
[----:B------:R-:W-:Y:S01]  /*8990*/  FMUL2 R28, R100.F32x2.HI_LO, R28.F32x2.HI_LO ;  /* 0x0000001c641c724a */ /* 0x000fe20000000000 */
[----:B------:R-:W-:Y:S01]  /*89a0*/  F2FP.F16.F32.PACK_AB R42, R17, R16 ;  /* 0x00000010112a723e */ /* 0x000fe200000000ff */
[----:B------:R-:W-:Y:S01]  /*89b0*/  FMUL2 R30, R102.F32x2.HI_LO, R30.F32x2.HI_LO ;  /* 0x0000001e661e724a */ /* 0x000fe20000000000 */
[----:B------:R-:W-:-:S02]  /*89c0*/  F2FP.F16.F32.PACK_AB R43, R13, R12 ;  /* 0x0000000c0d2b723e */ /* 0x000fc400000000ff */
[----:B------:R-:W-:Y:S02]  /*89d0*/  F2FP.F16.F32.PACK_AB R40, R15, R14 ;  /* 0x0000000e0f28723e */ /* 0x000fe400000000ff */
[----:B------:R-:W-:Y:S02]  /*89e0*/  F2FP.F16.F32.PACK_AB R41, R19, R18 ;  /* 0x000000121329723e */ /* 0x000fe400000000ff */
[----:B------:R-:W-:Y:S02]  /*89f0*/  F2FP.F16.F32.PACK_AB R46, R25, R24 ;  /* 0x00000018192e723e */ /* 0x000fe400000000ff */
[----:B------:R-:W-:Y:S02]  /*8a00*/  F2FP.F16.F32.PACK_AB R47, R27, R26 ;  /* 0x0000001a1b2f723e */ /* 0x000fe400000000ff */
[----:B------:R-:W-:Y:S02]  /*8a10*/  F2FP.F16.F32.PACK_AB R51, R35, R34 ;  /* 0x000000222333723e */ /* 0x000fe400000000ff */
[----:B------:R-:W-:-:S02]  /*8a20*/  F2FP.F16.F32.PACK_AB R48, R29, R28 ;  /* 0x0000001c1d30723e */ /* 0x000fc400000000ff */
[----:B------:R-:W-:Y:S01]  /*8a30*/  F2FP.F16.F32.PACK_AB R49, R31, R30 ;  /* 0x0000001e1f31723e */ /* 0x000fe200000000ff */
[----:B---3--:R-:W-:Y:S06]  /*8a40*/  @!P0 BRA `(.L_x_124) ;  /* 0x0000003c00688947 */ /* 0x008fec0003800000 */
.L_x_248:
[----:B------:R-:W-:Y:S02]  /*8a50*/  R2UR UR6, R124 ;  /* 0x000000007c0672ca */ /* 0x000fe400000e0000 */
[----:B------:R-:W-:-:S04]  /*8a60*/  LOP3.LUT R93, R3, 0xff, RZ, 0xc0, !PT ;  /* 0x000000ff035d7812 */ /* 0x000fc800078ec0ff */
[----:B------:R-:W-:-:S05]  /*8a70*/  SHF.R.U32.HI R94, RZ, 0x7, R93 ;  /* 0x00000007ff5e7819 */ /* 0x000fca000001165d */
[----:B------:R-:W-:Y:S02]  /*8a80*/  IMAD.SHL.U32 R92, R94, 0x20, RZ ;  /* 0x000000205e5c7824 */ /* 0x000fe400078e00ff */
[----:B------:R2:W-:Y:S03]  /*8a90*/  STTM.x16 tmem[UR6+0xc0], R36 ;  /* 0x0000c024000079ed */ /* 0x0005e60008240006 */
[----:B-1----:R-:W-:Y:S01]  /*8aa0*/  LOP3.LUT R4, R123, 0x100, R92, 0xfe, !PT ;  /* 0x000001007b047812 */ /* 0x002fe200078efe5c */
[----:B------:R-:W-:Y:S06]  /*8ab0*/  BRA.U !UP2, `(.L_x_125) ;  /* 0x000000010a907547 */ /* 0x000fec000b800000 */
[----:B------:R-:W-:Y:S02]  /*8ac0*/  IMAD.SHL.U32 R6, R3, 0x40, RZ ;  /* 0x0000004003067824 */ /* 0x000fe400078e00ff */
[----:B------:R-:W-:-:S05]  /*8ad0*/  IMAD.U32 R5, RZ, RZ, UR18 ;  /* 0x00000012ff057e24 */ /* 0x000fca000f8e00ff */
[----:B------:R-:W-:-:S04]  /*8ae0*/  LOP3.LUT R5, R5, 0x1fc0, R6, 0xf8, !PT ;  /* 0x00001fc005057812 */ /* 0x000fc800078ef806 */
[----:B------:R-:W-:-:S04]  /*8af0*/  IADD3 R11, PT, PT, R5, UR4, R5 ;  /* 0x00000004050b7c10 */ /* 0x000fc8000fffe005 */
[C---:B------:R-:W-:Y:S01]  /*8b00*/  IADD3 R7, PT, PT, R11.reuse, 0x18410, RZ ;  /* 0x000184100b077810 */ /* 0x040fe20007ffe0ff */
[C---:B------:R-:W-:Y:S02]  /*8b10*/  VIADD R12, R11.reuse, 0x18400 ;  /* 0x000184000b0c7836 */ /* 0x040fe40000000000 */
[C---:B------:R-:W-:Y:S01]  /*8b20*/  VIADD R9, R11.reuse, 0x18420 ;  /* 0x000184200b097836 */ /* 0x040fe20000000000 */
[----:B------:R-:W-:Y:S01]  /*8b30*/  SHF.R.U32.HI R6, RZ, 0x3, R7 ;  /* 0x00000003ff067819 */ /* 0x000fe20000011607 */
[----:B------:R-:W-:Y:S01]  /*8b40*/  VIADD R11, R11, 0x18430 ;  /* 0x000184300b0b7836 */ /* 0x000fe20000000000 */
[----:B------:R-:W-:Y:S02]  /*8b50*/  SHF.R.U32.HI R5, RZ, 0x3, R12 ;  /* 0x00000003ff057819 */ /* 0x000fe4000001160c */
[----:B------:R-:W-:Y:S02]  /*8b60*/  SHF.R.U32.HI R8, RZ, 0x3, R9 ;  /* 0x00000003ff087819 */ /* 0x000fe40000011609 */
[----:B------:R-:W-:-:S02]  /*8b70*/  SHF.R.U32.HI R10, RZ, 0x3, R11 ;  /* 0x00000003ff0a7819 */ /* 0x000fc4000001160b */
[----:B------:R-:W-:Y:S02]  /*8b80*/  LOP3.LUT R5, R12, 0x70, R5, 0x78, !PT ;  /* 0x000000700c057812 */ /* 0x000fe400078e7805 */
[----:B------:R-:W-:Y:S02]  /*8b90*/  LOP3.LUT R6, R7, 0x70, R6, 0x78, !PT ;  /* 0x0000007007067812 */ /* 0x000fe400078e7806 */
[----:B------:R-:W-:Y:S01]  /*8ba0*/  LOP3.LUT R8, R9, 0x70, R8, 0x78, !PT ;  /* 0x0000007009087812 */ /* 0x000fe200078e7808 */
[----:B------:R1:W-:Y:S01]  /*8bb0*/  STS.128 [R5], R36 ;  /* 0x0000002405007388 */ /* 0x0003e20000000c00 */
[----:B------:R-:W-:-:S03]  /*8bc0*/  LOP3.LUT R10, R11, 0x70, R10, 0x78, !PT ;  /* 0x000000700b0a7812 */ /* 0x000fc600078e780a */
[----:B------:R3:W-:Y:S04]  /*8bd0*/  STS.128 [R6], R40 ;  /* 0x0000002806007388 */ /* 0x0007e80000000c00 */
[----:B------:R4:W-:Y:S04]  /*8be0*/  STS.128 [R8], R44 ;  /* 0x0000002c08007388 */ /* 0x0009e80000000c00 */
[----:B------:R5:W-:Y:S01]  /*8bf0*/  STS.128 [R10], R48 ;  /* 0x000000300a007388 */ /* 0x000be20000000c00 */
[----:B-12---:R-:W-:Y:S01]  /*8c00*/  MOV R36, R68 ;  /* 0x0000004400247202 */ /* 0x006fe20000000f00 */
[----:B------:R-:W-:Y:S01]  /*8c10*/  IMAD.MOV.U32 R37, RZ, RZ, R69 ;  /* 0x000000ffff257224 */ /* 0x000fe200078e0045 */
[----:B------:R-:W-:Y:S01]  /*8c20*/  MOV R39, R71 ;  /* 0x0000004700277202 */ /* 0x000fe20000000f00 */
[----:B------:R-:W-:Y:S01]  /*8c30*/  IMAD.MOV.U32 R38, RZ, RZ, R70 ;  /* 0x000000ffff267224 */ /* 0x000fe200078e0046 */
[----:B---3--:R-:W-:Y:S01]  /*8c40*/  MOV R42, R74 ;  /* 0x0000004a002a7202 */ /* 0x008fe20000000f00 */
[----:B------:R-:W-:-:S02]  /*8c50*/  IMAD.MOV.U32 R40, RZ, RZ, R72 ;  /* 0x000000ffff287224 */ /* 0x000fc400078e0048 */
[----:B------:R-:W-:Y:S01]  /*8c60*/  IMAD.MOV.U32 R41, RZ, RZ, R73 ;  /* 0x000000ffff297224 */ /* 0x000fe200078e0049 */
[----:B----4-:R-:W-:Y:S01]  /*8c70*/  MOV R45, R77 ;  /* 0x0000004d002d7202 */ /* 0x010fe20000000f00 */
[----:B------:R-:W-:Y:S02]  /*8c80*/  IMAD.MOV.U32 R43, RZ, RZ, R75 ;  /* 0x000000ffff2b7224 */ /* 0x000fe400078e004b */
[----:B------:R-:W-:Y:S01]  /*8c90*/  IMAD.MOV.U32 R44, RZ, RZ, R76 ;  /* 0x000000ffff2c7224 */ /* 0x000fe200078e004c */
[----:B-----5:R-:W-:Y:S01]  /*8ca0*/  MOV R48, R80 ;  /* 0x0000005000307202 */ /* 0x020fe20000000f00 */
[----:B------:R-:W-:Y:S01]  /*8cb0*/  IMAD.MOV.U32 R46, RZ, RZ, R78 ;  /* 0x000000ffff2e7224 */ /* 0x000fe200078e004e */
[----:B------:R-:W-:Y:S01]  /*8cc0*/  MOV R51, R83 ;  /* 0x0000005300337202 */ /* 0x000fe20000000f00 */
[----:B------:R-:W-:Y:S02]  /*8cd0*/  IMAD.MOV.U32 R47, RZ, RZ, R79 ;  /* 0x000000ffff2f7224 */ /* 0x000fe400078e004f */
[----:B------:R-:W-:-:S02]  /*8ce0*/  IMAD.MOV.U32 R49, RZ, RZ, R81 ;  /* 0x000000ffff317224 */ /* 0x000fc400078e0051 */
[----:B------:R-:W-:-:S07]  /*8cf0*/  IMAD.MOV.U32 R50, RZ, RZ, R82 ;  /* 0x000000ffff327224 */ /* 0x000fce00078e0052 */
.L_x_125:
[----:B------:R-:W-:Y:S02]  /*8d00*/  R2UR UR6, R4 ;  /* 0x00000000040672ca */ /* 0x000fe400000e0000 */
[----:B------:R-:W-:-:S05]  /*8d10*/  LOP3.LUT R123, R123, R92, RZ, 0xfc, !PT ;  /* 0x0000005c7b7b7212 */ /* 0x000fca00078efcff */
[----:B------:R-:W-:-:S06]  /*8d20*/  IMAD R123, R94, -0x10, R123 ;  /* 0xfffffff05e7b7824 */ /* 0x000fcc00078e027b */
[----:B------:R-:W1:Y:S01]  /*8d30*/  LDTM.x32 R4, tmem[UR6] ;  /* 0x00000006000479ee */ /* 0x000e6200082c0000 */
[----:B------:R-:W-:Y:S01]  /*8d40*/  NOP ;  /* 0x0000000000007918 */ /* 0x000fe20000000000 */
[----:B-1----:R-:W-:Y:S06]  /*8d50*/  BAR.SYNC.DEFER_BLOCKING 0x3, 0x100 ;  /* 0x00c4000000007b1d */ /* 0x002fec0000010000 */
[----:B------:R-:W1:Y:S04]  /*8d60*/  LDS.128 R68, [UR5+0x20710] ;  /* 0x02071005ff447984 */ /* 0x000e680008000c00 */
[----:B------:R-:W3:Y:S04]  /*8d70*/  LDS.128 R88, [UR5+0x20700] ;  /* 0x02070005ff587984 */ /* 0x000ee80008000c00 */
[----:B------:R-:W4:Y:S04]  /*8d80*/  LDS.128 R76, [UR5+0x20750] ;  /* 0x02075005ff4c7984 */ /* 0x000f280008000c00 */
[----:B------:R-:W5:Y:S04]  /*8d90*/  LDS.128 R80, [UR5+0x20720] ;  /* 0x02072005ff507984 */ /* 0x000f680008000c00 */
[----:B------:R-:W2:Y:S04]  /*8da0*/  LDS.128 R84, [UR5+0x20730] ;  /* 0x02073005ff547984 */ /* 0x000ea80008000c00 */
[----:B------:R-:W2:Y:S01]  /*8db0*/  LDS.128 R72, [UR5+0x20740] ;  /* 0x02074005ff487984 */ /* 0x000ea20008000c00 */
[----:B-1----:R-:W-:-:S02]  /*8dc0*/  FADD2 R68, R8.F32x2.HI_LO, -R68.F32x2.HI_LO ;  /* 0x800000440844724b */ /* 0x002fc40000000000 */
[----:B------:R-:W-:Y:S02]  /*8dd0*/  FADD2 R70, R10.F32x2.HI_LO, -R70.F32x2.HI_LO ;  /* 0x800000460a46724b */ /* 0x000fe40000000000 */
[----:B---3--:R-:W-:Y:S01]  /*8de0*/  FADD2 R4, R4.F32x2.HI_LO, -R88.F32x2.HI_LO ;  /* 0x800000580404724b */ /* 0x008fe20000000000 */
[----:B------:R-:W1:Y:S01]  /*8df0*/  LDS.128 R8, [UR5+0x20770] ;  /* 0x02077005ff087984 */ /* 0x000e620008000c00 */
[----:B------:R-:W-:Y:S02]  /*8e00*/  FADD2 R6, R6.F32x2.HI_LO, -R90.F32x2.HI_LO ;  /* 0x8000005a0606724b */ /* 0x000fe40000000000 */
[----:B----4-:R-:W-:Y:S01]  /*8e10*/  FADD2 R24, R24.F32x2.HI_LO, -R76.F32x2.HI_LO ;  /* 0x8000004c1818724b */ /* 0x010fe20000000000 */
[----:B------:R-:W3:Y:S01]  /*8e20*/  LDS.128 R88, [UR5+0x20760] ;  /* 0x02076005ff587984 */ /* 0x000ee20008000c00 */
[----:B------:R-:W-:Y:S01]  /*8e30*/  FADD2 R26, R26.F32x2.HI_LO, -R78.F32x2.HI_LO ;  /* 0x8000004e1a1a724b */ /* 0x000fe20000000000 */
[----:B------:R-:W-:Y:S01]  /*8e40*/  R2UR UR5, R123 ;  /* 0x000000007b0572ca */ /* 0x000fe200000e0000 */
[----:B-----5:R-:W-:-:S02]  /*8e50*/  FADD2 R12, R12.F32x2.HI_LO, -R80.F32x2.HI_LO ;  /* 0x800000500c0c724b */ /* 0x020fc40000000000 */
[----:B------:R-:W-:Y:S02]  /*8e60*/  FADD2 R14, R14.F32x2.HI_LO, -R82.F32x2.HI_LO ;  /* 0x800000520e0e724b */ /* 0x000fe40000000000 */
[----:B--2---:R-:W-:Y:S02]  /*8e70*/  FADD2 R16, R16.F32x2.HI_LO, -R84.F32x2.HI_LO ;  /* 0x800000541010724b */ /* 0x004fe40000000000 */
[----:B------:R-:W-:Y:S02]  /*8e80*/  FADD2 R18, R18.F32x2.HI_LO, -R86.F32x2.HI_LO ;  /* 0x800000561212724b */ /* 0x000fe40000000000 */
[----:B------:R-:W-:Y:S02]  /*8e90*/  FADD2 R20, R20.F32x2.HI_LO, -R72.F32x2.HI_LO ;  /* 0x800000481414724b */ /* 0x000fe40000000000 */
[----:B------:R-:W-:Y:S02]  /*8ea0*/  FADD2 R22, R22.F32x2.HI_LO, -R74.F32x2.HI_LO ;  /* 0x8000004a1616724b */ /* 0x000fe40000000000 */
[----:B------:R-:W-:-:S02]  /*8eb0*/  FMUL2 R78, R104.F32x2.HI_LO, R24.F32x2.HI_LO ;  /* 0x00000018684e724a */ /* 0x000fc40000000000 */
[----:B------:R-:W-:Y:S02]  /*8ec0*/  FMUL2 R52, R52.F32x2.HI_LO, R68.F32x2.HI_LO ;  /* 0x000000443434724a */ /* 0x000fe40000000000 */
[----:B------:R-:W-:Y:S01]  /*8ed0*/  FMUL2 R54, R54.F32x2.HI_LO, R70.F32x2.HI_LO ;  /* 0x000000463636724a */ /* 0x000fe20000000000 */
        /* <DEDUP_REMOVED lines=17> */
[----:B-1----:R-:W-:Y:S01]  /*8ff0*/  FADD2 R32, R32.F32x2.HI_LO, -R8.F32x2.HI_LO ;  /* 0x800000082020724b */ /* 0x002fe20000000000 */
[----:B------:R-:W-:Y:S01]  /*9000*/  F2FP.F16.F32.PACK_AB R79, R107, R106 ;  /* 0x0000006a6b4f723e */ /* 0x000fe200000000ff */
[----:B------:R-:W-:Y:S01]  /*9010*/  FADD2 R34, R34.F32x2.HI_LO, -R10.F32x2.HI_LO ;  /* 0x8000000a2222724b */ /* 0x000fe20000000000 */
[----:B------:R-:W-:Y:S01]  /*9020*/  F2FP.F16.F32.PACK_AB R76, R21, R20 ;  /* 0x00000014154c723e */ /* 0x000fe200000000ff */
[----:B---3--:R-:W-:Y:S01]  /*9030*/  FADD2 R28, R28.F32x2.HI_LO, -R88.F32x2.HI_LO ;  /* 0x800000581c1c724b */ /* 0x008fe20000000000 */
[----:B------:R-:W-:Y:S01]  /*9040*/  SHF.L.U32 R5, R3, 0x6, RZ ;  /* 0x0000000603057819 */ /* 0x000fe200000006ff */
[----:B------:R-:W-:-:S02]  /*9050*/  FADD2 R30, R30.F32x2.HI_LO, -R90.F32x2.HI_LO ;  /* 0x8000005a1e1e724b */ /* 0x000fc40000000000 */
[----:B------:R-:W-:Y:S01]  /*9060*/  FMUL2 R22, R110.F32x2.HI_LO, R22.F32x2.HI_LO ;  /* 0x000000166e16724a */ /* 0x000fe20000000000 */
[----:B------:R-:W-:Y:S01]  /*9070*/  LOP3.LUT R5, R92, 0x1fc0, R5, 0xf8, !PT ;  /* 0x00001fc05c057812 */ /* 0x000fe200078ef805 */
[----:B------:R-:W-:Y:S02]  /*9080*/  FMUL2 R32, R112.F32x2.HI_LO, R32.F32x2.HI_LO ;  /* 0x000000207020724a */ /* 0x000fe40000000000 */
[----:B------:R-:W-:Y:S01]  /*9090*/  FMUL2 R34, R114.F32x2.HI_LO, R34.F32x2.HI_LO ;  /* 0x000000227222724a */ /* 0x000fe20000000000 */
[----:B------:R-:W-:Y:S01]  /*90a0*/  F2FP.F16.F32.PACK_AB R77, R23, R22 ;  /* 0x00000016174d723e */ /* 0x000fe200000000ff */
[----:B------:R-:W-:Y:S01]  /*90b0*/  FMUL2 R28, R116.F32x2.HI_LO, R28.F32x2.HI_LO ;  /* 0x0000001c741c724a */ /* 0x000fe20000000000 */
[----:B------:R-:W-:Y:S01]  /*90c0*/  F2FP.F16.F32.PACK_AB R82, R33, R32 ;  /* 0x000000202152723e */ /* 0x000fe200000000ff */
[----:B------:R-:W-:Y:S01]  /*90d0*/  FMUL2 R30, R118.F32x2.HI_LO, R30.F32x2.HI_LO ;  /* 0x0000001e761e724a */ /* 0x000fe20000000000 */
[----:B------:R-:W-:Y:S02]  /*90e0*/  F2FP.F16.F32.PACK_AB R83, R35, R34 ;  /* 0x000000222353723e */ /* 0x000fe400000000ff */
[----:B------:R-:W-:-:S02]  /*90f0*/  F2FP.F16.F32.PACK_AB R80, R29, R28 ;  /* 0x0000001c1d50723e */ /* 0x000fc400000000ff */
[----:B------:R-:W-:Y:S02]  /*9100*/  F2FP.F16.F32.PACK_AB R81, R31, R30 ;  /* 0x0000001e1f51723e */ /* 0x000fe400000000ff */
[----:B------:R-:W-:Y:S02]  /*9110*/  IADD3 R4, PT, PT, R5, UR4, R5 ;  /* 0x0000000405047c10 */ /* 0x000fe4000fffe005 */
[----:B------:R1:W-:Y:S02]  /*9120*/  STTM.x16 tmem[UR5+0xe0], R68 ;  /* 0x0000e044000079ed */ /* 0x0003e40008240005 */
[----:B------:R-:W-:Y:S01]  /*9130*/  IADD3 R5, PT, PT, R4, 0x10400, RZ ;  /* 0x0001040004057810 */ /* 0x000fe20007ffe0ff */
[----:B------:R-:W-:Y:S06]  /*9140*/  BRA.U !UP1, `(.L_x_126) ;  /* 0x00000001098c7547 */ /* 0x000fec000b800000 */
[----:B------:R-:W-:-:S05]  /*9150*/  IMAD.SHL.U32 R7, R3, 0x40, RZ ;  /* 0x0000004003077824 */ /* 0x000fca00078e00ff */
        /* <DEDUP_REMOVED lines=18> */
[----:B-12---:R-:W-:Y:S01]  /*9280*/  IMAD.MOV.U32 R68, RZ, RZ, R36 ;  /* 0x000000ffff447224 */ /* 0x006fe200078e0024 */
[----:B------:R-:W-:Y:S01]  /*9290*/  MOV R69, R37 ;  /* 0x0000002500457202 */ /* 0x000fe20000000f00 */
[----:B------:R-:W-:-:S02]  /*92a0*/  IMAD.MOV.U32 R70, RZ, RZ, R38 ;  /* 0x000000ffff467224 */ /* 0x000fc400078e0026 */
[----:B------:R-:W-:Y:S01]  /*92b0*/  IMAD.MOV.U32 R71, RZ, RZ, R39 ;  /* 0x000000ffff477224 */ /* 0x000fe200078e0027 */
[----:B---3--:R-:W-:Y:S01]  /*92c0*/  MOV R72, R40 ;  /* 0x0000002800487202 */ /* 0x008fe20000000f00 */
[----:B------:R-:W-:Y:S01]  /*92d0*/  IMAD.MOV.U32 R73, RZ, RZ, R41 ;  /* 0x000000ffff497224 */ /* 0x000fe200078e0029 */
[----:B------:R-:W-:Y:S01]  /*92e0*/  MOV R75, R43 ;  /* 0x0000002b004b7202 */ /* 0x000fe20000000f00 */
[----:B------:R-:W-:Y:S01]  /*92f0*/  IMAD.MOV.U32 R74, RZ, RZ, R42 ;  /* 0x000000ffff4a7224 */ /* 0x000fe200078e002a */
[----:B----4-:R-:W-:Y:S01]  /*9300*/  MOV R78, R46 ;  /* 0x0000002e004e7202 */ /* 0x010fe20000000f00 */
[----:B------:R-:W-:Y:S02]  /*9310*/  IMAD.MOV.U32 R76, RZ, RZ, R44 ;  /* 0x000000ffff4c7224 */ /* 0x000fe400078e002c */
[----:B------:R-:W-:Y:S01]  /*9320*/  IMAD.MOV.U32 R77, RZ, RZ, R45 ;  /* 0x000000ffff4d7224 */ /* 0x000fe200078e002d */
[----:B-----5:R-:W-:Y:S01]  /*9330*/  MOV R81, R49 ;  /* 0x0000003100517202 */ /* 0x020fe20000000f00 */
[----:B------:R-:W-:Y:S01]  /*9340*/  IMAD.MOV.U32 R79, RZ, RZ, R47 ;  /* 0x000000ffff4f7224 */ /* 0x000fe200078e002f */
[----:B------:R-:W-:Y:S01]  /*9350*/  MOV R83, R51 ;  /* 0x0000003300537202 */ /* 0x000fe20000000f00 */
[----:B------:R-:W-:-:S02]  /*9360*/  IMAD.MOV.U32 R80, RZ, RZ, R48 ;  /* 0x000000ffff507224 */ /* 0x000fc400078e0030 */
[----:B------:R-:W-:-:S07]  /*9370*/  IMAD.MOV.U32 R82, RZ, RZ, R50 ;  /* 0x000000ffff527224 */ /* 0x000fce00078e0032 */
.L_x_126:
[----:B------:R-:W-:Y:S01]  /*9380*/  ELECT P1, URZ, PT ;  /* 0x0000000000ff782f */ /* 0x000fe20003820000 */
[C---:B------:R-:W-:Y:S01]  /*9390*/  VIADD R6, R4.reuse, 0x10410 ;  /* 0x0001041004067836 */ /* 0x040fe20000000000 */
[----:B------:R-:W-:Y:S01]  /*93a0*/  SHF.R.U32.HI R8, RZ, 0x3, R5 ;  /* 0x00000003ff087819 */ /* 0x000fe20000011605 */
[C---:B------:R-:W-:Y:S01]  /*93b0*/  VIADD R7, R4.reuse, 0x10420 ;  /* 0x0001042004077836 */ /* 0x040fe20000000000 */
[----:B------:R-:W2:Y:S01]  /*93c0*/  FENCE.VIEW.ASYNC.T ;  /* 0x00000000000073c6 */ /* 0x000ea20000000200 */
[----:B------:R-:W-:Y:S01]  /*93d0*/  VIADD R9, R4, 0x10430 ;  /* 0x0001043004097836 */ /* 0x000fe20000000000 */
[----:B------:R-:W-:Y:S02]  /*93e0*/  SHF.R.U32.HI R11, RZ, 0x3, R6 ;  /* 0x00000003ff0b7819 */ /* 0x000fe40000011606 */
[----:B--2---:R-:W-:Y:S02]  /*93f0*/  ELECT P0, URZ, PT ;  /* 0x0000000000ff782f */ /* 0x004fe40003800000 */
[----:B------:R-:W-:Y:S01]  /*9400*/  LOP3.LUT R5, R5, 0x70, R8, 0x78, !PT ;  /* 0x0000007005057812 */ /* 0x000fe200078e7808 */
[----:B------:R-:W-:Y:S01]  /*9410*/  BSSY.RECONVERGENT B0, `(.L_x_127) ;  /* 0x0000026000007945 */ /* 0x000fe20003800200 */
[----:B------:R-:W-:-:S02]  /*9420*/  SHF.R.U32.HI R4, RZ, 0x3, R7 ;  /* 0x00000003ff047819 */ /* 0x000fc40000011607 */
[----:B------:R-:W-:Y:S02]  /*9430*/  SHF.R.U32.HI R8, RZ, 0x3, R9 ;  /* 0x00000003ff087819 */ /* 0x000fe40000011609 */
[----:B------:R-:W-:Y:S01]  /*9440*/  LOP3.LUT R10, R6, 0x70, R11, 0x78, !PT ;  /* 0x00000070060a7812 */ /* 0x000fe200078e780b */
[----:B------:R-:W-:Y:S01]  /*9450*/  @P1 IMAD.MOV.U32 R6, RZ, RZ, 0x1 ;  /* 0x00000001ff061424 */ /* 0x000fe200078e00ff */
[----:B------:R-:W-:Y:S01]  /*9460*/  LOP3.LUT R4, R7, 0x70, R4, 0x78, !PT ;  /* 0x0000007007047812 */ /* 0x000fe200078e7804 */
[----:B------:R-:W-:Y:S01]  /*9470*/  @!P2 IMAD.MOV.U32 R7, RZ, RZ, 0x1 ;  /* 0x00000001ff07a424 */ /* 0x000fe200078e00ff */
[----:B------:R-:W-:Y:S01]  /*9480*/  LOP3.LUT R8, R9, 0x70, R8, 0x78, !PT ;  /* 0x0000007009087812 */ /* 0x000fe200078e7808 */
[----:B------:R2:W-:Y:S01]  /*9490*/  @P1 SYNCS.ARRIVE.TRANS64.RED.ART0 RZ, [UR23], R6 ;  /* 0x00000006ffff19a7 */ /* 0x0005e20008500417 */
[----:B------:R3:W-:Y:S04]  /*94a0*/  STS.128 [R5], R68 ;  /* 0x0000004405007388 */ /* 0x0007e80000000c00 */
[----:B------:R3:W-:Y:S04]  /*94b0*/  STS.128 [R10], R72 ;  /* 0x000000480a007388 */ /* 0x0007e80000000c00 */
[----:B------:R3:W-:Y:S04]  /*94c0*/  STS.128 [R4], R76 ;  /* 0x0000004c04007388 */ /* 0x0007e80000000c00 */
[----:B------:R3:W-:Y:S01]  /*94d0*/  STS.128 [R8], R80 ;  /* 0x0000005008007388 */ /* 0x0007e20000000c00 */
[----:B------:R4:W-:Y:S06]  /*94e0*/  MEMBAR.ALL.CTA ;  /* 0x0000000000007992 */ /* 0x0009ec0000008000 */
[----:B----4-:R-:W4:Y:S01]  /*94f0*/  FENCE.VIEW.ASYNC.S ;  /* 0x00000000000073c6 */ /* 0x010f220000000000 */
[----:B--2---:R-:W-:Y:S01]  /*9500*/  @P0 IMAD.MOV.U32 R6, RZ, RZ, 0x1 ;  /* 0x00000001ff060424 */ /* 0x004fe200078e00ff */
[----:B----4-:R-:W-:Y:S06]  /*9510*/  BAR.SYNC.DEFER_BLOCKING 0x3, 0x100 ;  /* 0x00c4000000007b1d */ /* 0x010fec0000010000 */
[----:B------:R3:W-:Y:S01]  /*9520*/  @!P2 SYNCS.ARRIVE.TRANS64.ART0 RZ, [UR4+0x38], R7 ;  /* 0x00003807ffffa9a7 */ /* 0x0007e20008500004 */
[----:B------:R3:W-:Y:S01]  /*9530*/  @P0 SYNCS.ARRIVE.TRANS64.RED.ART0 RZ, [UR20], R6 ;  /* 0x00000006ffff09a7 */ /* 0x0007e20008500414 */
[----:B------:R-:W-:-:S13]  /*9540*/  ISETP.NE.AND P0, PT, R93, RZ, PT ;  /* 0x000000ff5d00720c */ /* 0x000fda0003f05270 */
[----:B------:R-:W-:Y:S05]  /*9550*/  @P0 BRA `(.L_x_128) ;  /* 0x0000000000440947 */ /* 0x000fea0003800000 */
[----:B------:R-:W-:Y:S01]  /*9560*/  UIADD3 UR5, UPT, UPT, UR4, 0x118, URZ ;  /* 0x0000011804057890 */ /* 0x000fe2000fffe0ff */
[----:B---3--:R-:W-:Y:S01]  /*9570*/  IMAD.MOV.U32 R5, RZ, RZ, 0x4000 ;  /* 0x00004000ff057424 */ /* 0x008fe200078e00ff */
[----:B------:R-:W-:Y:S01]  /*9580*/  ULEA UR6, UR21, UR4, 0xe ;  /* 0x0000000415067291 */ /* 0x000fe2000f8e70ff */
[----:B------:R-:W-:Y:S01]  /*9590*/  PLOP3.LUT P0, PT, PT, PT, PT, 0x80, 0x8 ;  /* 0x000000000008781c */ /* 0x000fe20003f0f070 */
[----:B------:R-:W-:Y:S01]  /*95a0*/  UPRMT UR5, UR25, 0x654, UR5 ;  /* 0x0000065419057896 */ /* 0x000fe20008000005 */
[----:B------:R2:W-:Y:S01]  /*95b0*/  SYNCS.ARRIVE.TRANS64.RED RZ, [R122+URZ], R5 ;  /* 0x000000057aff79a7 */ /* 0x0005e200080004ff */
[----:B------:R-:W-:Y:S01]  /*95c0*/  UIADD3 UR6, UPT, UPT, UR6, 0x18400, URZ ;  /* 0x0001840006067890 */ /* 0x000fe2000fffe0ff */
[----:B------:R-:W-:-:S03]  /*95d0*/  UMOV UR9, 0x400 ;  /* 0x0000040000097882 */ /* 0x000fc60000000000 */
[----:B------:R-:W-:Y:S01]  /*95e0*/  UPRMT UR6, UR25, 0x654, UR6 ;  /* 0x0000065419067896 */ /* 0x000fe20008000006 */
[----:B--2---:R-:W-:Y:S01]  /*95f0*/  IMAD.U32 R122, RZ, RZ, UR5 ;  /* 0x00000005ff7a7e24 */ /* 0x004fe2000f8e00ff */
[----:B------:R-:W-:-:S04]  /*9600*/  UIADD3 UR5, UPT, UPT, UR4, 0x10400, URZ ;  /* 0x0001040004057890 */ /* 0x000fc8000fffe0ff */
[----:B------:R-:W-:-:S15]  /*9610*/  R2UR UR7, R122 ;  /* 0x000000007a0772ca */ /* 0x000fde00000e0000 */
.L_x_129:
[----:B------:R-:W-:Y:S01]  /*9620*/  @P0 ELECT P1, URZ, PT ;  /* 0x0000000000ff082f */ /* 0x000fe20003820000 */
[----:B------:R2:W-:-:S12]  /*9630*/  UBLKCP.S.S [UR6], [UR5], UR9 ;  /* 0x00000006050073ba */ /* 0x0005d80008000609 */
[----:B------:R-:W-:Y:S02]  /*9640*/  @P1 PLOP3.LUT P0, PT, P1, PT, PT, 0x8, 0x80 ;  /* 0x000000000080181c */ /* 0x000fe40000f0e170 */
[----:B------:R-:W-:-:S11]  /*9650*/  PLOP3.LUT P1, PT, PT, PT, PT, 0x8, 0x80 ;  /* 0x000000000080781c */ /* 0x000fd60003f2e170 */
[----:B--2---:R-:W-:Y:S05]  /*9660*/  @P0 BRA.U.ANY `(.L_x_129) ;  /* 0xfffffffd00ec0947 */ /* 0x004fea000393ffff */
.L_x_128:
[----:B------:R-:W-:Y:S05]  /*9670*/  BSYNC.RECONVERGENT B0 ;  /* 0x0000000000007941 */ /* 0x000fea0003800200 */
.L_x_127:
[----:B------:R-:W-:Y:S01]  /*9680*/  UIADD3 UR16, UPT, UPT, UR16, 0x1, URZ ;  /* 0x0000000110107890 */ /* 0x000fe2000fffe0ff */
[----:B------:R-:W-:Y:S01]  /*9690*/  IADD3 R121, PT, PT, R121, -0x80, RZ ;  /* 0xffffff8079797810 */ /* 0x000fe20007ffe0ff */
[----:B------:R-:W-:Y:S02]  /*96a0*/  UIADD3 UR15, UPT, UPT, UR15, 0x1, URZ ;  /* 0x000000010f0f7890 */ /* 0x000fe4000fffe0ff */
[----:B------:R-:W-:Y:S02]  /*96b0*/  UISETP.NE.AND UP0, UPT, UR16, URZ, UPT ;  /* 0x000000ff1000728c */ /* 0x000fe4000bf05270 */
[----:B------:R-:W-:Y:S02]  /*96c0*/  ULOP3.LUT UR13, UR13, 0x1, URZ, 0x3c, !UPT ;  /* 0x000000010d0d7892 */ /* 0x000fe4000f8e3cff */
[----:B------:R-:W-:Y:S02]  /*96d0*/  ULOP3.LUT UR19, UR19, 0x1, URZ, 0x3c, !UPT ;  /* 0x0000000113137892 */ /* 0x000fe4000f8e3cff */
[----:B------:R-:W-:-:S02]  /*96e0*/  ULOP3.LUT UR14, UR14, 0x1, URZ, 0x3c, !UPT ;  /* 0x000000010e0e7892 */ /* 0x000fc4000f8e3cff */
[----:B------:R-:W-:Y:S01]  /*96f0*/  ULOP3.LUT UR11, UR11, 0x1, URZ, 0x3c, !UPT ;  /* 0x000000010b0b7892 */ /* 0x000fe2000f8e3cff */
[----:B------:R-:W-:Y:S11]  /*9700*/  BRA.U UP0, `(.L_x_130) ;  /* 0xffffffd900c47547 */ /* 0x000ff6000b83ffff */
.L_x_118:
[----:B------:R-:W2:Y:S01]  /*9710*/  S2UR UR4, SR_CgaCtaId ;  /* 0x00000000000479c3 */ /* 0x000ea20000008800 */
[----:B------:R-:W-:Y:S01]  /*9720*/  UMOV UR6, 0x400 ;  /* 0x0000040000067882 */ /* 0x000fe20000000000 */
[----:B--2---:R-:W-:-:S05]  /*9730*/  IMAD.U32 R3, RZ, RZ, UR4 ;  /* 0x00000004ff037e24 */ /* 0x004fca000f8e00ff */
[----:B------:R-:W-:Y:S01]  /*9740*/  R2UR UR4, R3 ;  /* 0x00000000030472ca */ /* 0x000fe200000e0000 */
[----:B------:R2:W-:-:S12]  /*9750*/  STL [R1], R3 ;  /* 0x0000000301007387 */ /* 0x0005d80000100800 */
[----:B------:R-:W-:-:S09]  /*9760*/  ULEA UR6, UR4, UR6, 0x18 ;  /* 0x0000000604067291 */ /* 0x000fd2000f8ec0ff */
[----:B------:R-:W5:Y:S01]  /*9770*/  SYNCS.PHASECHK.TRANS64.TRYWAIT P0, [UR6+0x70], RZ ;  /* 0x000070ffff0075a7 */ /* 0x000f620008001106 */
[----:B--2---:R-:W2:Y:S02]  /*9780*/  S2R R3, SR_TID.X ;  /* 0x0000000000037919 */ /* 0x004ea40000002100 */
[----:B--23--:R-:W-:-:S04]  /*9790*/  LOP3.LUT R4, R3, 0x80, RZ, 0xc0, !PT ;  /* 0x0000008003047812 */ /* 0x00cfc800078ec0ff */
[----:B------:R-:W-:Y:S01]  /*97a0*/  R2UR UR4, R4 ;  /* 0x00000000040472ca */ /* 0x000fe200000e0000 */
[C---:B------:R-:W-:Y:S02]  /*97b0*/  IMAD.U32 R4, R3.reuse, 0x10000, RZ ;  /* 0x0001000003047824 */ /* 0x040fe400078e00ff */
[----:B------:R-:W-:-:S05]  /*97c0*/  IMAD.SHL.U32 R3, R3, 0x40, RZ ;  /* 0x0000004003037824 */ /* 0x000fca00078e00ff */
[----:B------:R-:W-:-:S05]  /*97d0*/  LOP3.LUT R36, R3, 0x1fc0, RZ, 0xc0, !PT ;  /* 0x00001fc003247812 */ /* 0x000fca00078ec0ff */
[----:B------:R-:W-:Y:S01]  /*97e0*/  USHF.R.U32.HI UR4, URZ, 0x7, UR4 ;  /* 0x00000007ff047899 */ /* 0x000fe20008011604 */
[----:B------:R-:W-:-:S03]  /*97f0*/  VIADD R36, R36, UR6 ;  /* 0x0000000624247c36 */ /* 0x000fc60008000000 */
[----:B------:R-:W-:-:S06]  /*9800*/  USHF.L.U32 UR9, UR4, 0x5, URZ ;  /* 0x0000000504097899 */ /* 0x000fcc00080006ff */
[----:B------:R-:W-:-:S05]  /*9810*/  IMAD.U32 R37, RZ, RZ, UR9 ;  /* 0x00000009ff257e24 */ /* 0x000fca000f8e00ff */
[----:B------:R-:W-:-:S04]  /*9820*/  LOP3.LUT R37, R37, 0x600000, R4, 0xf8, !PT ;  /* 0x0060000025257812 */ /* 0x000fc800078ef804 */
[----:B------:R-:W-:-:S04]  /*9830*/  LOP3.LUT R4, R37, 0x80, RZ, 0xfc, !PT ;  /* 0x0000008025047812 */ /* 0x000fc800078efcff */
[----:B------:R-:W-:Y:S01]  /*9840*/  R2UR UR5, R4 ;  /* 0x00000000040572ca */ /* 0x000fe200000e0000 */
[----:B-----5:R-:W-:-:S14]  /*9850*/  @!P0 BRA `(.L_x_131) ;  /* 0x0000003000048947 */ /* 0x020fdc0003800000 */
.L_x_250:
[----:B--2-4-:R-:W2:Y:S01]  /*9860*/  LDTM.x32 R4, tmem[UR5] ;  /* 0x00000005000479ee */ /* 0x014ea200082c0000 */
[C---:B------:R-:W-:Y:S01]  /*9870*/  VIADD R38, R36.reuse, 0x6400 ;  /* 0x0000640024267836 */ /* 0x040fe20000000000 */
[----:B------:R-:W-:Y:S01]  /*9880*/  NOP ;  /* 0x0000000000007918 */ /* 0x000fe20000000000 */
[C---:B------:R-:W-:Y:S01]  /*9890*/  VIADD R44, R36.reuse, 0x6410 ;  /* 0x00006410242c7836 */ /* 0x040fe20000000000 */
[----:B------:R-:W-:Y:S01]  /*98a0*/  UIADD3 UR5, UPT, UPT, UR4, 0x1, URZ ;  /* 0x0000000104057890 */ /* 0x000fe2000fffe0ff */
[C---:B------:R-:W-:Y:S01]  /*98b0*/  VIADD R42, R36.reuse, 0x6420 ;  /* 0x00006420242a7836 */ /* 0x040fe20000000000 */
[----:B------:R-:W-:Y:S01]  /*98c0*/  SHF.R.U32.HI R41, RZ, 0x3, R38 ;  /* 0x00000003ff297819 */ /* 0x000fe20000011626 */
[----:B------:R-:W-:Y:S01]  /*98d0*/  VIADD R40, R36, 0x6430 ;  /* 0x0000643024287836 */ /* 0x000fe20000000000 */
[----:B------:R-:W-:Y:S01]  /*98e0*/  SHF.R.U32.HI R45, RZ, 0x3, R44 ;  /* 0x00000003ff2d7819 */ /* 0x000fe2000001162c */
[----:B------:R-:W3:Y:S01]  /*98f0*/  S2UR UR12, SR_CTAID.Z ;  /* 0x00000000000c79c3 */ /* 0x000ee20000002700 */
[----:B------:R-:W-:Y:S01]  /*9900*/  SHF.R.U32.HI R39, RZ, 0x3, R42 ;  /* 0x00000003ff277819 */ /* 0x000fe2000001162a */
[----:B------:R-:W-:Y:S01]  /*9910*/  IMAD.U32 R52, RZ, RZ, UR5 ;  /* 0x00000005ff347e24 */ /* 0x000fe2000f8e00ff */
[----:B------:R-:W-:-:S02]  /*9920*/  SHF.R.U32.HI R43, RZ, 0x3, R40 ;  /* 0x00000003ff2b7819 */ /* 0x000fc40000011628 */
[----:B------:R-:W-:Y:S01]  /*9930*/  LOP3.LUT R41, R38, 0x30, R41, 0x78, !PT ;  /* 0x0000003026297812 */ /* 0x000fe200078e7829 */
[----:B------:R-:W-:Y:S01]  /*9940*/  IMAD.U32 R38, RZ, RZ, UR4 ;  /* 0x00000004ff267e24 */ /* 0x000fe2000f8e00ff */
[----:B------:R-:W-:Y:S01]  /*9950*/  LOP3.LUT R45, R44, 0x30, R45, 0x78, !PT ;  /* 0x000000302c2d7812 */ /* 0x000fe200078e782d */
[----:B------:R-:W4:Y:S01]  /*9960*/  S2UR UR11, SR_CTAID.Y ;  /* 0x00000000000b79c3 */ /* 0x000f220000002600 */
[----:B------:R-:W-:Y:S01]  /*9970*/  LOP3.LUT R39, R42, 0x30, R39, 0x78, !PT ;  /* 0x000000302a277812 */ /* 0x000fe200078e7827 */
[----:B------:R-:W-:Y:S01]  /*9980*/  IMAD R41, R38, 0x2000, R41 ;  /* 0x0000200026297824 */ /* 0x000fe200078e0229 */
[----:B------:R-:W-:Y:S01]  /*9990*/  LOP3.LUT R43, R40, 0x30, R43, 0x78, !PT ;  /* 0x00000030282b7812 */ /* 0x000fe200078e782b */
[----:B------:R-:W-:Y:S01]  /*99a0*/  IMAD R40, R38, 0x2000, R45 ;  /* 0x0000200026287824 */ /* 0x000fe200078e022d */
[----:B------:R-:W-:Y:S01]  /*99b0*/  R2UR UR7, R0 ;  /* 0x00000000000772ca */ /* 0x000fe200000e0000 */
[C---:B------:R-:W-:Y:S01]  /*99c0*/  IMAD R39, R38.reuse, 0x2000, R39 ;  /* 0x0000200026277824 */ /* 0x040fe200078e0227 */
[----:B--2---:R-:W-:Y:S01]  /*99d0*/  F2FP.F16.F32.PACK_AB R11, R11, R10 ;  /* 0x0000000a0b0b723e */ /* 0x004fe200000000ff */
[----:B------:R-:W-:Y:S01]  /*99e0*/  IMAD R38, R38, 0x2000, R43 ;  /* 0x0000200026267824 */ /* 0x000fe200078e022b */
[----:B------:R-:W-:-:S02]  /*99f0*/  F2FP.F16.F32.PACK_AB R19, R19, R18 ;  /* 0x000000121313723e */ /* 0x000fc400000000ff */
[----:B------:R-:W-:Y:S02]  /*9a00*/  F2FP.F16.F32.PACK_AB R10, R9, R8 ;  /* 0x00000008090a723e */ /* 0x000fe400000000ff */
[----:B------:R-:W-:Y:S02]  /*9a10*/  F2FP.F16.F32.PACK_AB R27, R27, R26 ;  /* 0x0000001a1b1b723e */ /* 0x000fe400000000ff */
[----:B------:R-:W-:Y:S02]  /*9a20*/  F2FP.F16.F32.PACK_AB R18, R17, R16 ;  /* 0x000000101112723e */ /* 0x000fe400000000ff */
[----:B------:R-:W-:Y:S01]  /*9a30*/  F2FP.F16.F32.PACK_AB R9, R7, R6 ;  /* 0x000000060709723e */ /* 0x000fe200000000ff */
[----:B------:R-:W-:Y:S01]  /*9a40*/  ULOP3.LUT UP0, UR13, UR7, 0x3, URZ, 0xc0, !UPT ;  /* 0x00000003070d7892 */ /* 0x000fe2000f80c0ff */
[----:B------:R-:W-:Y:S01]  /*9a50*/  F2FP.F16.F32.PACK_AB R8, R5, R4 ;  /* 0x000000040508723e */ /* 0x000fe200000000ff */
[----:B------:R-:W-:Y:S01]  /*9a60*/  USHF.L.U32 UR7, UR4, 0xc, URZ ;  /* 0x0000000c04077899 */ /* 0x000fe200080006ff */
[----:B------:R-:W-:-:S02]  /*9a70*/  F2FP.F16.F32.PACK_AB R35, R35, R34 ;  /* 0x000000222323723e */ /* 0x000fc400000000ff */
[----:B------:R-:W-:Y:S01]  /*9a80*/  F2FP.F16.F32.PACK_AB R26, R25, R24 ;  /* 0x00000018191a723e */ /* 0x000fe200000000ff */
[----:B------:R2:W-:Y:S01]  /*9a90*/  STS.128 [R41], R8 ;  /* 0x0000000829007388 */ /* 0x0005e20000000c00 */
[----:B------:R-:W-:Y:S02]  /*9aa0*/  F2FP.F16.F32.PACK_AB R17, R15, R14 ;  /* 0x0000000e0f11723e */ /* 0x000fe400000000ff */
[----:B------:R-:W-:Y:S02]  /*9ab0*/  F2FP.F16.F32.PACK_AB R16, R13, R12 ;  /* 0x0000000c0d10723e */ /* 0x000fe400000000ff */
[----:B------:R-:W-:Y:S02]  /*9ac0*/  F2FP.F16.F32.PACK_AB R34, R33, R32 ;  /* 0x000000202122723e */ /* 0x000fe400000000ff */
[----:B------:R-:W-:Y:S01]  /*9ad0*/  F2FP.F16.F32.PACK_AB R25, R23, R22 ;  /* 0x000000161719723e */ /* 0x000fe200000000ff */
[----:B------:R2:W-:Y:S01]  /*9ae0*/  STS.128 [R40], R16 ;  /* 0x0000001028007388 */ /* 0x0005e20000000c00 */
[----:B------:R-:W-:-:S02]  /*9af0*/  F2FP.F16.F32.PACK_AB R24, R21, R20 ;  /* 0x000000141518723e */ /* 0x000fc400000000ff */
[----:B------:R-:W-:Y:S02]  /*9b00*/  F2FP.F16.F32.PACK_AB R33, R31, R30 ;  /* 0x0000001e1f21723e */ /* 0x000fe400000000ff */
[----:B------:R-:W-:Y:S01]  /*9b10*/  F2FP.F16.F32.PACK_AB R32, R29, R28 ;  /* 0x0000001c1d20723e */ /* 0x000fe200000000ff */
[----:B------:R2:W-:Y:S04]  /*9b20*/  STS.128 [R39], R24 ;  /* 0x0000001827007388 */ /* 0x0005e80000000c00 */
[----:B------:R2:W-:Y:S01]  /*9b30*/  STS.128 [R38], R32 ;  /* 0x0000002026007388 */ /* 0x0005e20000000c00 */
[----:B------:R5:W-:Y:S06]  /*9b40*/  MEMBAR.ALL.CTA ;  /* 0x0000000000007992 */ /* 0x000bec0000008000 */
[----:B-----5:R-:W5:Y:S02]  /*9b50*/  FENCE.VIEW.ASYNC.S ;  /* 0x00000000000073c6 */ /* 0x020f640000000000 */
[----:B-----5:R2:W-:Y:S06]  /*9b60*/  BAR.SYNC.DEFER_BLOCKING R52, 0x80 ;  /* 0x000200340000751d */ /* 0x0205ec0000010000 */
[----:B---34-:R-:W-:Y:S05]  /*9b70*/  BRA.U UP0, `(.L_x_132) ;  /* 0x0000000100207547 */ /* 0x018fea000b800000 */
[----:B------:R-:W3:Y:S01]  /*9b80*/  LDCU.64 UR4, c[0x0][0x348] ;  /* 0x00006900ff0477ac */ /* 0x000ee20008000a00 */
[----:B------:R-:W-:-:S04]  /*9b90*/  UIADD3 UR8, UPT, UPT, UR6, UR7, UR7 ;  /* 0x0000000706087290 */ /* 0x000fc8000fffe007 */
[----:B------:R-:W-:Y:S02]  /*9ba0*/  UIADD3 UR8, UPT, UPT, UR8, 0x6400, URZ ;  /* 0x0000640008087890 */ /* 0x000fe4000fffe0ff */
[----:B---3--:R-:W-:-:S04]  /*9bb0*/  UIADD3 UR4, UP0, UPT, UR4, 0x500, URZ ;  /* 0x0000050004047890 */ /* 0x008fc8000ff1e0ff */
[----:B------:R-:W-:-:S09]  /*9bc0*/  UIADD3.X UR5, UPT, UPT, URZ, UR5, URZ, UP0, !UPT ;  /* 0x00000005ff057290 */ /* 0x000fd200087fe4ff */
[----:B------:R3:W-:Y:S01]  /*9bd0*/  UTMASTG.4D [UR8], [UR4], desc[URZ] ;  /* 0x0000ff08040073b5 */ /* 0x0007e20008019000 */
[----:B------:R3:W-:Y:S06]  /*9be0*/  BAR.ARV R52, 0xa0 ;  /* 0x000280340000751d */ /* 0x0007ec0000002000 */
[----:B------:R-:W-:Y:S01]  /*9bf0*/  NOP ;  /* 0x0000000000007918 */ /* 0x000fe20000000000 */
.L_x_132:
[----:B------:R4:W-:Y:S06]  /*9c00*/  MEMBAR.ALL.CTA ;  /* 0x0000000000007992 */ /* 0x0009ec0000008000 */
[----:B----4-:R-:W4:Y:S01]  /*9c10*/  FENCE.VIEW.ASYNC.S ;  /* 0x00000000000073c6 */ /* 0x010f220000000000 */
[----:B---3--:R-:W-:Y:S01]  /*9c20*/  R2UR UR5, R2 ;  /* 0x00000000020572ca */ /* 0x008fe200000e0000 */
[----:B----4-:R3:W-:Y:S01]  /*9c30*/  BAR.SYNC.DEFER_BLOCKING R52, 0xa0 ;  /* 0x000280340000751d */ /* 0x0107e20000010000 */
[----:B------:R-:W-:Y:S01]  /*9c40*/  ELECT P0, URZ, PT ;  /* 0x0000000000ff782f */ /* 0x000fe20003800000 */
[----:B------:R-:W-:-:S10]  /*9c50*/  UIADD3 UR4, UPT, UPT, UR6, 0x80, URZ ;  /* 0x0000008006047890 */ /* 0x000fd4000fffe0ff */
[----:B------:R-:W-:Y:S02]  /*9c60*/  UPRMT UR4, UR5, 0x654, UR4 ;  /* 0x0000065405047896 */ /* 0x000fe40008000004 */
[----:B------:R-:W-:Y:S01]  /*9c70*/  @P0 IMAD.MOV.U32 R4, RZ, RZ, 0x1 ;  /* 0x00000001ff040424 */ /* 0x000fe200078e00ff */
[----:B------:R-:W-:-:S06]  /*9c80*/  NOP ;  /* 0x0000000000007918 */ /* 0x000fcc0000000000 */
[----:B------:R3:W-:Y:S01]  /*9c90*/  @P0 SYNCS.ARRIVE.TRANS64.RED.ART0 RZ, [UR4], R4 ;  /* 0x00000004ffff09a7 */ /* 0x0007e20008500404 */
[----:B------:R-:W-:Y:S01]  /*9ca0*/  R2UR UR4, R37 ;  /* 0x00000000250472ca */ /* 0x000fe200000e0000 */
[----:B------:R-:W4:Y:S02]  /*9cb0*/  SYNCS.PHASECHK.TRANS64.TRYWAIT P0, [UR6+0x78], RZ ;  /* 0x000078ffff0075a7 */ /* 0x000f240008001106 */
[----:B---34-:R-:W-:-:S12]  /*9cc0*/  @!P0 BRA `(.L_x_133) ;  /* 0x0000002c00008947 */ /* 0x018fd80003800000 */
.L_x_252:
[----:B--23--:R-:W2:Y:S01]  /*9cd0*/  LDTM.x32 R4, tmem[UR4+0x140] ;  /* 0x00014004000479ee */ /* 0x00cea200082c0000 */
[----:B------:R-:W2:Y:S01]  /*9ce0*/  LDCU UR4, c[0x0][0x990] ;  /* 0x00013200ff0477ac */ /* 0x000ea20008000800 */
[C---:B------:R-:W-:Y:S01]  /*9cf0*/  VIADD R53, R36.reuse, 0x2400 ;  /* 0x0000240024357836 */ /* 0x040fe20000000000 */
[----:B------:R-:W-:Y:S01]  /*9d00*/  NOP ;  /* 0x0000000000007918 */ /* 0x000fe20000000000 */
[C---:B------:R-:W-:Y:S01]  /*9d10*/  VIADD R54, R36.reuse, 0x2410 ;  /* 0x0000241024367836 */ /* 0x040fe20000000000 */
[----:B------:R-:W-:Y:S01]  /*9d20*/  UISETP.NE.AND UP0, UPT, UR13, URZ, UPT ;  /* 0x000000ff0d00728c */ /* 0x000fe2000bf05270 */
[C---:B------:R-:W-:Y:S01]  /*9d30*/  VIADD R56, R36.reuse, 0x2430 ;  /* 0x0000243024387836 */ /* 0x040fe20000000000 */
[----:B------:R-:W-:Y:S01]  /*9d40*/  SHF.R.U32.HI R38, RZ, 0x3, R53 ;  /* 0x00000003ff267819 */ /* 0x000fe20000011635 */
[----:B------:R-:W-:Y:S01]  /*9d50*/  VIADD R55, R36, 0x2420 ;  /* 0x0000242024377836 */ /* 0x000fe20000000000 */
[----:B------:R-:W-:Y:S02]  /*9d60*/  SHF.R.U32.HI R37, RZ, 0x3, R54 ;  /* 0x00000003ff257819 */ /* 0x000fe40000011636 */
[----:B------:R-:W-:-:S02]  /*9d70*/  LOP3.LUT R53, R53, 0x30, R38, 0x78, !PT ;  /* 0x0000003035357812 */ /* 0x000fc400078e7826 */
[----:B------:R-:W-:Y:S01]  /*9d80*/  LOP3.LUT R54, R54, 0x30, R37, 0x78, !PT ;  /* 0x0000003036367812 */ /* 0x000fe200078e7825 */
[----:B--2---:R-:W-:Y:S02]  /*9d90*/  FMUL2 R34, R34.F32x2.HI_LO, UR4.F32 ;  /* 0x0000000422227c4a */ /* 0x004fe40009000000 */
[----:B------:R-:W-:Y:S02]  /*9da0*/  FMUL2 R32, R32.F32x2.HI_LO, UR4.F32 ;  /* 0x0000000420207c4a */ /* 0x000fe40009000000 */
[----:B------:R-:W-:Y:S02]  /*9db0*/  FMUL2 R30, R30.F32x2.HI_LO, UR4.F32 ;  /* 0x000000041e1e7c4a */ /* 0x000fe40009000000 */
[----:B------:R-:W-:Y:S02]  /*9dc0*/  FMUL2 R28, R28.F32x2.HI_LO, UR4.F32 ;  /* 0x000000041c1c7c4a */ /* 0x000fe40009000000 */
[----:B------:R-:W-:Y:S02]  /*9dd0*/  FMUL2 R26, R26.F32x2.HI_LO, UR4.F32 ;  /* 0x000000041a1a7c4a */ /* 0x000fe40009000000 */
[----:B------:R-:W-:-:S02]  /*9de0*/  FMUL2 R24, R24.F32x2.HI_LO, UR4.F32 ;  /* 0x0000000418187c4a */ /* 0x000fc40009000000 */
[----:B------:R-:W-:Y:S02]  /*9df0*/  FMUL2 R22, R22.F32x2.HI_LO, UR4.F32 ;  /* 0x0000000416167c4a */ /* 0x000fe40009000000 */
[----:B------:R-:W-:Y:S02]  /*9e00*/  FMUL2 R20, R20.F32x2.HI_LO, UR4.F32 ;  /* 0x0000000414147c4a */ /* 0x000fe40009000000 */
[----:B------:R-:W-:Y:S01]  /*9e10*/  FMUL2 R38, R18.F32x2.HI_LO, UR4.F32 ;  /* 0x0000000412267c4a */ /* 0x000fe20009000000 */
[----:B------:R-:W-:Y:S01]  /*9e20*/  F2FP.F16.F32.PACK_AB R19, R35, R34 ;  /* 0x000000222313723e */ /* 0x000fe200000000ff */
[----:B------:R-:W-:Y:S01]  /*9e30*/  FMUL2 R40, R16.F32x2.HI_LO, UR4.F32 ;  /* 0x0000000410287c4a */ /* 0x000fe20009000000 */
[----:B------:R-:W-:Y:S01]  /*9e40*/  F2FP.F16.F32.PACK_AB R18, R33, R32 ;  /* 0x000000202112723e */ /* 0x000fe200000000ff */
[----:B------:R-:W-:Y:S01]  /*9e50*/  FMUL2 R42, R14.F32x2.HI_LO, UR4.F32 ;  /* 0x000000040e2a7c4a */ /* 0x000fe20009000000 */
[----:B------:R-:W-:Y:S01]  /*9e60*/  F2FP.F16.F32.PACK_AB R15, R27, R26 ;  /* 0x0000001a1b0f723e */ /* 0x000fe200000000ff */
[----:B------:R-:W-:Y:S01]  /*9e70*/  FMUL2 R36, R12.F32x2.HI_LO, UR4.F32 ;  /* 0x000000040c247c4a */ /* 0x000fe20009000000 */
[----:B------:R-:W-:Y:S01]  /*9e80*/  SHF.R.U32.HI R12, RZ, 0x3, R55 ;  /* 0x00000003ff0c7819 */ /* 0x000fe20000011637 */
[----:B------:R-:W-:Y:S01]  /*9e90*/  FMUL2 R44, R10.F32x2.HI_LO, UR4.F32 ;  /* 0x000000040a2c7c4a */ /* 0x000fe20009000000 */
[----:B------:R-:W-:Y:S01]  /*9ea0*/  SHF.R.U32.HI R11, RZ, 0x3, R56 ;  /* 0x00000003ff0b7819 */ /* 0x000fe20000011638 */
[----:B------:R-:W-:Y:S01]  /*9eb0*/  FMUL2 R46, R8.F32x2.HI_LO, UR4.F32 ;  /* 0x00000004082e7c4a */ /* 0x000fe20009000000 */
[----:B------:R-:W-:Y:S01]  /*9ec0*/  LOP3.LUT R55, R55, 0x30, R12, 0x78, !PT ;  /* 0x0000003037377812 */ /* 0x000fe200078e780c */
[----:B------:R-:W-:Y:S01]  /*9ed0*/  FMUL2 R48, R6.F32x2.HI_LO, UR4.F32 ;  /* 0x0000000406307c4a */ /* 0x000fe20009000000 */
[----:B------:R-:W-:Y:S01]  /*9ee0*/  LOP3.LUT R56, R56, 0x30, R11, 0x78, !PT ;  /* 0x0000003038387812 */ /* 0x000fe200078e780b */
[----:B------:R-:W-:Y:S01]  /*9ef0*/  FMUL2 R50, R4.F32x2.HI_LO, UR4.F32 ;  /* 0x0000000404327c4a */ /* 0x000fe20009000000 */
[----:B------:R-:W-:Y:S01]  /*9f00*/  UIADD3 UR4, UPT, UPT, UR7, UR7, URZ ;  /* 0x0000000707047290 */ /* 0x000fe2000fffe0ff */
[----:B------:R-:W-:-:S02]  /*9f10*/  F2FP.F16.F32.PACK_AB R7, R45, R44 ;  /* 0x0000002c2d07723e */ /* 0x000fc400000000ff */
[----:B------:R-:W-:Y:S02]  /*9f20*/  F2FP.F16.F32.PACK_AB R6, R47, R46 ;  /* 0x0000002e2f06723e */ /* 0x000fe400000000ff */
[----:B------:R-:W-:Y:S02]  /*9f30*/  F2FP.F16.F32.PACK_AB R5, R49, R48 ;  /* 0x000000303105723e */ /* 0x000fe400000000ff */
[----:B------:R-:W-:Y:S02]  /*9f40*/  F2FP.F16.F32.PACK_AB R4, R51, R50 ;  /* 0x000000323304723e */ /* 0x000fe400000000ff */
[----:B------:R-:W-:Y:S02]  /*9f50*/  F2FP.F16.F32.PACK_AB R11, R39, R38 ;  /* 0x00000026270b723e */ /* 0x000fe400000000ff */
[----:B------:R-:W-:Y:S01]  /*9f60*/  F2FP.F16.F32.PACK_AB R10, R41, R40 ;  /* 0x00000028290a723e */ /* 0x000fe200000000ff */
[----:B------:R2:W-:Y:S01]  /*9f70*/  STS.128 [R53+UR4], R4 ;  /* 0x0000000435007988 */ /* 0x0005e20008000c04 */
[----:B------:R-:W-:-:S02]  /*9f80*/  F2FP.F16.F32.PACK_AB R9, R43, R42 ;  /* 0x0000002a2b09723e */ /* 0x000fc400000000ff */
[----:B------:R-:W-:Y:S02]  /*9f90*/  F2FP.F16.F32.PACK_AB R8, R37, R36 ;  /* 0x000000242508723e */ /* 0x000fe400000000ff */
[----:B------:R-:W-:Y:S02]  /*9fa0*/  F2FP.F16.F32.PACK_AB R14, R25, R24 ;  /* 0x00000018190e723e */ /* 0x000fe400000000ff */
[----:B------:R-:W-:Y:S01]  /*9fb0*/  F2FP.F16.F32.PACK_AB R13, R23, R22 ;  /* 0x00000016170d723e */ /* 0x000fe200000000ff */
[----:B------:R2:W-:Y:S01]  /*9fc0*/  STS.128 [R54+UR4], R8 ;  /* 0x0000000836007988 */ /* 0x0005e20008000c04 */
[----:B------:R-:W-:Y:S02]  /*9fd0*/  F2FP.F16.F32.PACK_AB R12, R21, R20 ;  /* 0x00000014150c723e */ /* 0x000fe400000000ff */
[----:B------:R-:W-:Y:S02]  /*9fe0*/  F2FP.F16.F32.PACK_AB R17, R31, R30 ;  /* 0x0000001e1f11723e */ /* 0x000fe400000000ff */
[----:B------:R-:W-:Y:S01]  /*9ff0*/  F2FP.F16.F32.PACK_AB R16, R29, R28 ;  /* 0x0000001c1d10723e */ /* 0x000fe200000000ff */
[----:B------:R2:W-:Y:S04]  /*a000*/  STS.128 [R55+UR4], R12 ;  /* 0x0000000c37007988 */ /* 0x0005e80008000c04 */
[----:B------:R2:W-:Y:S01]  /*a010*/  STS.128 [R56+UR4], R16 ;  /* 0x0000001038007988 */ /* 0x0005e20008000c04 */
[----:B------:R3:W-:Y:S06]  /*a020*/  MEMBAR.ALL.CTA ;  /* 0x0000000000007992 */ /* 0x0007ec0000008000 */
[----:B---3--:R-:W3:Y:S02]  /*a030*/  FENCE.VIEW.ASYNC.S ;  /* 0x00000000000073c6 */ /* 0x008ee40000000000 */
[----:B---3--:R2:W-:Y:S06]  /*a040*/  BAR.SYNC.DEFER_BLOCKING R52, 0x80 ;  /* 0x000200340000751d */ /* 0x0085ec0000010000 */
[----:B------:R-:W-:Y:S05]  /*a050*/  BRA.U UP0, `(.L_x_134) ;  /* 0x0000000100387547 */ /* 0x000fea000b800000 */
[----:B------:R-:W3:Y:S01]  /*a060*/  LDCU.64 UR4, c[0x0][0x348] ;  /* 0x00006900ff0477ac */ /* 0x000ee20008000a00 */
[----:B--2---:R-:W-:Y:S01]  /*a070*/  LOP3.LUT R4, R3, 0x2000, RZ, 0xc0, !PT ;  /* 0x0000200003047812 */ /* 0x004fe200078ec0ff */
[----:B------:R-:W-:Y:S01]  /*a080*/  IMAD.U32 R3, RZ, RZ, UR6 ;  /* 0x00000006ff037e24 */ /* 0x000fe2000f8e00ff */
[----:B------:R-:W-:-:S04]  /*a090*/  PLOP3.LUT P0, PT, PT, PT, PT, 0x80, 0x8 ;  /* 0x000000000008781c */ /* 0x000fc80003f0f070 */
[----:B------:R-:W-:Y:S01]  /*a0a0*/  IADD3 R3, PT, PT, R3, 0x2400, R4 ;  /* 0x0000240003037810 */ /* 0x000fe20007ffe004 */
[----:B---3--:R-:W-:-:S04]  /*a0b0*/  UIADD3 UR4, UP0, UPT, UR4, 0x580, URZ ;  /* 0x0000058004047890 */ /* 0x008fc8000ff1e0ff */
[----:B------:R-:W-:-:S12]  /*a0c0*/  UIADD3.X UR5, UPT, UPT, URZ, UR5, URZ, UP0, !UPT ;  /* 0x00000005ff057290 */ /* 0x000fd800087fe4ff */
.L_x_135:
[----:B------:R-:W-:Y:S02]  /*a0d0*/  PLOP3.LUT P1, PT, P1, P0, PT, 0xf2, 0x2f ;  /* 0x00000000002f781c */ /* 0x000fe40000f21e72 */
[----:B------:R-:W-:-:S08]  /*a0e0*/  @P0 R2UR P1, UR8, R3 ;  /* 0x00000000030802ca */ /* 0x000fd00000020000 */
[----:B------:R-:W-:Y:S02]  /*a0f0*/  @P0 PLOP3.LUT P0, PT, P1, PT, PT, 0x80, 0x8 ;  /* 0x000000000008081c */ /* 0x000fe40000f0f070 */
[----:B------:R-:W-:-:S03]  /*a100*/  PLOP3.LUT P1, PT, PT, PT, PT, 0x80, 0x8 ;  /* 0x000000000008781c */ /* 0x000fc60003f2f070 */
[----:B------:R2:W-:Y:S08]  /*a110*/  UTMASTG.4D [UR8], [UR4], desc[URZ] ;  /* 0x0000ff08040073b5 */ /* 0x0005f00008019000 */
[----:B--2---:R-:W-:Y:S05]  /*a120*/  @P0 BRA.U.ANY `(.L_x_135) ;  /* 0xfffffffd00e80947 */ /* 0x004fea000393ffff */
[----:B------:R3:W-:Y:S06]  /*a130*/  BAR.ARV R52, 0xa0 ;  /* 0x000280340000751d */ /* 0x0007ec0000002000 */
.L_x_134:
[----:B------:R4:W-:Y:S06]  /*a140*/  MEMBAR.ALL.CTA ;  /* 0x0000000000007992 */ /* 0x0009ec0000008000 */
[----:B----4-:R-:W4:Y:S01]  /*a150*/  FENCE.VIEW.ASYNC.S ;  /* 0x00000000000073c6 */ /* 0x010f220000000000 */
[----:B------:R-:W-:Y:S01]  /*a160*/  R2UR UR5, R2 ;  /* 0x00000000020572ca */ /* 0x000fe200000e0000 */
[----:B----4-:R4:W-:Y:S01]  /*a170*/  BAR.SYNC.DEFER_BLOCKING R52, 0xa0 ;  /* 0x000280340000751d */ /* 0x0109e20000010000 */
[----:B------:R-:W-:Y:S01]  /*a180*/  ELECT P0, URZ, PT ;  /* 0x0000000000ff782f */ /* 0x000fe20003800000 */
[----:B------:R-:W-:-:S10]  /*a190*/  UIADD3 UR4, UPT, UPT, UR6, 0x88, URZ ;  /* 0x0000008806047890 */ /* 0x000fd4000fffe0ff */
[----:B------:R-:W-:Y:S02]  /*a1a0*/  UPRMT UR4, UR5, 0x654, UR4 ;  /* 0x0000065405047896 */ /* 0x000fe40008000004 */
[----:B------:R-:W-:Y:S01]  /*a1b0*/  @P0 IMAD.MOV.U32 R3, RZ, RZ, 0x1 ;  /* 0x00000001ff030424 */ /* 0x000fe200078e00ff */
[----:B------:R-:W-:-:S06]  /*a1c0*/  NOP ;  /* 0x0000000000007918 */ /* 0x000fcc0000000000 */
[----:B------:R4:W-:Y:S01]  /*a1d0*/  @P0 SYNCS.ARRIVE.TRANS64.RED.ART0 RZ, [UR4], R3 ;  /* 0x00000003ffff09a7 */ /* 0x0009e20008500404 */
[----:B------:R-:W-:Y:S06]  /*a1e0*/  BAR.ARV 0x5, 0x1a0 ;  /* 0x0146800000007b1d */ /* 0x000fec0000002000 */
[----:B------:R-:W-:Y:S05]  /*a1f0*/  BRA `(.L_x_136) ;  /* 0x0000000000407947 */ /* 0x000fea0003800000 */
.L_x_116:
[----:B------:R-:W-:Y:S05]  /*a200*/  BRA.U !UP6, `(.L_x_137) ;  /* 0x000000010e387547 */ /* 0x000fea000b800000 */
[----:B------:R1:W5:Y:S01]  /*a210*/  LDL R3, [R1] ;  /* 0x0000000001037983 */ /* 0x0003620000100800 */
[----:B------:R-:W5:Y:S01]  /*a220*/  S2UR UR4, SR_CgaCtaId ;  /* 0x00000000000479c3 */ /* 0x000f620000008800 */
[----:B------:R-:W-:-:S13]  /*a230*/  ELECT P0, URZ, PT ;  /* 0x0000000000ff782f */ /* 0x000fda0003800000 */
[----:B------:R-:W-:Y:S01]  /*a240*/  @P0 MOV R4, 0x400 ;  /* 0x0000040000040802 */ /* 0x000fe20000000f00 */
[----:B-----5:R-:W-:-:S05]  /*a250*/  @P0 IMAD.U32 R3, RZ, RZ, UR4 ;  /* 0x00000004ff030e24 */ /* 0x020fca000f8e00ff */
[----:B------:R-:W-:Y:S01]  /*a260*/  @P0 LEA R4, R3, R4, 0x18 ;  /* 0x0000000403040211 */ /* 0x000fe200078ec0ff */
[----:B------:R5:W-:Y:S02]  /*a270*/  @P0 STL [R1], R3 ;  /* 0x0000000301000387 */ /* 0x000be40000100800 */
[----:B-----5:R-:W-:-:S05]  /*a280*/  IMAD.MOV.U32 R3, RZ, RZ, 0x20 ;  /* 0x00000020ff037424 */ /* 0x020fca00078e00ff */
[----:B-123--:R-:W-:-:S04]  /*a290*/  @P0 IADD3 R6, PT, PT, -R3, 0x100000, RZ ;  /* 0x0010000003060810 */ /* 0x00efc80007ffe1ff */
[C---:B------:R-:W-:Y:S02]  /*a2a0*/  @P0 SHF.L.U32 R7, R6.reuse, 0xb, RZ ;  /* 0x0000000b06070819 */ /* 0x040fe400000006ff */
[----:B------:R-:W-:-:S05]  /*a2b0*/  @P0 SHF.L.U32 R6, R6, 0x1, RZ ;  /* 0x0000000106060819 */ /* 0x000fca00000006ff */
[----:B------:R1:W-:Y:S04]  /*a2c0*/  @P0 STS.64 [R4+URZ+0xe8], R6 ;  /* 0x0000e80604000988 */ /* 0x0003e80008000aff */
[----:B------:R-:W2:Y:S02]  /*a2d0*/  FENCE.VIEW.ASYNC.S ;  /* 0x00000000000073c6 */ /* 0x000ea40000000000 */
[----:B--2---:R-:W2:Y:S02]  /*a2e0*/  SYNCS.CCTL.IVALL ;  /* 0x00000000000079b1 */ /* 0x004ea40000000000 */
.L_x_137:
[----:B--2---:R-:W-:Y:S01]  /*a2f0*/  NOP ;  /* 0x0000000000007918 */ /* 0x004fe20000000000 */
.L_x_136:
[----:B------:R-:W-:-:S13]  /*a300*/  R2UR UR4, R0 ;  /* 0x00000000000472ca */ /* 0x000fda00000e0000 */
[----:B------:R-:W-:Y:S01]  /*a310*/  UISETP.GT.U32.AND UP0, UPT, UR4, 0x3, UPT ;  /* 0x000000030400788c */ /* 0x000fe2000bf04070 */
[----:B------:R-:W-:Y:S10]  /*a320*/  BRA.U !UP6, `(.L_x_138) ;  /* 0x000000010e387547 */ /* 0x000ff4000b800000 */
[----:B-12---:R1:W2:Y:S01]  /*a330*/  LDL R4, [R1] ;  /* 0x0000000001047983 */ /* 0x0062a20000100800 */
[----:B------:R-:W2:Y:S01]  /*a340*/  S2UR UR4, SR_CgaCtaId ;  /* 0x00000000000479c3 */ /* 0x000ea20000008800 */
[----:B------:R-:W-:Y:S01]  /*a350*/  ELECT P0, URZ, PT ;  /* 0x0000000000ff782f */ /* 0x000fe20003800000 */
[----:B------:R-:W-:-:S12]  /*a360*/  IMAD.MOV.U32 R0, RZ, RZ, 0x20 ;  /* 0x00000020ff007424 */ /* 0x000fd800078e00ff */
[----:B----4-:R-:W-:Y:S01]  /*a370*/  @P0 MOV R3, 0x400 ;  /* 0x0000040000030802 */ /* 0x010fe20000000f00 */
[----:B--2---:R-:W-:-:S05]  /*a380*/  @P0 IMAD.U32 R4, RZ, RZ, UR4 ;  /* 0x00000004ff040e24 */ /* 0x004fca000f8e00ff */
[----:B------:R-:W-:Y:S01]  /*a390*/  @P0 LEA R3, R4, R3, 0x18 ;  /* 0x0000000304030211 */ /* 0x000fe200078ec0ff */
[----:B------:R2:W-:Y:S02]  /*a3a0*/  @P0 STL [R1], R4 ;  /* 0x0000000401000387 */ /* 0x0005e40000100800 */
[----:B--2---:R-:W-:-:S04]  /*a3b0*/  @P0 IADD3 R4, PT, PT, -R0, 0x100000, RZ ;  /* 0x0010000000040810 */ /* 0x004fc80007ffe1ff */
[C---:B------:R-:W-:Y:S02]  /*a3c0*/  @P0 SHF.L.U32 R5, R4.reuse, 0xb, RZ ;  /* 0x0000000b04050819 */ /* 0x040fe400000006ff */
[----:B------:R-:W-:-:S05]  /*a3d0*/  @P0 SHF.L.U32 R4, R4, 0x1, RZ ;  /* 0x0000000104040819 */ /* 0x000fca00000006ff */
[----:B------:R1:W-:Y:S04]  /*a3e0*/  @P0 STS.64 [R3+URZ+0xe8], R4 ;  /* 0x0000e80403000988 */ /* 0x0003e80008000aff */
[----:B------:R-:W2:Y:S02]  /*a3f0*/  FENCE.VIEW.ASYNC.S ;  /* 0x00000000000073c6 */ /* 0x000ea40000000000 */
[----:B--2---:R-:W2:Y:S02]  /*a400*/  SYNCS.CCTL.IVALL ;  /* 0x00000000000079b1 */ /* 0x004ea40000000000 */
.L_x_138:
[----:B--2---:R-:W-:Y:S01]  /*a410*/  NOP ;  /* 0x0000000000007918 */ /* 0x004fe20000000000 */
[----:B------:R-:W-:Y:S05]  /*a420*/  BRA.U UP0, `(.L_x_139) ;  /* 0x0000000900e47547 */ /* 0x000fea000b800000 */
[----:B------:R-:W-:Y:S01]  /*a430*/  NOP ;  /* 0x0000000000007918 */ /* 0x000fe20000000000 */
.L_x_140:
[----:B------:R-:W-:Y:S05]  /*a440*/  WARPSYNC.ALL ;  /* 0x0000000000007948 */ /* 0x000fea0003800000 */
[----:B------:R-:W-:-:S04]  /*a450*/  NOP ;  /* 0x0000000000007918 */ /* 0x000fc80000000000 */
[----:B------:R-:W2:Y:S02]  /*a460*/  USETMAXREG.TRY_ALLOC.CTAPOOL UP0, 0x88 ;  /* 0x00000088000079c8 */ /* 0x000ea40008000600 */
[----:B--2---:R-:W-:-:S13]  /*a470*/  PLOP3.LUT P0, PT, PT, PT, UP0, 0x80, 0x8 ;  /* 0x000000000008781c */ /* 0x004fda0003f0f008 */
[----:B------:R-:W-:Y:S05]  /*a480*/  @!P0 BRA `(.L_x_140) ;  /* 0xfffffffc00ec8947 */ /* 0x000fea000383ffff */
[----:B------:R-:W-:Y:S05]  /*a490*/  WARPSYNC.ALL ;  /* 0x0000000000007948 */ /* 0x000fea0003800000 */
[----:B------:R-:W-:Y:S01]  /*a4a0*/  NOP ;  /* 0x0000000000007918 */ /* 0x000fe20000000000 */
[----:B------:R-:W2:Y:S01]  /*a4b0*/  S2UR UR4, SR_CTAID.X ;  /* 0x00000000000479c3 */ /* 0x000ea20000002500 */
[----:B------:R-:W5:Y:S01]  /*a4c0*/  LDCU.128 UR12, c[0x0][0x4a0] ;  /* 0x00009400ff0c77ac */ /* 0x000f620008000c00 */
[----:B-1--4-:R-:W1:Y:S01]  /*a4d0*/  S2R R3, SR_TID.X ;  /* 0x0000000000037919 */ /* 0x012e620000002100 */
[----:B------:R-:W4:Y:S05]  /*a4e0*/  LDCU UR9, c[0x0][0x380] ;  /* 0x00007000ff0977ac */ /* 0x000f2a0008000800 */
[----:B------:R-:W5:Y:S01]  /*a4f0*/  S2UR UR6, SR_CTAID.Z ;  /* 0x00000000000679c3 */ /* 0x000f620000002700 */
[----:B------:R-:W3:Y:S07]  /*a500*/  LDCU UR17, c[0x0][0x398] ;  /* 0x00007300ff1177ac */ /* 0x000eee0008000800 */
[----:B------:R-:W3:Y:S01]  /*a510*/  S2UR UR16, SR_CTAID.Y ;  /* 0x00000000001079c3 */ /* 0x000ee20000002600 */
[----:B----4-:R-:W-:-:S02]  /*a520*/  UIADD3 UR5, UPT, UPT, UR9, -0x1, URZ ;  /* 0xffffffff09057890 */ /* 0x010fc4000fffe0ff */
[----:B--2---:R-:W-:Y:S02]  /*a530*/  USHF.L.U32 UR4, UR4, 0x7, URZ ;  /* 0x0000000704047899 */ /* 0x004fe400080006ff */
[----:B------:R-:W-:Y:S02]  /*a540*/  UIADD3 UR8, UPT, UPT, -UR9, URZ, URZ ;  /* 0x000000ff09087290 */ /* 0x000fe4000fffe1ff */
[----:B------:R-:W-:Y:S02]  /*a550*/  ULOP3.LUT UR4, UR4, 0xffffff00, URZ, 0xc0, !UPT ;  /* 0xffffff0004047892 */ /* 0x000fe4000f8ec0ff */
[----:B------:R-:W-:Y:S02]  /*a560*/  USHF.R.S32.HI UR8, URZ, 0x1f, UR8 ;  /* 0x0000001fff087899 */ /* 0x000fe40008011408 */
[----:B-----5:R-:W-:Y:S01]  /*a570*/  UIMAD.WIDE.U32 UR10, UR6, UR14, URZ ;  /* 0x0000000e060a72a5 */ /* 0x020fe2000f8e00ff */
[----:B-1----:R-:W-:Y:S01]  /*a580*/  SHF.R.U32.HI R0, RZ, 0x5, R3 ;  /* 0x00000005ff007819 */ /* 0x002fe20000011603 */
[----:B---3--:R-:W-:-:S02]  /*a590*/  UIADD3 UR4, UPT, UPT, -UR17, UR4, UR9 ;  /* 0x0000000411047290 */ /* 0x008fc4000fffe109 */
[----:B------:R-:W-:Y:S01]  /*a5a0*/  UIMAD UR7, UR6, UR15, UR11 ;  /* 0x0000000f060772a4 */ /* 0x000fe2000f8e020b */
[----:B------:R-:W-:Y:S01]  /*a5b0*/  LOP3.LUT R0, R0, 0x3, RZ, 0xc0, !PT ;  /* 0x0000000300007812 */ /* 0x000fe200078ec0ff */
[----:B------:R-:W-:Y:S02]  /*a5c0*/  USHF.R.S32.HI UR6, URZ, 0x1f, UR5 ;  /* 0x0000001fff067899 */ /* 0x000fe40008011405 */
[----:B------:R-:W-:Y:S02]  /*a5d0*/  ULEA.HI UR8, UR8, -UR9, URZ, 0x7 ;  /* 0x8000000908087291 */ /* 0x000fe4000f8f38ff */
[----:B------:R-:W-:Y:S01]  /*a5e0*/  ULEA.HI UR6, UR6, UR5, URZ, 0x7 ;  /* 0x0000000506067291 */ /* 0x000fe2000f8f38ff */
[----:B------:R-:W1:Y:S01]  /*a5f0*/  SHFL.IDX PT, R0, R0, RZ, 0x1f ;  /* 0x00001fff00007589 */ /* 0x000e6200000e0000 */
[----:B------:R-:W-:Y:S02]  /*a600*/  USHF.R.S32.HI UR5, URZ, 0x1f, UR4 ;  /* 0x0000001fff057899 */ /* 0x000fe40008011404 */
[----:B------:R-:W-:-:S02]  /*a610*/  UISETP.GT.AND UP1, UPT, UR9, URZ, UPT ;  /* 0x000000ff0900728c */ /* 0x000fc4000bf24270 */
[----:B------:R-:W-:Y:S02]  /*a620*/  ULEA.HI UR4, UR5, UR4, URZ, 0x7 ;  /* 0x0000000405047291 */ /* 0x000fe4000f8f38ff */
[----:B------:R-:W-:Y:S02]  /*a630*/  USHF.R.S32.HI UR5, URZ, 0x7, UR8 ;  /* 0x00000007ff057899 */ /* 0x000fe40008011408 */
[----:B------:R-:W-:Y:S02]  /*a640*/  USHF.R.S32.HI UR4, URZ, 0x7, UR4 ;  /* 0x00000007ff047899 */ /* 0x000fe40008011404 */
[----:B------:R-:W-:Y:S02]  /*a650*/  ULEA.HI.SX32 UR9, UR6, 0x1, 0x19 ;  /* 0x0000000106097891 */ /* 0x000fe4000f8fcaff */
[----:B------:R-:W-:Y:S02]  /*a660*/  UIADD3 UR5, UPT, UPT, -UR5, URZ, URZ ;  /* 0x000000ff05057290 */ /* 0x000fe4000fffe1ff */
[----:B------:R-:W-:Y:S01]  /*a670*/  UISETP.LT.AND UP0, UPT, URZ, UR4, UPT ;  /* 0x00000004ff00728c */ /* 0x000fe2000bf01270 */
[----:B------:R-:W-:-:S03]  /*a680*/  UMOV UR6, UR10 ;  /* 0x0000000a00067c82 */ /* 0x000fc60008000000 */
[----:B------:R-:W-:Y:S01]  /*a690*/  USEL UR4, URZ, UR4, !UP0 ;  /* 0x00000004ff047287 */ /* 0x000fe2000c000000 */
[----:B------:R-:W-:Y:S01]  /*a6a0*/  @!UP1 UMOV UR9, UR5 ;  /* 0x0000000500099c82 */ /* 0x000fe20008000000 */
[----:B------:R-:W-:Y:S02]  /*a6b0*/  UIMAD.WIDE.U32 UR10, UR16, UR12, UR6 ;  /* 0x0000000c100a72a5 */ /* 0x000fe4000f8e0006 */
[----:B------:R-:W-:Y:S02]  /*a6c0*/  UIADD3 UR5, UPT, UPT, UR9, -UR4, URZ ;  /* 0x8000000409057290 */ /* 0x000fe4000fffe0ff */
[----:B------:R-:W-:Y:S02]  /*a6d0*/  UIMAD UR16, UR16, UR13, UR11 ;  /* 0x0000000d101072a4 */ /* 0x000fe4000f8e020b */
[----:B------:R-:W-:Y:S01]  /*a6e0*/  UISETP.GE.AND UP0, UPT, UR5, 0x1, UPT ;  /* 0x000000010500788c */ /* 0x000fe2000bf06270 */
[----:B------:R-:W-:Y:S08]  /*a6f0*/  BAR.SYNC.DEFER_BLOCKING 0x5, 0x1a0 ;  /* 0x0146800000007b1d */ /* 0x000ff00000010000 */
[----:B-1----:R-:W-:Y:S05]  /*a700*/  BRA.U !UP0, `(.L_x_141) ;  /* 0x0000000908107547 */ /* 0x002fea000b800000 */
[----:B------:R-:W2:Y:S01]  /*a710*/  LDL.LU R4, [R1] ;  /* 0x0000000001047983 */ /* 0x000ea20000300800 */
[----:B------:R-:W1:Y:S01]  /*a720*/  S2UR UR8, SR_CgaCtaId ;  /* 0x00000000000879c3 */ /* 0x000e620000008800 */
[----:B------:R-:W-:Y:S01]  /*a730*/  R2UR UR6, R2 ;  /* 0x00000000020672ca */ /* 0x000fe200000e0000 */
[C---:B------:R-:W-:Y:S01]  /*a740*/  IMAD.U32 R40, R3.reuse, 0x10000, RZ ;  /* 0x0001000003287824 */ /* 0x040fe200078e00ff */
[----:B------:R-:W-:Y:S01]  /*a750*/  UMOV UR5, 0x400 ;  /* 0x0000040000057882 */ /* 0x000fe20000000000 */
[----:B------:R-:W-:Y:S01]  /*a760*/  IMAD.SHL.U32 R39, R3, 0x10, RZ ;  /* 0x0000001003277824 */ /* 0x000fe200078e00ff */
[----:B------:R-:W-:Y:S01]  /*a770*/  UIADD3 UR9, UPT, UPT, -UR9, UR4, URZ ;  /* 0x0000000409097290 */ /* 0x000fe2000fffe1ff */
[----:B------:R-:W-:Y:S01]  /*a780*/  HFMA2 R36, -RZ, RZ, 0, 0 ;  /* 0x00000000ff247431 */ /* 0x000fe200000001ff */
[----:B------:R-:W-:Y:S01]  /*a790*/  USHF.L.U32 UR4, UR4, 0xd, URZ ;  /* 0x0000000d04047899 */ /* 0x000fe200080006ff */
[----:B------:R-:W-:Y:S01]  /*a7a0*/  LOP3.LUT R40, R40, 0x600000, RZ, 0xc0, !PT ;  /* 0x0060000028287812 */ /* 0x000fe200078ec0ff */
[----:B------:R-:W3:Y:S01]  /*a7b0*/  LDCU.64 UR14, c[0x0][0x488] ;  /* 0x00009100ff0e77ac */ /* 0x000ee20008000a00 */
[----:B------:R-:W-:-:S02]  /*a7c0*/  LOP3.LUT R39, R39, 0x7f0, RZ, 0xc0, !PT ;  /* 0x000007f027277812 */ /* 0x000fc400078ec0ff */
[----:B------:R-:W-:Y:S01]  /*a7d0*/  LOP3.LUT R40, R40, 0x20, RZ, 0xfc, !PT ;  /* 0x0000002028287812 */ /* 0x000fe200078efcff */
[----:B------:R-:W-:Y:S01]  /*a7e0*/  IMAD.U32 R37, RZ, RZ, UR4 ;  /* 0x00000004ff257e24 */ /* 0x000fe2000f8e00ff */
[----:B------:R-:W-:Y:S01]  /*a7f0*/  UMOV UR7, 0x7 ;  /* 0x0000000700077882 */ /* 0x000fe20000000000 */
[----:B-1----:R-:W-:-:S04]  /*a800*/  ULEA UR8, UR8, UR5, 0x18 ;  /* 0x0000000508087291 */ /* 0x002fc8000f8ec0ff */
[----:B------:R-:W-:Y:S02]  /*a810*/  UIADD3 UR12, UPT, UPT, UR8, 0x98, URZ ;  /* 0x00000098080c7890 */ /* 0x000fe4000fffe0ff */
[----:B------:R-:W-:Y:S01]  /*a820*/  IADD3 R38, PT, PT, R39, UR8, RZ ;  /* 0x0000000827267c10 */ /* 0x000fe2000fffe0ff */
[----:B------:R-:W-:Y:S02]  /*a830*/  UIADD3 UR13, UPT, UPT, UR8, 0x20800, URZ ;  /* 0x00020800080d7890 */ /* 0x000fe4000fffe0ff */
[----:B------:R-:W-:Y:S01]  /*a840*/  UPRMT UR12, UR6, 0x654, UR12 ;  /* 0x00000654060c7896 */ /* 0x000fe2000800000c */
[----:B--2---:R-:W-:-:S05]  /*a850*/  IMAD.SHL.U32 R42, R4, 0x1000, RZ ;  /* 0x00001000042a7824 */ /* 0x004fca00078e00ff */
[----:B---3--:R-:W-:-:S07]  /*a860*/  SHF.R.S32.HI R3, RZ, 0x1f, R42 ;  /* 0x0000001fff037819 */ /* 0x008fce000001142a */
.L_x_147:
[----:B------:R-:W-:Y:S02]  /*a870*/  SHF.L.U32 R4, R36, 0x1f, RZ ;  /* 0x0000001f24047819 */ /* 0x000fe400000006ff */
[----:B------:R-:W-:Y:S02]  /*a880*/  R2UR UR4, R40 ;  /* 0x00000000280472ca */ /* 0x000fe400000e0000 */
[----:B-1----:R-:W1:Y:S02]  /*a890*/  SYNCS.PHASECHK.TRANS64.TRYWAIT P0, [UR8+0x90], R4 ;  /* 0x00009004ff0075a7 */ /* 0x002e640008001108 */
[----:B-1----:R-:W-:Y:S11]  /*a8a0*/  @!P0 BRA `(.L_x_142) ;  /* 0x0000002000208947 */ /* 0x002ff60003800000 */
.L_x_254:
[----:B-1----:R-:W1:Y:S01]  /*a8b0*/  LDTM.x32 R4, tmem[UR4] ;  /* 0x00000004000479ee */ /* 0x002e6200082c0000 */
[----:B------:R-:W-:Y:S01]  /*a8c0*/  ELECT P0, URZ, PT ;  /* 0x0000000000ff782f */ /* 0x000fe20003800000 */
[----:B------:R-:W-:Y:S01]  /*a8d0*/  NOP ;  /* 0x0000000000007918 */ /* 0x000fe20000000000 */
[----:B------:R-:W-:-:S04]  /*a8e0*/  UIADD3 UR9, UPT, UPT, UR9, 0x1, URZ ;  /* 0x0000000109097890 */ /* 0x000fc8000fffe0ff */
[----:B------:R-:W-:-:S07]  /*a8f0*/  UISETP.NE.AND UP0, UPT, UR9, URZ, UPT ;  /* 0x000000ff0900728c */ /* 0x000fce000bf05270 */
[----:B------:R-:W-:Y:S01]  /*a900*/  @P0 IMAD.MOV.U32 R2, RZ, RZ, 0x1 ;  /* 0x00000001ff020424 */ /* 0x000fe200078e00ff */
[----:B-1----:R-:W-:-:S03]  /*a910*/  NOP ;  /* 0x0000000000007918 */ /* 0x002fc60000000000 */
[----:B------:R1:W-:Y:S01]  /*a920*/  @P0 SYNCS.ARRIVE.TRANS64.RED.ART0 RZ, [UR12], R2 ;  /* 0x00000002ffff09a7 */ /* 0x0003e2000850040c */
[--C-:B------:R-:W-:Y:S01]  /*a930*/  IADD3 R41, P1, P0, R42, UR10, R37.reuse ;  /* 0x0000000a2a297c10 */ /* 0x100fe2000f83e025 */
[----:B------:R2:W-:Y:S04]  /*a940*/  STS.128 [R39+UR8+0x20800], R4 ;  /* 0x0208000427007988 */ /* 0x0005e80008000c08 */
[----:B------:R2:W-:Y:S01]  /*a950*/  STS.128 [R39+UR8+0x21000], R8 ;  /* 0x0210000827007988 */ /* 0x0005e20008000c08 */
[----:B------:R3:W-:Y:S06]  /*a960*/  MEMBAR.ALL.CTA ;  /* 0x0000000000007992 */ /* 0x0007ec0000008000 */
[----:B---3--:R-:W3:Y:S01]  /*a970*/  FENCE.VIEW.ASYNC.S ;  /* 0x00000000000073c6 */ /* 0x008ee20000000000 */
[----:B-1----:R-:W-:-:S04]  /*a980*/  SHF.R.S32.HI R2, RZ, 0x1f, R37 ;  /* 0x0000001fff027819 */ /* 0x002fc80000011425 */
[----:B------:R-:W-:Y:S01]  /*a990*/  IADD3.X R2, PT, PT, R3, UR16, R2, P1, P0 ;  /* 0x0000001003027c10 */ /* 0x000fe20008fe0402 */
[----:B---3--:R-:W-:Y:S01]  /*a9a0*/  BAR.SYNC.DEFER_BLOCKING 0x4, 0x80 ;  /* 0x0102000000007b1d */ /* 0x008fe20000010000 */
[----:B------:R-:W-:Y:S02]  /*a9b0*/  ISETP.NE.AND P1, PT, R0, RZ, PT ;  /* 0x000000ff0000720c */ /* 0x000fe40003f25270 */
[----:B------:R-:W-:-:S04]  /*a9c0*/  LEA R44, P0, R41, UR14, 0x2 ;  /* 0x0000000e292c7c11 */ /* 0x000fc8000f8010ff */
[----:B------:R-:W-:-:S07]  /*a9d0*/  LEA.HI.X R45, R41, UR15, R2, 0x2, P0 ;  /* 0x0000000f292d7c11 */ /* 0x000fce00080f1402 */
[----:B--2---:R-:W-:Y:S05]  /*a9e0*/  @P1 BRA `(.L_x_143) ;  /* 0x00000000001c1947 */ /* 0x004fea0003800000 */
[----:B------:R-:W-:-:S13]  /*a9f0*/  ELECT P0, URZ, PT ;  /* 0x0000000000ff782f */ /* 0x000fda0003800000 */
[----:B------:R-:W-:Y:S01]  /*aa00*/  @P0 R2UR.BROADCAST UR4, R44 ;  /* 0x000000002c0402ca */ /* 0x000fe200008e0000 */
[----:B------:R-:W-:Y:S01]  /*aa10*/  UMOV UR6, 0x100 ;  /* 0x0000010000067882 */ /* 0x000fe20000000000 */
[----:B------:R-:W-:-:S13]  /*aa20*/  @P0 R2UR.BROADCAST UR5, R45 ;  /* 0x000000002d0502ca */ /* 0x000fda00008e0000 */
[----:B------:R1:W-:Y:S01]  /*aa30*/  UBLKRED.G.S.ADD.F32.RN [UR4], [UR13], UR6 ;  /* 0x000000040d0073bb */ /* 0x0003e200080a0406 */
[----:B------:R0:W-:Y:S01]  /*aa40*/  UTMACMDFLUSH ;  /* 0x00000000000079b7 */ /* 0x0001e20000000000 */
[----:B-1----:R-:W-:-:S04]  /*aa50*/  DEPBAR.LE SB0, 0x3 ;  /* 0x000080c00000791a */ /* 0x002fc80000000000 */
.L_x_143:
[----:B------:R-:W-:Y:S01]  /*aa60*/  UIADD3 UR5, UPT, UPT, UR7, -0x2, URZ ;  /* 0xfffffffe07057890 */ /* 0x000fe2000fffe0ff */
[----:B------:R-:W-:Y:S03]  /*aa70*/  BAR.SYNC.DEFER_BLOCKING 0x4, 0x80 ;  /* 0x0102000000007b1d */ /* 0x000fe60000010000 */
[----:B------:R-:W-:-:S04]  /*aa80*/  USHF.R.S32.HI UR4, URZ, 0x1f, UR5 ;  /* 0x0000001fff047899 */ /* 0x000fc80008011405 */
[----:B------:R-:W-:-:S04]  /*aa90*/  ULEA.HI UR4, UR4, UR5, URZ, 0x2 ;  /* 0x0000000504047291 */ /* 0x000fc8000f8f10ff */
[----:B------:R-:W-:-:S04]  /*aaa0*/  ULOP3.LUT UR4, UR4, 0xfffffffc, URZ, 0xc0, !UPT ;  /* 0xfffffffc04047892 */ /* 0x000fc8000f8ec0ff */
[----:B------:R-:W-:-:S06]  /*aab0*/  UIADD3 UR4, UPT, UPT, UR5, -UR4, URZ ;  /* 0x8000000405047290 */ /* 0x000fcc000fffe0ff */
[----:B------:R-:W-:-:S04]  /*aac0*/  MOV R5, UR4 ;  /* 0x0000000400057c02 */ /* 0x000fc80008000f00 */
[----:B------:R-:W-:-:S05]  /*aad0*/  LEA R5, R5, R38, 0xc ;  /* 0x0000002605057211 */ /* 0x000fca00078e60ff */
[----:B------:R1:W-:Y:S04]  /*aae0*/  STS.128 [R5+0x20800], R12 ;  /* 0x0208000c05007388 */ /* 0x0003e80000000c00 */
[----:B------:R1:W-:Y:S01]  /*aaf0*/  STS.128 [R5+0x21000], R16 ;  /* 0x0210001005007388 */ /* 0x0003e20000000c00 */
[----:B------:R2:W-:Y:S06]  /*ab00*/  MEMBAR.ALL.CTA ;  /* 0x0000000000007992 */ /* 0x0005ec0000008000 */
[----:B--2---:R-:W2:Y:S02]  /*ab10*/  FENCE.VIEW.ASYNC.S ;  /* 0x00000000000073c6 */ /* 0x004ea40000000000 */
[----:B--2---:R-:W-:Y:S06]  /*ab20*/  BAR.SYNC.DEFER_BLOCKING 0x4, 0x80 ;  /* 0x0102000000007b1d */ /* 0x004fec0000010000 */
[----:B------:R-:W-:Y:S05]  /*ab30*/  @P1 BRA `(.L_x_144) ;  /* 0x00000000002c1947 */ /* 0x000fea0003800000 */
[----:B------:R-:W-:Y:S01]  /*ab40*/  ELECT P2, URZ, PT ;  /* 0x0000000000ff782f */ /* 0x000fe20003840000 */
[----:B------:R-:W-:Y:S01]  /*ab50*/  ULEA UR6, UR4, UR8, 0xc ;  /* 0x0000000804067291 */ /* 0x000fe2000f8e60ff */
[----:B------:R-:W-:-:S03]  /*ab60*/  UMOV UR17, 0x100 ;  /* 0x0000010000117882 */ /* 0x000fc60000000000 */
[----:B------:R-:W-:-:S08]  /*ab70*/  UIADD3 UR6, UPT, UPT, UR6, 0x20800, URZ ;  /* 0x0002080006067890 */ /* 0x000fd0000fffe0ff */
[----:B------:R-:W-:-:S04]  /*ab80*/  @P2 IADD3 R4, P0, PT, R44, 0x1000, RZ ;  /* 0x000010002c042810 */ /* 0x000fc80007f1e0ff */
[----:B------:R-:W-:Y:S01]  /*ab90*/  @P2 R2UR.BROADCAST UR4, R4 ;  /* 0x00000000040422ca */ /* 0x000fe200008e0000 */
[----:B-1----:R-:W-:-:S05]  /*aba0*/  @P2 IMAD.X R5, RZ, RZ, R45, P0 ;  /* 0x000000ffff052224 */ /* 0x002fca00000e062d */
[----:B------:R-:W-:-:S13]  /*abb0*/  @P2 R2UR.BROADCAST UR5, R5 ;  /* 0x00000000050522ca */ /* 0x000fda00008e0000 */
[----:B------:R2:W-:Y:S01]  /*abc0*/  UBLKRED.G.S.ADD.F32.RN [UR4], [UR6], UR17 ;  /* 0x00000004060073bb */ /* 0x0005e200080a0411 */
[----:B------:R0:W-:Y:S01]  /*abd0*/  UTMACMDFLUSH ;  /* 0x00000000000079b7 */ /* 0x0001e20000000000 */
[----:B--2---:R-:W-:-:S04]  /*abe0*/  DEPBAR.LE SB0, 0x3 ;  /* 0x000080c00000791a */ /* 0x004fc80000000000 */
.L_x_144:
[----:B------:R-:W-:Y:S01]  /*abf0*/  UIADD3 UR5, UPT, UPT, UR7, -0x1, URZ ;  /* 0xffffffff07057890 */ /* 0x000fe2000fffe0ff */
[----:B------:R-:W-:Y:S03]  /*ac00*/  BAR.SYNC.DEFER_BLOCKING 0x4, 0x80 ;  /* 0x0102000000007b1d */ /* 0x000fe60000010000 */
[----:B------:R-:W-:-:S04]  /*ac10*/  USHF.R.S32.HI UR4, URZ, 0x1f, UR5 ;  /* 0x0000001fff047899 */ /* 0x000fc80008011405 */
[----:B------:R-:W-:-:S04]  /*ac20*/  ULEA.HI UR4, UR4, UR5, URZ, 0x2 ;  /* 0x0000000504047291 */ /* 0x000fc8000f8f10ff */
[----:B------:R-:W-:-:S04]  /*ac30*/  ULOP3.LUT UR4, UR4, 0xfffffffc, URZ, 0xc0, !UPT ;  /* 0xfffffffc04047892 */ /* 0x000fc8000f8ec0ff */
[----:B------:R-:W-:-:S06]  /*ac40*/  UIADD3 UR4, UPT, UPT, UR5, -UR4, URZ ;  /* 0x8000000405047290 */ /* 0x000fcc000fffe0ff */
[----:B-1----:R-:W-:-:S04]  /*ac50*/  MOV R5, UR4 ;  /* 0x0000000400057c02 */ /* 0x002fc80008000f00 */
        /* <DEDUP_REMOVED lines=18> */
.L_x_145:
[----:B------:R-:W-:Y:S01]  /*ad80*/  USHF.R.S32.HI UR4, URZ, 0x1f, UR7 ;  /* 0x0000001fff047899 */ /* 0x000fe20008011407 */
[----:B------:R-:W-:Y:S03]  /*ad90*/  BAR.SYNC.DEFER_BLOCKING 0x4, 0x80 ;  /* 0x0102000000007b1d */ /* 0x000fe60000010000 */
[----:B------:R-:W-:-:S04]  /*ada0*/  ULEA.HI UR4, UR4, UR7, URZ, 0x2 ;  /* 0x0000000704047291 */ /* 0x000fc8000f8f10ff */
[----:B------:R-:W-:-:S04]  /*adb0*/  ULOP3.LUT UR4, UR4, 0xfffffffc, URZ, 0xc0, !UPT ;  /* 0xfffffffc04047892 */ /* 0x000fc8000f8ec0ff */
[----:B------:R-:W-:-:S06]  /*adc0*/  UIADD3 UR4, UPT, UPT, -UR4, UR7, URZ ;  /* 0x0000000704047290 */ /* 0x000fcc000fffe1ff */
        /* <DEDUP_REMOVED lines=19> */
.L_x_146:
[----:B------:R-:W-:Y:S01]  /*af00*/  BAR.SYNC.DEFER_BLOCKING 0x4, 0x80 ;  /* 0x0102000000007b1d */ /* 0x000fe20000010000 */
[----:B------:R-:W-:Y:S01]  /*af10*/  IADD3 R37, PT, PT, R37, 0x2000, RZ ;  /* 0x0000200025257810 */ /* 0x000fe20007ffe0ff */
[----:B------:R-:W-:Y:S01]  /*af20*/  UIADD3 UR7, UPT, UPT, UR7, 0x4, URZ ;  /* 0x0000000407077890 */ /* 0x000fe2000fffe0ff */
[----:B------:R-:W-:-:S03]  /*af30*/  LOP3.LUT R36, R36, 0x1, RZ, 0x3c, !PT ;  /* 0x0000000124247812 */ /* 0x000fc600078e3cff */
[----:B------:R-:W-:Y:S08]  /*af40*/  BRA.U UP0, `(.L_x_147) ;  /* 0xfffffff900487547 */ /* 0x000ff0000b83ffff */
.L_x_141:
[----:B------:R-:W-:-:S13]  /*af50*/  ISETP.NE.AND P0, PT, R0, RZ, PT ;  /* 0x000000ff0000720c */ /* 0x000fda0003f05270 */
[----:B------:R-:W-:Y:S05]  /*af60*/  @P0 BRA `(.L_x_148) ;  /* 0x0000000000040947 */ /* 0x000fea0003800000 */
[----:B------:R-:W-:-:S04]  /*af70*/  DEPBAR.LE SB0, 0x0 ;  /* 0x000080000000791a */ /* 0x000fc80000000000 */
.L_x_148:
[----:B------:R-:W-:Y:S06]  /*af80*/  BAR.SYNC.DEFER_BLOCKING 0x4, 0x80 ;  /* 0x0102000000007b1d */ /* 0x000fec0000010000 */
[----:B------:R-:W-:-:S04]  /*af90*/  DEPBAR.LE SB0, 0x0 ;  /* 0x000080000000791a */ /* 0x000fc80000000000 */
[----:B------:R-:W-:Y:S06]  /*afa0*/  BAR.ARV 0x5, 0x1a0 ;  /* 0x0146800000007b1d */ /* 0x000fec0000002000 */
[----:B------:R-:W-:Y:S05]  /*afb0*/  BRA `(.L_x_149) ;  /* 0x0000000000347947 */ /* 0x000fea0003800000 */
.L_x_139:
[----:B------:R-:W-:Y:S05]  /*afc0*/  BRA.U !UP6, `(.L_x_150) ;  /* 0x000000010e2c7547 */ /* 0x000fea000b800000 */
[----:B------:R-:W2:Y:S01]  /*afd0*/  S2UR UR4, SR_CgaCtaId ;  /* 0x00000000000479c3 */ /* 0x000ea20000008800 */
[----:B------:R-:W-:Y:S01]  /*afe0*/  UMOV UR6, 0x400 ;  /* 0x0000040000067882 */ /* 0x000fe20000000000 */
[----:B------:R-:W-:Y:S01]  /*aff0*/  UMOV UR5, 0x20 ;  /* 0x0000002000057882 */ /* 0x000fe20000000000 */
[----:B------:R-:W-:Y:S01]  /*b000*/  ELECT P0, URZ, PT ;  /* 0x0000000000ff782f */ /* 0x000fe20003800000 */
[----:B--2---:R-:W-:Y:S02]  /*b010*/  ULEA UR6, UR4, UR6, 0x18 ;  /* 0x0000000604067291 */ /* 0x004fe4000f8ec0ff */
[----:B------:R-:W-:-:S04]  /*b020*/  UIADD3 UR4, UPT, UPT, -UR5, 0x100000, URZ ;  /* 0x0010000005047890 */ /* 0x000fc8000fffe1ff */
[----:B------:R-:W-:Y:S02]  /*b030*/  USHF.L.U32 UR5, UR4, 0xb, URZ ;  /* 0x0000000b04057899 */ /* 0x000fe400080006ff */
[----:B------:R-:W-:Y:S01]  /*b040*/  USHF.L.U32 UR4, UR4, 0x1, URZ ;  /* 0x0000000104047899 */ /* 0x000fe200080006ff */
[----:B------:R-:W2:Y:S11]  /*b050*/  FENCE.VIEW.ASYNC.S ;  /* 0x00000000000073c6 */ /* 0x000eb60000000000 */
[----:B--2---:R2:W1:Y:S01]  /*b060*/  SYNCS.EXCH.64 URZ, [UR6+0xe8], UR4 ;  /* 0x0000e80406ff75b2 */ /* 0x0044620008000100 */
[----:B------:R-:W-:Y:S01]  /*b070*/  NOP ;  /* 0x0000000000007918 */ /* 0x000fe20000000000 */
.L_x_150:
[----:B------:R-:W-:Y:S01]  /*b080*/  NOP ;  /* 0x0000000000007918 */ /* 0x000fe20000000000 */
.L_x_149:
[----:B------:R-:W-:Y:S05]  /*b090*/  BRA.U !UP6, `(.L_x_151) ;  /* 0x000000010e2c7547 */ /* 0x000fea000b800000 */
[----:B--2---:R-:W2:Y:S01]  /*b0a0*/  S2UR UR4, SR_CgaCtaId ;  /* 0x00000000000479c3 */ /* 0x004ea20000008800 */
        /* <DEDUP_REMOVED lines=8> */
[----:B--2---:R2:W3:Y:S01]  /*b130*/  SYNCS.EXCH.64 URZ, [UR6+0xe8], UR4 ;  /* 0x0000e80406ff75b2 */ /* 0x0044e20008000100 */
[----:B------:R-:W-:Y:S01]  /*b140*/  NOP ;  /* 0x0000000000007918 */ /* 0x000fe20000000000 */
.L_x_151:
[----:B------:R-:W-:Y:S01]  /*b150*/  NOP ;  /* 0x0000000000007918 */ /* 0x000fe20000000000 */
[----:B--2---:R-:W-:Y:S05]  /*b160*/  EXIT ;  /* 0x000000000000794d */ /* 0x004fea0003800000 */
.L_x_36:
[----:B-1----:R1:W2:Y:S02]  /*b170*/  SYNCS.PHASECHK.TRANS64.TRYWAIT P0, [R6+URZ+0x118], RZ ;  /* 0x000118ff060075a7 */ /* 0x0022a400080011ff */
[----:B--2---:R-:W-:Y:S05]  /*b180*/  @!P0 NANOSLEEP.SYNCS 0x989680 ;  /* 0x009896800000895d */ /* 0x004fea0003900000 */
[----:B------:R-:W2:Y:S02]  /*b190*/  @!P0 SYNCS.PHASECHK.TRANS64 P0, [R6+URZ+0x118], RZ ;  /* 0x000118ff060085a7 */ /* 0x000ea400080010ff */
[----:B--2---:R-:W-:Y:S05]  /*b1a0*/  @!P0 BRA `(.L_x_36) ;  /* 0xfffffffc00f08947 */ /* 0x004fea000383ffff */
[----:B------:R-:W-:Y:S05]  /*b1b0*/  BRA `(.L_x_152) ;  /* 0xffffff6000d47947 */ /* 0x000fea000383ffff */
.L_x_37:
[----:B------:R-:W-:Y:S02]  /*b1c0*/  MOV R10, 0x80000000 ;  /* 0x80000000000a7802 */ /* 0x000fe40000000f00 */
[----:B------:R-:W-:-:S07]  /*b1d0*/  MOV R11, 0x80000000 ;  /* 0x80000000000b7802 */ /* 0x000fce0000000f00 */
.L_x_153:
[----:B--2---:R2:W3:Y:S02]  /*b1e0*/  SYNCS.PHASECHK.TRANS64.TRYWAIT P0, [R6+URZ+0x118], R11 ;  /* 0x0001180b060075a7 */ /* 0x0044e400080011ff */
[----:B---3--:R-:W-:Y:S05]  /*b1f0*/  @!P0 NANOSLEEP.SYNCS 0x989680 ;  /* 0x009896800000895d */ /* 0x008fea0003900000 */
[----:B------:R-:W3:Y:S02]  /*b200*/  @!P0 SYNCS.PHASECHK.TRANS64 P0, [R6+URZ+0x118], R11 ;  /* 0x0001180b060085a7 */ /* 0x000ee400080010ff */
[----:B---3--:R-:W-:Y:S05]  /*b210*/  @!P0 BRA `(.L_x_153) ;  /* 0xfffffffc00f08947 */ /* 0x008fea000383ffff */
[----:B------:R-:W-:Y:S05]  /*b220*/  BRA `(.L_x_154) ;  /* 0xffffff6000d07947 */ /* 0x000fea000383ffff */
.L_x_38:
[----:B---3--:R3:W4:Y:S02]  /*b230*/  SYNCS.PHASECHK.TRANS64.TRYWAIT P0, [R6+URZ+0x118], RZ ;  /* 0x000118ff060075a7 */ /* 0x00872400080011ff */
[----:B----4-:R-:W-:Y:S05]  /*b240*/  @!P0 NANOSLEEP.SYNCS 0x989680 ;  /* 0x009896800000895d */ /* 0x010fea0003900000 */
[----:B------:R-:W4:Y:S02]  /*b250*/  @!P0 SYNCS.PHASECHK.TRANS64 P0, [R6+URZ+0x118], RZ ;  /* 0x000118ff060085a7 */ /* 0x000f2400080010ff */
[----:B----4-:R-:W-:Y:S05]  /*b260*/  @!P0 BRA `(.L_x_38) ;  /* 0xfffffffc00f08947 */ /* 0x010fea000383ffff */
[----:B------:R-:W-:Y:S05]  /*b270*/  BRA `(.L_x_155) ;  /* 0xffffff6000d07947 */ /* 0x000fea000383ffff */
.L_x_39:
[----:B------:R-:W-:Y:S01]  /*b280*/  HFMA2 R10, -RZ, RZ, -0.0 , 0 ;  /* 0x80000000ff0a7431 */ /* 0x000fe200000001ff */
[----:B--2---:R-:W-:-:S07]  /*b290*/  MOV R11, 0x80000000 ;  /* 0x80000000000b7802 */ /* 0x004fce0000000f00 */
.L_x_156:
[----:B--2---:R2:W4:Y:S02]  /*b2a0*/  SYNCS.PHASECHK.TRANS64.TRYWAIT P0, [R6+URZ+0x118], R11 ;  /* 0x0001180b060075a7 */ /* 0x00452400080011ff */
[----:B----4-:R-:W-:Y:S05]  /*b2b0*/  @!P0 NANOSLEEP.SYNCS 0x989680 ;  /* 0x009896800000895d */ /* 0x010fea0003900000 */
[----:B------:R-:W4:Y:S02]  /*b2c0*/  @!P0 SYNCS.PHASECHK.TRANS64 P0, [R6+URZ+0x118], R11 ;  /* 0x0001180b060085a7 */ /* 0x000f2400080010ff */
[----:B----4-:R-:W-:Y:S05]  /*b2d0*/  @!P0 BRA `(.L_x_156) ;  /* 0xfffffffc00f08947 */ /* 0x010fea000383ffff */
[----:B------:R-:W-:Y:S05]  /*b2e0*/  BRA `(.L_x_157) ;  /* 0xffffff6000d07947 */ /* 0x000fea000383ffff */
.L_x_41:
[----:B------:R-:W-:-:S07]  /*b2f0*/  MOV R10, R11 ;  /* 0x0000000b000a7202 */ /* 0x000fce0000000f00 */
.L_x_158:
[----:B--2---:R2:W4:Y:S02]  /*b300*/  SYNCS.PHASECHK.TRANS64.TRYWAIT P0, [R6+URZ+0x118], R11 ;  /* 0x0001180b060075a7 */ /* 0x00452400080011ff */
[----:B----4-:R-:W-:Y:S05]  /*b310*/  @!P0 NANOSLEEP.SYNCS 0x989680 ;  /* 0x009896800000895d */ /* 0x010fea0003900000 */
[----:B------:R-:W4:Y:S02]  /*b320*/  @!P0 SYNCS.PHASECHK.TRANS64 P0, [R6+URZ+0x118], R11 ;  /* 0x0001180b060085a7 */ /* 0x000f2400080010ff */
[----:B----4-:R-:W-:Y:S05]  /*b330*/  @!P0 BRA `(.L_x_158) ;  /* 0xfffffffc00f08947 */ /* 0x010fea000383ffff */
[----:B------:R-:W-:Y:S05]  /*b340*/  BRA `(.L_x_159) ;  /* 0xffffff6000e47947 */ /* 0x000fea000383ffff */
.L_x_44:
[----:B------:R-:W-:Y:S01]  /*b350*/  HFMA2 R8, -RZ, RZ, -0.0 , 0 ;  /* 0x80000000ff087431 */ /* 0x000fe200000001ff */
[----:B------:R-:W-:Y:S02]  /*b360*/  MOV R5, UR4 ;  /* 0x0000000400057c02 */ /* 0x000fe40008000f00 */
[----:B------:R-:W-:-:S07]  /*b370*/  MOV R9, 0x80000000 ;  /* 0x8000000000097802 */ /* 0x000fce0000000f00 */
.L_x_160:
[----:B-1----:R1:W2:Y:S02]  /*b380*/  SYNCS.PHASECHK.TRANS64.TRYWAIT P0, [R5+URZ+0x8], R9 ;  /* 0x00000809050075a7 */ /* 0x0022a400080011ff */
[----:B--2---:R-:W-:Y:S05]  /*b390*/  @!P0 NANOSLEEP.SYNCS 0x989680 ;  /* 0x009896800000895d */ /* 0x004fea0003900000 */
[----:B------:R-:W2:Y:S02]  /*b3a0*/  @!P0 SYNCS.PHASECHK.TRANS64 P0, [R5+URZ+0x8], R9 ;  /* 0x00000809050085a7 */ /* 0x000ea400080010ff */
[----:B--2---:R-:W-:Y:S05]  /*b3b0*/  @!P0 BRA `(.L_x_160) ;  /* 0xfffffffc00f08947 */ /* 0x004fea000383ffff */
[----:B------:R-:W-:Y:S05]  /*b3c0*/  BRA `(.L_x_161) ;  /* 0xffffff6400b07947 */ /* 0x000fea000383ffff */
.L_x_46:
[----:B------:R-:W-:Y:S01]  /*b3d0*/  HFMA2 R8, -RZ, RZ, -0.0 , 0 ;  /* 0x80000000ff087431 */ /* 0x000fe200000001ff */
[----:B------:R-:W-:Y:S02]  /*b3e0*/  MOV R5, UR4 ;  /* 0x0000000400057c02 */ /* 0x000fe40008000f00 */
[----:B------:R-:W-:-:S07]  /*b3f0*/  MOV R9, 0x80000000 ;  /* 0x8000000000097802 */ /* 0x000fce0000000f00 */
.L_x_162:
[----:B-1----:R1:W2:Y:S02]  /*b400*/  SYNCS.PHASECHK.TRANS64.TRYWAIT P0, [R5+URZ+0x28], R9 ;  /* 0x00002809050075a7 */ /* 0x0022a400080011ff */
[----:B--2---:R-:W-:Y:S05]  /*b410*/  @!P0 NANOSLEEP.SYNCS 0x989680 ;  /* 0x009896800000895d */ /* 0x004fea0003900000 */
[----:B------:R-:W2:Y:S02]  /*b420*/  @!P0 SYNCS.PHASECHK.TRANS64 P0, [R5+URZ+0x28], R9 ;  /* 0x00002809050085a7 */ /* 0x000ea400080010ff */
[----:B--2---:R-:W-:Y:S05]  /*b430*/  @!P0 BRA `(.L_x_162) ;  /* 0xfffffffc00f08947 */ /* 0x004fea000383ffff */
[----:B------:R-:W-:Y:S05]  /*b440*/  BRA `(.L_x_163) ;  /* 0xffffff6400c47947 */ /* 0x000fea000383ffff */
.L_x_47:
[----:B------:R-:W-:Y:S01]  /*b450*/  HFMA2 R8, -RZ, RZ, -0.0 , 0 ;  /* 0x80000000ff087431 */ /* 0x000fe200000001ff */
[----:B------:R-:W-:Y:S02]  /*b460*/  MOV R5, UR4 ;  /* 0x0000000400057c02 */ /* 0x000fe40008000f00 */
[----:B------:R-:W-:-:S07]  /*b470*/  MOV R9, 0x80000000 ;  /* 0x8000000000097802 */ /* 0x000fce0000000f00 */
.L_x_164:
[----:B-1----:R1:W2:Y:S02]  /*b480*/  SYNCS.PHASECHK.TRANS64.TRYWAIT P0, [R5+URZ+0x18], R9 ;  /* 0x00001809050075a7 */ /* 0x0022a400080011ff */
[----:B--2---:R-:W-:Y:S05]  /*b490*/  @!P0 NANOSLEEP.SYNCS 0x989680 ;  /* 0x009896800000895d */ /* 0x004fea0003900000 */
[----:B------:R-:W2:Y:S02]  /*b4a0*/  @!P0 SYNCS.PHASECHK.TRANS64 P0, [R5+URZ+0x18], R9 ;  /* 0x00001809050085a7 */ /* 0x000ea400080010ff */
[----:B--2---:R-:W-:Y:S05]  /*b4b0*/  @!P0 BRA `(.L_x_164) ;  /* 0xfffffffc00f08947 */ /* 0x004fea000383ffff */
[----:B------:R-:W-:Y:S05]  /*b4c0*/  BRA `(.L_x_165) ;  /* 0xffffff6800507947 */ /* 0x000fea000383ffff */
.L_x_49:
[----:B------:R-:W-:Y:S01]  /*b4d0*/  HFMA2 R8, -RZ, RZ, -0.0 , 0 ;  /* 0x80000000ff087431 */ /* 0x000fe200000001ff */
[----:B-12---:R-:W-:Y:S02]  /*b4e0*/  MOV R5, UR4 ;  /* 0x0000000400057c02 */ /* 0x006fe40008000f00 */
[----:B------:R-:W-:-:S07]  /*b4f0*/  MOV R9, 0x80000000 ;  /* 0x8000000000097802 */ /* 0x000fce0000000f00 */
.L_x_166:
[----:B-1----:R1:W2:Y:S02]  /*b500*/  SYNCS.PHASECHK.TRANS64.TRYWAIT P0, [R5+URZ+0x38], R9 ;  /* 0x00003809050075a7 */ /* 0x0022a400080011ff */
[----:B--2---:R-:W-:Y:S05]  /*b510*/  @!P0 NANOSLEEP.SYNCS 0x989680 ;  /* 0x009896800000895d */ /* 0x004fea0003900000 */
[----:B------:R-:W2:Y:S02]  /*b520*/  @!P0 SYNCS.PHASECHK.TRANS64 P0, [R5+URZ+0x38], R9 ;  /* 0x00003809050085a7 */ /* 0x000ea400080010ff */
[----:B--2---:R-:W-:Y:S05]  /*b530*/  @!P0 BRA `(.L_x_166) ;  /* 0xfffffffc00f08947 */ /* 0x004fea000383ffff */
[----:B------:R-:W-:Y:S05]  /*b540*/  BRA `(.L_x_167) ;  /* 0xffffff6800887947 */ /* 0x000fea000383ffff */
.L_x_50:
[----:B------:R-:W-:Y:S01]  /*b550*/  HFMA2 R6, -RZ, RZ, -0.0 , 0 ;  /* 0x80000000ff067431 */ /* 0x000fe200000001ff */
[----:B------:R-:W-:Y:S02]  /*b560*/  MOV R5, UR4 ;  /* 0x0000000400057c02 */ /* 0x000fe40008000f00 */
[----:B------:R-:W-:-:S07]  /*b570*/  MOV R7, 0x80000000 ;  /* 0x8000000000077802 */ /* 0x000fce0000000f00 */
.L_x_168:
[----:B-1----:R1:W2:Y:S02]  /*b580*/  SYNCS.PHASECHK.TRANS64.TRYWAIT P0, [R5+URZ+0x108], R7 ;  /* 0x00010807050075a7 */ /* 0x0022a400080011ff */
[----:B--2---:R-:W-:Y:S05]  /*b590*/  @!P0 NANOSLEEP.SYNCS 0x989680 ;  /* 0x009896800000895d */ /* 0x004fea0003900000 */
[----:B------:R-:W2:Y:S02]  /*b5a0*/  @!P0 SYNCS.PHASECHK.TRANS64 P0, [R5+URZ+0x108], R7 ;  /* 0x00010807050085a7 */ /* 0x000ea400080010ff */
[----:B--2---:R-:W-:Y:S05]  /*b5b0*/  @!P0 BRA `(.L_x_168) ;  /* 0xfffffffc00f08947 */ /* 0x004fea000383ffff */
[----:B------:R-:W-:Y:S05]  /*b5c0*/  BRA `(.L_x_169) ;  /* 0xffffff6c00007947 */ /* 0x000fea000383ffff */
.L_x_53:
[----:B------:R-:W-:Y:S02]  /*b5d0*/  MOV R5, UR4 ;  /* 0x0000000400057c02 */ /* 0x000fe40008000f00 */
[----:B------:R-:W-:-:S07]  /*b5e0*/  MOV R13, R12 ;  /* 0x0000000c000d7202 */ /* 0x000fce0000000f00 */
.L_x_170:
[----:B-1----:R1:W2:Y:S02]  /*b5f0*/  SYNCS.PHASECHK.TRANS64.TRYWAIT P0, [R5+URZ+0xf8], R13 ;  /* 0x0000f80d050075a7 */ /* 0x0022a400080011ff */
[----:B--2---:R-:W-:Y:S05]  /*b600*/  @!P0 NANOSLEEP.SYNCS 0x989680 ;  /* 0x009896800000895d */ /* 0x004fea0003900000 */
[----:B------:R-:W2:Y:S02]  /*b610*/  @!P0 SYNCS.PHASECHK.TRANS64 P0, [R5+URZ+0xf8], R13 ;  /* 0x0000f80d050085a7 */ /* 0x000ea400080010ff */
[----:B--2---:R-:W-:Y:S05]  /*b620*/  @!P0 BRA `(.L_x_170) ;  /* 0xfffffffc00f08947 */ /* 0x004fea000383ffff */
[----:B------:R-:W-:Y:S05]  /*b630*/  BRA `(.L_x_171) ;  /* 0xffffff6c00bc7947 */ /* 0x000fea000383ffff */
.L_x_55:
[----:B-12---:R-:W-:Y:S02]  /*b640*/  MOV R5, UR4 ;  /* 0x0000000400057c02 */ /* 0x006fe40008000f00 */
[-C--:B------:R-:W-:Y:S02]  /*b650*/  MOV R12, R7.reuse ;  /* 0x00000007000c7202 */ /* 0x080fe40000000f00 */
[----:B------:R-:W-:-:S07]  /*b660*/  MOV R13, R7 ;  /* 0x00000007000d7202 */ /* 0x000fce0000000f00 */
.L_x_172:
[----:B-1----:R1:W2:Y:S02]  /*b670*/  SYNCS.PHASECHK.TRANS64.TRYWAIT P0, [R5+URZ+0x8], R13 ;  /* 0x0000080d050075a7 */ /* 0x0022a400080011ff */
[----:B--2---:R-:W-:Y:S05]  /*b680*/  @!P0 NANOSLEEP.SYNCS 0x989680 ;  /* 0x009896800000895d */ /* 0x004fea0003900000 */
[----:B------:R-:W2:Y:S02]  /*b690*/  @!P0 SYNCS.PHASECHK.TRANS64 P0, [R5+URZ+0x8], R13 ;  /* 0x0000080d050085a7 */ /* 0x000ea400080010ff */
[----:B--2---:R-:W-:Y:S05]  /*b6a0*/  @!P0 BRA `(.L_x_172) ;  /* 0xfffffffc00f08947 */ /* 0x004fea000383ffff */
[----:B------:R-:W-:Y:S05]  /*b6b0*/  BRA `(.L_x_173) ;  /* 0xffffff6c00d47947 */ /* 0x000fea000383ffff */
.L_x_57:
[----:B-123--:R-:W-:Y:S02]  /*b6c0*/  MOV R5, UR4 ;  /* 0x0000000400057c02 */ /* 0x00efe40008000f00 */
[-C--:B------:R-:W-:Y:S02]  /*b6d0*/  MOV R12, R7.reuse ;  /* 0x00000007000c7202 */ /* 0x080fe40000000f00 */
[----:B------:R-:W-:-:S07]  /*b6e0*/  MOV R13, R7 ;  /* 0x00000007000d7202 */ /* 0x000fce0000000f00 */
.L_x_174:
[----:B-1----:R1:W2:Y:S02]  /*b6f0*/  SYNCS.PHASECHK.TRANS64.TRYWAIT P0, [R5+URZ+0x28], R13 ;  /* 0x0000280d050075a7 */ /* 0x0022a400080011ff */
[----:B--2---:R-:W-:Y:S05]  /*b700*/  @!P0 NANOSLEEP.SYNCS 0x989680 ;  /* 0x009896800000895d */ /* 0x004fea0003900000 */
[----:B------:R-:W2:Y:S02]  /*b710*/  @!P0 SYNCS.PHASECHK.TRANS64 P0, [R5+URZ+0x28], R13 ;  /* 0x0000280d050085a7 */ /* 0x000ea400080010ff */
[----:B--2---:R-:W-:Y:S05]  /*b720*/  @!P0 BRA `(.L_x_174) ;  /* 0xfffffffc00f08947 */ /* 0x004fea000383ffff */
[----:B------:R-:W-:Y:S05]  /*b730*/  BRA `(.L_x_175) ;  /* 0xffffff6c00d07947 */ /* 0x000fea000383ffff */
.L_x_58:
[----:B------:R-:W-:Y:S02]  /*b740*/  MOV R5, UR4 ;  /* 0x0000000400057c02 */ /* 0x000fe40008000f00 */
[-C--:B------:R-:W-:Y:S02]  /*b750*/  MOV R12, R7.reuse ;  /* 0x00000007000c7202 */ /* 0x080fe40000000f00 */
[----:B------:R-:W-:-:S07]  /*b760*/  MOV R13, R7 ;  /* 0x00000007000d7202 */ /* 0x000fce0000000f00 */
.L_x_176:
[----:B-1----:R1:W2:Y:S02]  /*b770*/  SYNCS.PHASECHK.TRANS64.TRYWAIT P0, [R5+URZ+0x18], R13 ;  /* 0x0000180d050075a7 */ /* 0x0022a400080011ff */
[----:B--2---:R-:W-:Y:S05]  /*b780*/  @!P0 NANOSLEEP.SYNCS 0x989680 ;  /* 0x009896800000895d */ /* 0x004fea0003900000 */
[----:B------:R-:W2:Y:S02]  /*b790*/  @!P0 SYNCS.PHASECHK.TRANS64 P0, [R5+URZ+0x18], R13 ;  /* 0x0000180d050085a7 */ /* 0x000ea400080010ff */
[----:B--2---:R-:W-:Y:S05]  /*b7a0*/  @!P0 BRA `(.L_x_176) ;  /* 0xfffffffc00f08947 */ /* 0x004fea000383ffff */
[----:B------:R-:W-:Y:S05]  /*b7b0*/  BRA `(.L_x_177) ;  /* 0xffffff6c00fc7947 */ /* 0x000fea000383ffff */
.L_x_60:
[----:B-12---:R-:W-:Y:S02]  /*b7c0*/  MOV R5, UR4 ;  /* 0x0000000400057c02 */ /* 0x006fe40008000f00 */
[-C--:B------:R-:W-:Y:S02]  /*b7d0*/  MOV R12, R7.reuse ;  /* 0x00000007000c7202 */ /* 0x080fe40000000f00 */
[----:B------:R-:W-:-:S07]  /*b7e0*/  MOV R13, R7 ;  /* 0x00000007000d7202 */ /* 0x000fce0000000f00 */
.L_x_178:
[----:B-1----:R1:W2:Y:S02]  /*b7f0*/  SYNCS.PHASECHK.TRANS64.TRYWAIT P0, [R5+URZ+0x38], R13 ;  /* 0x0000380d050075a7 */ /* 0x0022a400080011ff */
[----:B--2---:R-:W-:Y:S05]  /*b800*/  @!P0 NANOSLEEP.SYNCS 0x989680 ;  /* 0x009896800000895d */ /* 0x004fea0003900000 */
[----:B------:R-:W2:Y:S02]  /*b810*/  @!P0 SYNCS.PHASECHK.TRANS64 P0, [R5+URZ+0x38], R13 ;  /* 0x0000380d050085a7 */ /* 0x000ea400080010ff */
[----:B--2---:R-:W-:Y:S05]  /*b820*/  @!P0 BRA `(.L_x_178) ;  /* 0xfffffffc00f08947 */ /* 0x004fea000383ffff */
[----:B------:R-:W-:Y:S05]  /*b830*/  BRA `(.L_x_179) ;  /* 0xffffff7000047947 */ /* 0x000fea000383ffff */
.L_x_62:
[----:B-12---:R-:W-:Y:S02]  /*b840*/  MOV R5, UR4 ;  /* 0x0000000400057c02 */ /* 0x006fe40008000f00 */
[----:B------:R-:W-:-:S07]  /*b850*/  MOV R7, R6 ;  /* 0x0000000600077202 */ /* 0x000fce0000000f00 */
.L_x_180:
[----:B-1----:R1:W2:Y:S02]  /*b860*/  SYNCS.PHASECHK.TRANS64.TRYWAIT P0, [R5+URZ+0xf8], R7 ;  /* 0x0000f807050075a7 */ /* 0x0022a400080011ff */
[----:B--2---:R-:W-:Y:S05]  /*b870*/  @!P0 NANOSLEEP.SYNCS 0x989680 ;  /* 0x009896800000895d */ /* 0x004fea0003900000 */
[----:B------:R-:W2:Y:S02]  /*b880*/  @!P0 SYNCS.PHASECHK.TRANS64 P0, [R5+URZ+0xf8], R7 ;  /* 0x0000f807050085a7 */ /* 0x000ea400080010ff */
[----:B--2---:R-:W-:Y:S05]  /*b890*/  @!P0 BRA `(.L_x_180) ;  /* 0xfffffffc00f08947 */ /* 0x004fea000383ffff */
[----:B------:R-:W-:Y:S05]  /*b8a0*/  BRA `(.L_x_181) ;  /* 0xffffff7000487947 */ /* 0x000fea000383ffff */
.L_x_64:
[----:B-123--:R-:W-:Y:S02]  /*b8b0*/  MOV R5, UR4 ;  /* 0x0000000400057c02 */ /* 0x00efe40008000f00 */
[----:B------:R-:W-:-:S07]  /*b8c0*/  MOV R7, R6 ;  /* 0x0000000600077202 */ /* 0x000fce0000000f00 */
.L_x_182:
[----:B-1----:R1:W2:Y:S02]  /*b8d0*/  SYNCS.PHASECHK.TRANS64.TRYWAIT P0, [R5+URZ+0x8], R7 ;  /* 0x00000807050075a7 */ /* 0x0022a400080011ff */
[----:B--2---:R-:W-:Y:S05]  /*b8e0*/  @!P0 NANOSLEEP.SYNCS 0x989680 ;  /* 0x009896800000895d */ /* 0x004fea0003900000 */
[----:B------:R-:W2:Y:S02]  /*b8f0*/  @!P0 SYNCS.PHASECHK.TRANS64 P0, [R5+URZ+0x8], R7 ;  /* 0x00000807050085a7 */ /* 0x000ea400080010ff */
[----:B--2---:R-:W-:Y:S05]  /*b900*/  @!P0 BRA `(.L_x_182) ;  /* 0xfffffffc00f08947 */ /* 0x004fea000383ffff */
[----:B------:R-:W-:Y:S05]  /*b910*/  BRA `(.L_x_183) ;  /* 0xffffff7000647947 */ /* 0x000fea000383ffff */
.L_x_66:
[----:B-1234-:R-:W-:Y:S02]  /*b920*/  MOV R5, UR4 ;  /* 0x0000000400057c02 */ /* 0x01efe40008000f00 */
[----:B------:R-:W-:-:S07]  /*b930*/  MOV R7, R6 ;  /* 0x0000000600077202 */ /* 0x000fce0000000f00 */
.L_x_184:
[----:B-1----:R1:W2:Y:S02]  /*b940*/  SYNCS.PHASECHK.TRANS64.TRYWAIT P0, [R5+URZ+0x28], R7 ;  /* 0x00002807050075a7 */ /* 0x0022a400080011ff */
[----:B--2---:R-:W-:Y:S05]  /*b950*/  @!P0 NANOSLEEP.SYNCS 0x989680 ;  /* 0x009896800000895d */ /* 0x004fea0003900000 */
[----:B------:R-:W2:Y:S02]  /*b960*/  @!P0 SYNCS.PHASECHK.TRANS64 P0, [R5+URZ+0x28], R7 ;  /* 0x00002807050085a7 */ /* 0x000ea400080010ff */
[----:B--2---:R-:W-:Y:S05]  /*b970*/  @!P0 BRA `(.L_x_184) ;  /* 0xfffffffc00f08947 */ /* 0x004fea000383ffff */
[----:B------:R-:W-:Y:S05]  /*b980*/  BRA `(.L_x_185) ;  /* 0xffffff7000607947 */ /* 0x000fea000383ffff */
.L_x_67:
[----:B------:R-:W-:Y:S02]  /*b990*/  MOV R5, UR4 ;  /* 0x0000000400057c02 */ /* 0x000fe40008000f00 */
[----:B------:R-:W-:-:S07]  /*b9a0*/  MOV R7, R6 ;  /* 0x0000000600077202 */ /* 0x000fce0000000f00 */
.L_x_186:
[----:B-1----:R1:W2:Y:S02]  /*b9b0*/  SYNCS.PHASECHK.TRANS64.TRYWAIT P0, [R5+URZ+0xf8], R7 ;  /* 0x0000f807050075a7 */ /* 0x0022a400080011ff */
[----:B--2---:R-:W-:Y:S05]  /*b9c0*/  @!P0 NANOSLEEP.SYNCS 0x989680 ;  /* 0x009896800000895d */ /* 0x004fea0003900000 */
[----:B------:R-:W2:Y:S02]  /*b9d0*/  @!P0 SYNCS.PHASECHK.TRANS64 P0, [R5+URZ+0xf8], R7 ;  /* 0x0000f807050085a7 */ /* 0x000ea400080010ff */
[----:B--2---:R-:W-:Y:S05]  /*b9e0*/  @!P0 BRA `(.L_x_186) ;  /* 0xfffffffc00f08947 */ /* 0x004fea000383ffff */
[----:B------:R-:W-:Y:S05]  /*b9f0*/  BRA `(.L_x_187) ;  /* 0xffffff7000607947 */ /* 0x000fea000383ffff */
.L_x_70:
[----:B------:R-:W-:Y:S02]  /*ba00*/  MOV R5, UR4 ;  /* 0x0000000400057c02 */ /* 0x000fe40008000f00 */
[----:B------:R-:W-:-:S07]  /*ba10*/  MOV R11, R10 ;  /* 0x0000000a000b7202 */ /* 0x000fce0000000f00 */
.L_x_188:
[----:B-1----:R1:W2:Y:S02]  /*ba20*/  SYNCS.PHASECHK.TRANS64.TRYWAIT P0, [R5+URZ+0x18], R11 ;  /* 0x0000180b050075a7 */ /* 0x0022a400080011ff */
[----:B--2---:R-:W-:Y:S05]  /*ba30*/  @!P0 NANOSLEEP.SYNCS 0x989680 ;  /* 0x009896800000895d */ /* 0x004fea0003900000 */
[----:B------:R-:W2:Y:S02]  /*ba40*/  @!P0 SYNCS.PHASECHK.TRANS64 P0, [R5+URZ+0x18], R11 ;  /* 0x0000180b050085a7 */ /* 0x000ea400080010ff */
[----:B--2---:R-:W-:Y:S05]  /*ba50*/  @!P0 BRA `(.L_x_188) ;  /* 0xfffffffc00f08947 */ /* 0x004fea000383ffff */
[----:B------:R-:W-:Y:S05]  /*ba60*/  BRA `(.L_x_189) ;  /* 0xffffff7000647947 */ /* 0x000fea000383ffff */
.L_x_72:
[----:B-1----:R-:W-:Y:S02]  /*ba70*/  MOV R5, UR4 ;  /* 0x0000000400057c02 */ /* 0x002fe40008000f00 */
[----:B------:R-:W-:-:S07]  /*ba80*/  MOV R11, R10 ;  /* 0x0000000a000b7202 */ /* 0x000fce0000000f00 */
.L_x_190:
[----:B-1----:R1:W2:Y:S02]  /*ba90*/  SYNCS.PHASECHK.TRANS64.TRYWAIT P0, [R5+URZ+0x18], R11 ;  /* 0x0000180b050075a7 */ /* 0x0022a400080011ff */
[----:B--2---:R-:W-:Y:S05]  /*baa0*/  @!P0 NANOSLEEP.SYNCS 0x989680 ;  /* 0x009896800000895d */ /* 0x004fea0003900000 */
[----:B------:R-:W2:Y:S02]  /*bab0*/  @!P0 SYNCS.PHASECHK.TRANS64 P0, [R5+URZ+0x18], R11 ;  /* 0x0000180b050085a7 */ /* 0x000ea400080010ff */
[----:B--2---:R-:W-:Y:S05]  /*bac0*/  @!P0 BRA `(.L_x_190) ;  /* 0xfffffffc00f08947 */ /* 0x004fea000383ffff */
[----:B------:R-:W-:Y:S05]  /*bad0*/  BRA `(.L_x_71) ;  /* 0xffffff7000687947 */ /* 0x000fea000383ffff */
.L_x_73:
[----:B-12---:R-:W-:Y:S02]  /*bae0*/  MOV R5, UR4 ;  /* 0x0000000400057c02 */ /* 0x006fe40008000f00 */
[----:B------:R-:W-:-:S07]  /*baf0*/  MOV R11, R10 ;  /* 0x0000000a000b7202 */ /* 0x000fce0000000f00 */
.L_x_191:
[----:B-1----:R1:W2:Y:S02]  /*bb00*/  SYNCS.PHASECHK.TRANS64.TRYWAIT P0, [R5+URZ+0x38], R11 ;  /* 0x0000380b050075a7 */ /* 0x0022a400080011ff */
[----:B--2---:R-:W-:Y:S05]  /*bb10*/  @!P0 NANOSLEEP.SYNCS 0x989680 ;  /* 0x009896800000895d */ /* 0x004fea0003900000 */
[----:B------:R-:W2:Y:S02]  /*bb20*/  @!P0 SYNCS.PHASECHK.TRANS64 P0, [R5+URZ+0x38], R11 ;  /* 0x0000380b050085a7 */ /* 0x000ea400080010ff */
[----:B--2---:R-:W-:Y:S05]  /*bb30*/  @!P0 BRA `(.L_x_191) ;  /* 0xfffffffc00f08947 */ /* 0x004fea000383ffff */
[----:B------:R-:W-:Y:S05]  /*bb40*/  BRA `(.L_x_192) ;  /* 0xffffff7000587947 */ /* 0x000fea000383ffff */
.L_x_81:
[----:B------:R-:W-:-:S07]  /*bb50*/  MOV R11, R10 ;  /* 0x0000000a000b7202 */ /* 0x000fce0000000f00 */
.L_x_193:
[----:B-1----:R1:W2:Y:S02]  /*bb60*/  SYNCS.PHASECHK.TRANS64.TRYWAIT P0, [R14+URZ], R11 ;  /* 0x0000000b0e0075a7 */ /* 0x0022a400080011ff */
[----:B--2---:R-:W-:Y:S05]  /*bb70*/  @!P0 NANOSLEEP.SYNCS 0x989680 ;  /* 0x009896800000895d */ /* 0x004fea0003900000 */
[----:B------:R-:W2:Y:S02]  /*bb80*/  @!P0 SYNCS.PHASECHK.TRANS64 P0, [R14+URZ], R11 ;  /* 0x0000000b0e0085a7 */ /* 0x000ea400080010ff */
[----:B--2---:R-:W-:Y:S05]  /*bb90*/  @!P0 BRA `(.L_x_193) ;  /* 0xfffffffc00f08947 */ /* 0x004fea000383ffff */
[----:B------:R-:W-:Y:S05]  /*bba0*/  BRA `(.L_x_80) ;  /* 0xffffff7400447947 */ /* 0x000fea000383ffff */
.L_x_84:
[----:B------:R-:W-:-:S07]  /*bbb0*/  MOV R7, R6 ;  /* 0x0000000600077202 */ /* 0x000fce0000000f00 */
.L_x_194:
[----:B-1----:R1:W2:Y:S02]  /*bbc0*/  SYNCS.PHASECHK.TRANS64.TRYWAIT P0, [R10+URZ], R7 ;  /* 0x000000070a0075a7 */ /* 0x0022a400080011ff */
[----:B--2---:R-:W-:Y:S05]  /*bbd0*/  @!P0 NANOSLEEP.SYNCS 0x989680 ;  /* 0x009896800000895d */ /* 0x004fea0003900000 */
[----:B------:R-:W2:Y:S02]  /*bbe0*/  @!P0 SYNCS.PHASECHK.TRANS64 P0, [R10+URZ], R7 ;  /* 0x000000070a0085a7 */ /* 0x000ea400080010ff */
[----:B--2---:R-:W-:Y:S05]  /*bbf0*/  @!P0 BRA `(.L_x_194) ;  /* 0xfffffffc00f08947 */ /* 0x004fea000383ffff */
[----:B------:R-:W-:Y:S05]  /*bc00*/  BRA `(.L_x_83) ;  /* 0xffffff7400ac7947 */ /* 0x000fea000383ffff */
.L_x_86:
[----:B------:R-:W-:-:S07]  /*bc10*/  MOV R6, UR34 ;  /* 0x0000002200067c02 */ /* 0x000fce0008000f00 */
.L_x_195:
[----:B--2---:R2:W3:Y:S02]  /*bc20*/  SYNCS.PHASECHK.TRANS64.TRYWAIT P0, [R6+URZ], RZ ;  /* 0x000000ff060075a7 */ /* 0x0044e400080011ff */
[----:B---3--:R-:W-:Y:S05]  /*bc30*/  @!P0 NANOSLEEP.SYNCS 0x989680 ;  /* 0x009896800000895d */ /* 0x008fea0003900000 */
[----:B------:R-:W3:Y:S02]  /*bc40*/  @!P0 SYNCS.PHASECHK.TRANS64 P0, [R6+URZ], RZ ;  /* 0x000000ff060085a7 */ /* 0x000ee400080010ff */
[----:B---3--:R-:W-:Y:S05]  /*bc50*/  @!P0 BRA `(.L_x_195) ;  /* 0xfffffffc00f08947 */ /* 0x008fea000383ffff */
[----:B------:R-:W-:Y:S05]  /*bc60*/  BRA `(.L_x_196) ;  /* 0xffffff7800247947 */ /* 0x000fea000383ffff */
.L_x_87:
[----:B------:R-:W-:Y:S01]  /*bc70*/  HFMA2 R10, -RZ, RZ, -0.0 , 0 ;  /* 0x80000000ff0a7431 */ /* 0x000fe200000001ff */
[----:B------:R-:W-:Y:S02]  /*bc80*/  MOV R6, UR34 ;  /* 0x0000002200067c02 */ /* 0x000fe40008000f00 */
[----:B------:R-:W-:-:S07]  /*bc90*/  MOV R11, 0x80000000 ;  /* 0x80000000000b7802 */ /* 0x000fce0000000f00 */
.L_x_197:
[----:B--2---:R2:W3:Y:S02]  /*bca0*/  SYNCS.PHASECHK.TRANS64.TRYWAIT P0, [R6+URZ+0x48], R11 ;  /* 0x0000480b060075a7 */ /* 0x0044e400080011ff */
[----:B---3--:R-:W-:Y:S05]  /*bcb0*/  @!P0 NANOSLEEP.SYNCS 0x989680 ;  /* 0x009896800000895d */ /* 0x008fea0003900000 */
[----:B------:R-:W3:Y:S02]  /*bcc0*/  @!P0 SYNCS.PHASECHK.TRANS64 P0, [R6+URZ+0x48], R11 ;  /* 0x0000480b060085a7 */ /* 0x000ee400080010ff */
[----:B---3--:R-:W-:Y:S05]  /*bcd0*/  @!P0 BRA `(.L_x_197) ;  /* 0xfffffffc00f08947 */ /* 0x008fea000383ffff */
[----:B------:R-:W-:Y:S05]  /*bce0*/  BRA `(.L_x_198) ;  /* 0xffffff7800ac7947 */ /* 0x000fea000383ffff */
.L_x_88:
[----:B--2---:R-:W-:-:S07]  /*bcf0*/  MOV R6, UR34 ;  /* 0x0000002200067c02 */ /* 0x004fce0008000f00 */
.L_x_199:
[----:B--2---:R2:W3:Y:S02]  /*bd00*/  SYNCS.PHASECHK.TRANS64.TRYWAIT P0, [R6+URZ+0x10], RZ ;  /* 0x000010ff060075a7 */ /* 0x0044e400080011ff */
[----:B---3--:R-:W-:Y:S05]  /*bd10*/  @!P0 NANOSLEEP.SYNCS 0x989680 ;  /* 0x009896800000895d */ /* 0x008fea0003900000 */
[----:B------:R-:W3:Y:S02]  /*bd20*/  @!P0 SYNCS.PHASECHK.TRANS64 P0, [R6+URZ+0x10], RZ ;  /* 0x000010ff060085a7 */ /* 0x000ee400080010ff */
[----:B---3--:R-:W-:Y:S05]  /*bd30*/  @!P0 BRA `(.L_x_199) ;  /* 0xfffffffc00f08947 */ /* 0x008fea000383ffff */
[----:B------:R-:W-:Y:S05]  /*bd40*/  BRA `(.L_x_200) ;  /* 0xffffff7800b47947 */ /* 0x000fea000383ffff */
.L_x_89:
[----:B------:R-:W-:Y:S01]  /*bd50*/  HFMA2 R8, -RZ, RZ, -0.0 , 0 ;  /* 0x80000000ff087431 */ /* 0x000fe200000001ff */
[----:B------:R-:W-:Y:S02]  /*bd60*/  MOV R6, UR34 ;  /* 0x0000002200067c02 */ /* 0x000fe40008000f00 */
[----:B------:R-:W-:-:S07]  /*bd70*/  MOV R9, 0x80000000 ;  /* 0x8000000000097802 */ /* 0x000fce0000000f00 */
.L_x_201:
[----:B--2---:R2:W3:Y:S02]  /*bd80*/  SYNCS.PHASECHK.TRANS64.TRYWAIT P0, [R6+URZ+0x58], R9 ;  /* 0x00005809060075a7 */ /* 0x0044e400080011ff */
[----:B---3--:R-:W-:Y:S05]  /*bd90*/  @!P0 NANOSLEEP.SYNCS 0x989680 ;  /* 0x009896800000895d */ /* 0x008fea0003900000 */
[----:B------:R-:W3:Y:S02]  /*bda0*/  @!P0 SYNCS.PHASECHK.TRANS64 P0, [R6+URZ+0x58], R9 ;  /* 0x00005809060085a7 */ /* 0x000ee400080010ff */
[----:B---3--:R-:W-:Y:S05]  /*bdb0*/  @!P0 BRA `(.L_x_201) ;  /* 0xfffffffc00f08947 */ /* 0x008fea000383ffff */
[----:B------:R-:W-:Y:S05]  /*bdc0*/  BRA `(.L_x_202) ;  /* 0xffffff7c00347947 */ /* 0x000fea000383ffff */
.L_x_90:
[----:B------:R-:W-:-:S07]  /*bdd0*/  MOV R6, UR34 ;  /* 0x0000002200067c02 */ /* 0x000fce0008000f00 */
.L_x_203:
[----:B--2---:R2:W3:Y:S02]  /*bde0*/  SYNCS.PHASECHK.TRANS64.TRYWAIT P0, [R6+URZ+0x48], RZ ;  /* 0x000048ff060075a7 */ /* 0x0044e400080011ff */
[----:B---3--:R-:W-:Y:S05]  /*bdf0*/  @!P0 NANOSLEEP.SYNCS 0x989680 ;  /* 0x009896800000895d */ /* 0x008fea0003900000 */
[----:B------:R-:W3:Y:S02]  /*be00*/  @!P0 SYNCS.PHASECHK.TRANS64 P0, [R6+URZ+0x48], RZ ;  /* 0x000048ff060085a7 */ /* 0x000ee400080010ff */
[----:B---3--:R-:W-:Y:S05]  /*be10*/  @!P0 BRA `(.L_x_203) ;  /* 0xfffffffc00f08947 */ /* 0x008fea000383ffff */
[----:B------:R-:W-:Y:S05]  /*be20*/  BRA `(.L_x_204) ;  /* 0xffffff8000347947 */ /* 0x000fea000383ffff */
.L_x_91:
[----:B------:R-:W-:-:S07]  /*be30*/  MOV R6, UR34 ;  /* 0x0000002200067c02 */ /* 0x000fce0008000f00 */
.L_x_205:
[----:B-1----:R1:W2:Y:S02]  /*be40*/  SYNCS.PHASECHK.TRANS64.TRYWAIT P0, [R6+URZ+0x100], RZ ;  /* 0x000100ff060075a7 */ /* 0x0022a400080011ff */
[----:B--2---:R-:W-:Y:S05]  /*be50*/  @!P0 NANOSLEEP.SYNCS 0x989680 ;  /* 0x009896800000895d */ /* 0x004fea0003900000 */
[----:B------:R-:W2:Y:S02]  /*be60*/  @!P0 SYNCS.PHASECHK.TRANS64 P0, [R6+URZ+0x100], RZ ;  /* 0x000100ff060085a7 */ /* 0x000ea400080010ff */
[----:B--2---:R-:W-:Y:S05]  /*be70*/  @!P0 BRA `(.L_x_205) ;  /* 0xfffffffc00f08947 */ /* 0x004fea000383ffff */
[----:B------:R-:W-:Y:S05]  /*be80*/  BRA `(.L_x_206) ;  /* 0xffffff8000f47947 */ /* 0x000fea000383ffff */
.L_x_93:
[----:B-1----:R-:W-:Y:S02]  /*be90*/  MOV R6, UR34 ;  /* 0x0000002200067c02 */ /* 0x002fe40008000f00 */
[-C--:B------:R-:W-:Y:S02]  /*bea0*/  MOV R10, R7.reuse ;  /* 0x00000007000a7202 */ /* 0x080fe40000000f00 */
[----:B------:R-:W-:-:S07]  /*beb0*/  MOV R11, R7 ;  /* 0x00000007000b7202 */ /* 0x000fce0000000f00 */
.L_x_207:
[----:B-1----:R1:W2:Y:S02]  /*bec0*/  SYNCS.PHASECHK.TRANS64.TRYWAIT P0, [R6+URZ], R11 ;  /* 0x0000000b060075a7 */ /* 0x0022a400080011ff */
[----:B--2---:R-:W-:Y:S05]  /*bed0*/  @!P0 NANOSLEEP.SYNCS 0x989680 ;  /* 0x009896800000895d */ /* 0x004fea0003900000 */
[----:B------:R-:W2:Y:S02]  /*bee0*/  @!P0 SYNCS.PHASECHK.TRANS64 P0, [R6+URZ], R11 ;  /* 0x0000000b060085a7 */ /* 0x000ea400080010ff */
[----:B--2---:R-:W-:Y:S05]  /*bef0*/  @!P0 BRA `(.L_x_207) ;  /* 0xfffffffc00f08947 */ /* 0x004fea000383ffff */
[----:B------:R-:W-:Y:S05]  /*bf00*/  BRA `(.L_x_208) ;  /* 0xffffff8c00287947 */ /* 0x000fea000383ffff */
.L_x_94:
[----:B------:R-:W-:Y:S02]  /*bf10*/  MOV R7, UR34 ;  /* 0x0000002200077c02 */ /* 0x000fe40008000f00 */
[----:B------:R-:W-:-:S07]  /*bf20*/  MOV R9, R8 ;  /* 0x0000000800097202 */ /* 0x000fce0000000f00 */
.L_x_209:
[----:B-1----:R1:W2:Y:S02]  /*bf30*/  SYNCS.PHASECHK.TRANS64.TRYWAIT P0, [R7+URZ+0x98], R9 ;  /* 0x00009809070075a7 */ /* 0x0022a400080011ff */
[----:B--2---:R-:W-:Y:S05]  /*bf40*/  @!P0 NANOSLEEP.SYNCS 0x989680 ;  /* 0x009896800000895d */ /* 0x004fea0003900000 */
[----:B------:R-:W2:Y:S02]  /*bf50*/  @!P0 SYNCS.PHASECHK.TRANS64 P0, [R7+URZ+0x98], R9 ;  /* 0x00009809070085a7 */ /* 0x000ea400080010ff */
[----:B--2---:R-:W-:Y:S05]  /*bf60*/  @!P0 BRA `(.L_x_209) ;  /* 0xfffffffc00f08947 */ /* 0x004fea000383ffff */
[----:B------:R-:W-:Y:S05]  /*bf70*/  BRA `(.L_x_210) ;  /* 0xffffff8c00187947 */ /* 0x000fea000383ffff */
.L_x_95:
[----:B------:R-:W-:Y:S02]  /*bf80*/  MOV R6, UR34 ;  /* 0x0000002200067c02 */ /* 0x000fe40008000f00 */
[-C--:B------:R-:W-:Y:S02]  /*bf90*/  MOV R10, R7.reuse ;  /* 0x00000007000a7202 */ /* 0x080fe40000000f00 */
[----:B------:R-:W-:-:S07]  /*bfa0*/  MOV R11, R7 ;  /* 0x00000007000b7202 */ /* 0x000fce0000000f00 */
.L_x_211:
[----:B-1----:R1:W2:Y:S02]  /*bfb0*/  SYNCS.PHASECHK.TRANS64.TRYWAIT P0, [R6+URZ+0xf0], R11 ;  /* 0x0000f00b060075a7 */ /* 0x0022a400080011ff */
[----:B--2---:R-:W-:Y:S05]  /*bfc0*/  @!P0 NANOSLEEP.SYNCS 0x989680 ;  /* 0x009896800000895d */ /* 0x004fea0003900000 */
[----:B------:R-:W2:Y:S02]  /*bfd0*/  @!P0 SYNCS.PHASECHK.TRANS64 P0, [R6+URZ+0xf0], R11 ;  /* 0x0000f00b060085a7 */ /* 0x000ea400080010ff */
[----:B--2---:R-:W-:Y:S05]  /*bfe0*/  @!P0 BRA `(.L_x_211) ;  /* 0xfffffffc00f08947 */ /* 0x004fea000383ffff */
[----:B------:R-:W-:Y:S05]  /*bff0*/  BRA `(.L_x_212) ;  /* 0xffffff8c00747947 */ /* 0x000fea000383ffff */
.L_x_96:
[----:B------:R-:W-:Y:S02]  /*c000*/  MOV R8, UR34 ;  /* 0x0000002200087c02 */ /* 0x000fe40008000f00 */
[-C--:B------:R-:W-:Y:S02]  /*c010*/  MOV R10, R9.reuse ;  /* 0x00000009000a7202 */ /* 0x080fe40000000f00 */
[----:B------:R-:W-:-:S07]  /*c020*/  MOV R11, R9 ;  /* 0x00000009000b7202 */ /* 0x000fce0000000f00 */
.L_x_213:
[----:B-1----:R1:W2:Y:S02]  /*c030*/  SYNCS.PHASECHK.TRANS64.TRYWAIT P0, [R8+URZ+0x58], R11 ;  /* 0x0000580b080075a7 */ /* 0x0022a400080011ff */
[----:B--2---:R-:W-:Y:S05]  /*c040*/  @!P0 NANOSLEEP.SYNCS 0x989680 ;  /* 0x009896800000895d */ /* 0x004fea0003900000 */
[----:B------:R-:W2:Y:S02]  /*c050*/  @!P0 SYNCS.PHASECHK.TRANS64 P0, [R8+URZ+0x58], R11 ;  /* 0x0000580b080085a7 */ /* 0x000ea400080010ff */
[----:B--2---:R-:W-:Y:S05]  /*c060*/  @!P0 BRA `(.L_x_213) ;  /* 0xfffffffc00f08947 */ /* 0x004fea000383ffff */
[----:B------:R-:W-:Y:S05]  /*c070*/  BRA `(.L_x_214) ;  /* 0xffffff8c00647947 */ /* 0x000fea000383ffff */
.L_x_97:
[----:B------:R-:W-:Y:S02]  /*c080*/  MOV R7, UR34 ;  /* 0x0000002200077c02 */ /* 0x000fe40008000f00 */
[----:B------:R-:W-:-:S07]  /*c090*/  MOV R9, R8 ;  /* 0x0000000800097202 */ /* 0x000fce0000000f00 */
.L_x_215:
[----:B-1----:R1:W2:Y:S02]  /*c0a0*/  SYNCS.PHASECHK.TRANS64.TRYWAIT P0, [R7+URZ+0x10], R9 ;  /* 0x00001009070075a7 */ /* 0x0022a400080011ff */
[----:B--2---:R-:W-:Y:S05]  /*c0b0*/  @!P0 NANOSLEEP.SYNCS 0x989680 ;  /* 0x009896800000895d */ /* 0x004fea0003900000 */
[----:B------:R-:W2:Y:S02]  /*c0c0*/  @!P0 SYNCS.PHASECHK.TRANS64 P0, [R7+URZ+0x10], R9 ;  /* 0x00001009070085a7 */ /* 0x000ea400080010ff */
[----:B--2---:R-:W-:Y:S05]  /*c0d0*/  @!P0 BRA `(.L_x_215) ;  /* 0xfffffffc00f08947 */ /* 0x004fea000383ffff */
[----:B------:R-:W-:Y:S05]  /*c0e0*/  BRA `(.L_x_216) ;  /* 0xffffff90004c7947 */ /* 0x000fea000383ffff */
.L_x_98:
[----:B------:R-:W-:Y:S02]  /*c0f0*/  MOV R6, UR34 ;  /* 0x0000002200067c02 */ /* 0x000fe40008000f00 */
[----:B------:R-:W-:-:S07]  /*c100*/  MOV R9, R8 ;  /* 0x0000000800097202 */ /* 0x000fce0000000f00 */
.L_x_217:
[----:B-1----:R1:W2:Y:S02]  /*c110*/  SYNCS.PHASECHK.TRANS64.TRYWAIT P0, [R6+URZ+0x60], R9 ;  /* 0x00006009060075a7 */ /* 0x0022a400080011ff */
[----:B--2---:R-:W-:Y:S05]  /*c120*/  @!P0 NANOSLEEP.SYNCS 0x989680 ;  /* 0x009896800000895d */ /* 0x004fea0003900000 */
[----:B------:R-:W2:Y:S02]  /*c130*/  @!P0 SYNCS.PHASECHK.TRANS64 P0, [R6+URZ+0x60], R9 ;  /* 0x00006009060085a7 */ /* 0x000ea400080010ff */
[----:B--2---:R-:W-:Y:S05]  /*c140*/  @!P0 BRA `(.L_x_217) ;  /* 0xfffffffc00f08947 */ /* 0x004fea000383ffff */
[----:B------:R-:W-:Y:S05]  /*c150*/  BRA `(.L_x_218) ;  /* 0xffffff9000a07947 */ /* 0x000fea000383ffff */
.L_x_99:
[----:B-1----:R-:W-:Y:S02]  /*c160*/  MOV R6, UR34 ;  /* 0x0000002200067c02 */ /* 0x002fe40008000f00 */
[-C--:B------:R-:W-:Y:S02]  /*c170*/  MOV R8, R7.reuse ;  /* 0x0000000700087202 */ /* 0x080fe40000000f00 */
[----:B------:R-:W-:-:S07]  /*c180*/  MOV R9, R7 ;  /* 0x0000000700097202 */ /* 0x000fce0000000f00 */
.L_x_219:
[----:B-1----:R1:W2:Y:S02]  /*c190*/  SYNCS.PHASECHK.TRANS64.TRYWAIT P0, [R6+URZ+0x120], R9 ;  /* 0x00012009060075a7 */ /* 0x0022a400080011ff */
[----:B--2---:R-:W-:Y:S05]  /*c1a0*/  @!P0 NANOSLEEP.SYNCS 0x989680 ;  /* 0x009896800000895d */ /* 0x004fea0003900000 */
[----:B------:R-:W2:Y:S02]  /*c1b0*/  @!P0 SYNCS.PHASECHK.TRANS64 P0, [R6+URZ+0x120], R9 ;  /* 0x00012009060085a7 */ /* 0x000ea400080010ff */
[----:B--2---:R-:W-:Y:S05]  /*c1c0*/  @!P0 BRA `(.L_x_219) ;  /* 0xfffffffc00f08947 */ /* 0x004fea000383ffff */
[----:B------:R-:W-:Y:S05]  /*c1d0*/  BRA `(.L_x_220) ;  /* 0xffffff9000907947 */ /* 0x000fea000383ffff */
.L_x_101:
[----:B------:R-:W-:Y:S02]  /*c1e0*/  SHF.L.U32 R8, R19, 0x1f, RZ ;  /* 0x0000001f13087819 */ /* 0x000fe400000006ff */
[----:B------:R-:W-:Y:S02]  /*c1f0*/  MOV R6, UR34 ;  /* 0x0000002200067c02 */ /* 0x000fe40008000f00 */
[----:B------:R-:W-:-:S07]  /*c200*/  MOV R9, R8 ;  /* 0x0000000800097202 */ /* 0x000fce0000000f00 */
.L_x_221:
[----:B-1----:R1:W2:Y:S02]  /*c210*/  SYNCS.PHASECHK.TRANS64.TRYWAIT P0, [R6+URZ+0x48], R9 ;  /* 0x00004809060075a7 */ /* 0x0022a400080011ff */
[----:B--2---:R-:W-:Y:S05]  /*c220*/  @!P0 NANOSLEEP.SYNCS 0x989680 ;  /* 0x009896800000895d */ /* 0x004fea0003900000 */
[----:B------:R-:W2:Y:S02]  /*c230*/  @!P0 SYNCS.PHASECHK.TRANS64 P0, [R6+URZ+0x48], R9 ;  /* 0x00004809060085a7 */ /* 0x000ea400080010ff */
[----:B--2---:R-:W-:Y:S05]  /*c240*/  @!P0 BRA `(.L_x_221) ;  /* 0xfffffffc00f08947 */ /* 0x004fea000383ffff */
[----:B------:R-:W-:Y:S05]  /*c250*/  BRA `(.L_x_222) ;  /* 0xffffff9400807947 */ /* 0x000fea000383ffff */
.L_x_103:
[----:B-1----:R-:W-:Y:S02]  /*c260*/  MOV R6, UR34 ;  /* 0x0000002200067c02 */ /* 0x002fe40008000f00 */
[----:B------:R-:W-:Y:S02]  /*c270*/  MOV R8, 0x80000000 ;  /* 0x8000000000087802 */ /* 0x000fe40000000f00 */
[----:B------:R-:W-:-:S07]  /*c280*/  MOV R9, 0x80000000 ;  /* 0x8000000000097802 */ /* 0x000fce0000000f00 */
.L_x_223:
[----:B-1----:R1:W2:Y:S02]  /*c290*/  SYNCS.PHASECHK.TRANS64.TRYWAIT P0, [R6+URZ+0x80], R9 ;  /* 0x00008009060075a7 */ /* 0x0022a400080011ff */
[----:B--2---:R-:W-:Y:S05]  /*c2a0*/  @!P0 NANOSLEEP.SYNCS 0x989680 ;  /* 0x009896800000895d */ /* 0x004fea0003900000 */
[----:B------:R-:W2:Y:S02]  /*c2b0*/  @!P0 SYNCS.PHASECHK.TRANS64 P0, [R6+URZ+0x80], R9 ;  /* 0x00008009060085a7 */ /* 0x000ea400080010ff */
[----:B--2---:R-:W-:Y:S05]  /*c2c0*/  @!P0 BRA `(.L_x_223) ;  /* 0xfffffffc00f08947 */ /* 0x004fea000383ffff */
[----:B------:R-:W-:Y:S05]  /*c2d0*/  BRA `(.L_x_224) ;  /* 0xffffff9800387947 */ /* 0x000fea000383ffff */
.L_x_104:
[----:B------:R-:W-:Y:S01]  /*c2e0*/  HFMA2 R8, -RZ, RZ, -0.0 , 0 ;  /* 0x80000000ff087431 */ /* 0x000fe200000001ff */
[----:B-1----:R-:W-:Y:S02]  /*c2f0*/  MOV R6, UR34 ;  /* 0x0000002200067c02 */ /* 0x002fe40008000f00 */
[----:B------:R-:W-:-:S07]  /*c300*/  MOV R9, 0x80000000 ;  /* 0x8000000000097802 */ /* 0x000fce0000000f00 */
.L_x_225:
[----:B-1----:R1:W2:Y:S02]  /*c310*/  SYNCS.PHASECHK.TRANS64.TRYWAIT P0, [R6+URZ+0x88], R9 ;  /* 0x00008809060075a7 */ /* 0x0022a400080011ff */
[----:B--2---:R-:W-:Y:S05]  /*c320*/  @!P0 NANOSLEEP.SYNCS 0x989680 ;  /* 0x009896800000895d */ /* 0x004fea0003900000 */
[----:B------:R-:W2:Y:S02]  /*c330*/  @!P0 SYNCS.PHASECHK.TRANS64 P0, [R6+URZ+0x88], R9 ;  /* 0x00008809060085a7 */ /* 0x000ea400080010ff */
[----:B--2---:R-:W-:Y:S05]  /*c340*/  @!P0 BRA `(.L_x_225) ;  /* 0xfffffffc00f08947 */ /* 0x004fea000383ffff */
[----:B------:R-:W-:Y:S05]  /*c350*/  BRA `(.L_x_226) ;  /* 0xffffff9800287947 */ /* 0x000fea000383ffff */
.L_x_105:
[----:B-1----:R-:W-:Y:S02]  /*c360*/  MOV R6, UR34 ;  /* 0x0000002200067c02 */ /* 0x002fe40008000f00 */
[----:B------:R-:W-:-:S07]  /*c370*/  MOV R19, R18 ;  /* 0x0000001200137202 */ /* 0x000fce0000000f00 */
.L_x_227:
[----:B-1----:R1:W2:Y:S02]  /*c380*/  SYNCS.PHASECHK.TRANS64.TRYWAIT P0, [R6+URZ+0xf0], R19 ;  /* 0x0000f013060075a7 */ /* 0x0022a400080011ff */
[----:B--2---:R-:W-:Y:S05]  /*c390*/  @!P0 NANOSLEEP.SYNCS 0x989680 ;  /* 0x009896800000895d */ /* 0x004fea0003900000 */
[----:B------:R-:W2:Y:S02]  /*c3a0*/  @!P0 SYNCS.PHASECHK.TRANS64 P0, [R6+URZ+0xf0], R19 ;  /* 0x0000f013060085a7 */ /* 0x000ea400080010ff */
[----:B--2---:R-:W-:Y:S05]  /*c3b0*/  @!P0 BRA `(.L_x_227) ;  /* 0xfffffffc00f08947 */ /* 0x004fea000383ffff */
[----:B------:R-:W-:Y:S05]  /*c3c0*/  BRA `(.L_x_228) ;  /* 0xffffff9800187947 */ /* 0x000fea000383ffff */
.L_x_106:
[----:B------:R-:W-:Y:S02]  /*c3d0*/  MOV R7, UR34 ;  /* 0x0000002200077c02 */ /* 0x000fe40008000f00 */
[----:B------:R-:W-:-:S07]  /*c3e0*/  MOV R11, R10 ;  /* 0x0000000a000b7202 */ /* 0x000fce0000000f00 */
.L_x_229:
[----:B-1----:R1:W2:Y:S02]  /*c3f0*/  SYNCS.PHASECHK.TRANS64.TRYWAIT P0, [R7+URZ+0x58], R11 ;  /* 0x0000580b070075a7 */ /* 0x0022a400080011ff */
[----:B--2---:R-:W-:Y:S05]  /*c400*/  @!P0 NANOSLEEP.SYNCS 0x989680 ;  /* 0x009896800000895d */ /* 0x004fea0003900000 */
[----:B------:R-:W2:Y:S02]  /*c410*/  @!P0 SYNCS.PHASECHK.TRANS64 P0, [R7+URZ+0x58], R11 ;  /* 0x0000580b070085a7 */ /* 0x000ea400080010ff */
[----:B--2---:R-:W-:Y:S05]  /*c420*/  @!P0 BRA `(.L_x_229) ;  /* 0xfffffffc00f08947 */ /* 0x004fea000383ffff */
[----:B------:R-:W-:Y:S05]  /*c430*/  BRA `(.L_x_230) ;  /* 0xffffff9800d47947 */ /* 0x000fea000383ffff */
.L_x_107:
[----:B------:R-:W-:Y:S02]  /*c440*/  MOV R6, UR34 ;  /* 0x0000002200067c02 */ /* 0x000fe40008000f00 */
[----:B------:R-:W-:-:S07]  /*c450*/  MOV R9, R8 ;  /* 0x0000000800097202 */ /* 0x000fce0000000f00 */
.L_x_231:
[----:B--2---:R2:W3:Y:S02]  /*c460*/  SYNCS.PHASECHK.TRANS64.TRYWAIT P0, [R6+URZ+0x60], R9 ;  /* 0x00006009060075a7 */ /* 0x0044e400080011ff */
[----:B---3--:R-:W-:Y:S05]  /*c470*/  @!P0 NANOSLEEP.SYNCS 0x989680 ;  /* 0x009896800000895d */ /* 0x008fea0003900000 */
[----:B------:R-:W3:Y:S02]  /*c480*/  @!P0 SYNCS.PHASECHK.TRANS64 P0, [R6+URZ+0x60], R9 ;  /* 0x00006009060085a7 */ /* 0x000ee400080010ff */
[----:B---3--:R-:W-:Y:S05]  /*c490*/  @!P0 BRA `(.L_x_231) ;  /* 0xfffffffc00f08947 */ /* 0x008fea000383ffff */
[----:B------:R-:W-:Y:S05]  /*c4a0*/  BRA `(.L_x_232) ;  /* 0xffffff9c00407947 */ /* 0x000fea000383ffff */
.L_x_108:
[----:B-1----:R-:W-:Y:S02]  /*c4b0*/  MOV R7, UR34 ;  /* 0x0000002200077c02 */ /* 0x002fe40008000f00 */
[----:B------:R-:W-:-:S07]  /*c4c0*/  MOV R21, R20 ;  /* 0x0000001400157202 */ /* 0x000fce0000000f00 */
.L_x_233:
[----:B-1----:R1:W3:Y:S02]  /*c4d0*/  SYNCS.PHASECHK.TRANS64.TRYWAIT P0, [R7+URZ+0x120], R21 ;  /* 0x00012015070075a7 */ /* 0x0022e400080011ff */
[----:B---3--:R-:W-:Y:S05]  /*c4e0*/  @!P0 NANOSLEEP.SYNCS 0x989680 ;  /* 0x009896800000895d */ /* 0x008fea0003900000 */
[----:B------:R-:W3:Y:S02]  /*c4f0*/  @!P0 SYNCS.PHASECHK.TRANS64 P0, [R7+URZ+0x120], R21 ;  /* 0x00012015070085a7 */ /* 0x000ee400080010ff */
[----:B---3--:R-:W-:Y:S05]  /*c500*/  @!P0 BRA `(.L_x_233) ;  /* 0xfffffffc00f08947 */ /* 0x008fea000383ffff */
[----:B------:R-:W-:Y:S05]  /*c510*/  BRA `(.L_x_234) ;  /* 0xffffff9c00307947 */ /* 0x000fea000383ffff */
.L_x_109:
[----:B-1----:R-:W-:Y:S02]  /*c520*/  MOV R7, UR34 ;  /* 0x0000002200077c02 */ /* 0x002fe40008000f00 */
[----:B--2---:R-:W-:-:S07]  /*c530*/  MOV R9, R8 ;  /* 0x0000000800097202 */ /* 0x004fce0000000f00 */
.L_x_235:
[----:B-1----:R1:W2:Y:S02]  /*c540*/  SYNCS.PHASECHK.TRANS64.TRYWAIT P0, [R7+URZ+0x98], R9 ;  /* 0x00009809070075a7 */ /* 0x0022a400080011ff */
[----:B--2---:R-:W-:Y:S05]  /*c550*/  @!P0 NANOSLEEP.SYNCS 0x989680 ;  /* 0x009896800000895d */ /* 0x004fea0003900000 */
[----:B------:R-:W2:Y:S02]  /*c560*/  @!P0 SYNCS.PHASECHK.TRANS64 P0, [R7+URZ+0x98], R9 ;  /* 0x00009809070085a7 */ /* 0x000ea400080010ff */
[----:B--2---:R-:W-:Y:S05]  /*c570*/  @!P0 BRA `(.L_x_235) ;  /* 0xfffffffc00f08947 */ /* 0x004fea000383ffff */
[----:B------:R-:W-:Y:S05]  /*c580*/  BRA `(.L_x_236) ;  /* 0xffffff9c002c7947 */ /* 0x000fea000383ffff */
.L_x_111:
[----:B------:R-:W-:-:S07]  /*c590*/  MOV R3, UR34 ;  /* 0x0000002200037c02 */ /* 0x000fce0008000f00 */
.L_x_237:
[----:B--2---:R2:W3:Y:S02]  /*c5a0*/  SYNCS.PHASECHK.TRANS64.TRYWAIT P0, [R3+URZ+0xe8], RZ ;  /* 0x0000e8ff030075a7 */ /* 0x0044e400080011ff */
[----:B---3--:R-:W-:Y:S05]  /*c5b0*/  @!P0 NANOSLEEP.SYNCS 0x989680 ;  /* 0x009896800000895d */ /* 0x008fea0003900000 */
[----:B------:R-:W3:Y:S02]  /*c5c0*/  @!P0 SYNCS.PHASECHK.TRANS64 P0, [R3+URZ+0xe8], RZ ;  /* 0x0000e8ff030085a7 */ /* 0x000ee400080010ff */
[----:B---3--:R-:W-:Y:S05]  /*c5d0*/  @!P0 BRA `(.L_x_237) ;  /* 0xfffffffc00f08947 */ /* 0x008fea000383ffff */
[----:B------:R-:W-:Y:S05]  /*c5e0*/  BRA `(.L_x_238) ;  /* 0xffffffa000d07947 */ /* 0x000fea000383ffff */
.L_x_119:
[----:B------:R-:W-:Y:S02]  /*c5f0*/  MOV R6, UR6 ;  /* 0x0000000600067c02 */ /* 0x000fe40008000f00 */
[----:B------:R-:W-:Y:S02]  /*c600*/  MOV R7, UR6 ;  /* 0x0000000600077c02 */ /* 0x000fe40008000f00 */
[----:B------:R-:W-:-:S07]  /*c610*/  MOV R5, UR4 ;  /* 0x0000000400057c02 */ /* 0x000fce0008000f00 */
.L_x_239:
[----:B-1----:R1:W2:Y:S02]  /*c620*/  SYNCS.PHASECHK.TRANS64.TRYWAIT P0, [R5+URZ+0x20], R7 ;  /* 0x00002007050075a7 */ /* 0x0022a400080011ff */
[----:B--2---:R-:W-:Y:S05]  /*c630*/  @!P0 NANOSLEEP.SYNCS 0x989680 ;  /* 0x009896800000895d */ /* 0x004fea0003900000 */
[----:B------:R-:W2:Y:S02]  /*c640*/  @!P0 SYNCS.PHASECHK.TRANS64 P0, [R5+URZ+0x20], R7 ;  /* 0x00002007050085a7 */ /* 0x000ea400080010ff */
[----:B--2---:R-:W-:Y:S05]  /*c650*/  @!P0 BRA `(.L_x_239) ;  /* 0xfffffffc00f08947 */ /* 0x004fea000383ffff */
[----:B------:R-:W-:Y:S05]  /*c660*/  BRA `(.L_x_240) ;  /* 0xffffffac00047947 */ /* 0x000fea000383ffff */
.L_x_120:
[----:B------:R-:W-:Y:S02]  /*c670*/  MOV R6, UR5 ;  /* 0x0000000500067c02 */ /* 0x000fe40008000f00 */
[----:B-1----:R-:W-:Y:S02]  /*c680*/  MOV R7, UR5 ;  /* 0x0000000500077c02 */ /* 0x002fe40008000f00 */
[----:B------:R-:W-:-:S07]  /*c690*/  MOV R4, UR4 ;  /* 0x0000000400047c02 */ /* 0x000fce0008000f00 */
.L_x_241:
[----:B-1----:R1:W2:Y:S02]  /*c6a0*/  SYNCS.PHASECHK.TRANS64.TRYWAIT P0, [R4+URZ+0x40], R7 ;  /* 0x00004007040075a7 */ /* 0x0022a400080011ff */
[----:B--2---:R-:W-:Y:S05]  /*c6b0*/  @!P0 NANOSLEEP.SYNCS 0x989680 ;  /* 0x009896800000895d */ /* 0x004fea0003900000 */
[----:B------:R-:W2:Y:S02]  /*c6c0*/  @!P0 SYNCS.PHASECHK.TRANS64 P0, [R4+URZ+0x40], R7 ;  /* 0x00004007040085a7 */ /* 0x000ea400080010ff */
[----:B--2---:R-:W-:Y:S05]  /*c6d0*/  @!P0 BRA `(.L_x_241) ;  /* 0xfffffffc00f08947 */ /* 0x004fea000383ffff */
[----:B------:R-:W-:Y:S05]  /*c6e0*/  BRA `(.L_x_242) ;  /* 0xffffffa800ec7947 */ /* 0x000fea000383ffff */
.L_x_122:
[----:B------:R-:W-:Y:S02]  /*c6f0*/  MOV R6, UR6 ;  /* 0x0000000600067c02 */ /* 0x000fe40008000f00 */
[----:B------:R-:W-:Y:S02]  /*c700*/  MOV R7, UR6 ;  /* 0x0000000600077c02 */ /* 0x000fe40008000f00 */
[----:B------:R-:W-:-:S07]  /*c710*/  MOV R4, UR4 ;  /* 0x0000000400047c02 */ /* 0x000fce0008000f00 */
.L_x_243:
[----:B-1----:R1:W2:Y:S02]  /*c720*/  SYNCS.PHASECHK.TRANS64.TRYWAIT P0, [R4+URZ+0x30], R7 ;  /* 0x00003007040075a7 */ /* 0x0022a400080011ff */
[----:B--2---:R-:W-:Y:S05]  /*c730*/  @!P0 NANOSLEEP.SYNCS 0x989680 ;  /* 0x009896800000895d */ /* 0x004fea0003900000 */
[----:B------:R-:W2:Y:S02]  /*c740*/  @!P0 SYNCS.PHASECHK.TRANS64 P0, [R4+URZ+0x30], R7 ;  /* 0x00003007040085a7 */ /* 0x000ea400080010ff */
[----:B--2---:R-:W-:Y:S05]  /*c750*/  @!P0 BRA `(.L_x_243) ;  /* 0xfffffffc00f08947 */ /* 0x004fea000383ffff */
[----:B------:R-:W-:Y:S05]  /*c760*/  BRA `(.L_x_244) ;  /* 0xffffffbc00987947 */ /* 0x000fea000383ffff */
.L_x_123:
[----:B------:R-:W-:Y:S02]  /*c770*/  MOV R6, UR5 ;  /* 0x0000000500067c02 */ /* 0x000fe40008000f00 */
[----:B------:R-:W-:Y:S02]  /*c780*/  MOV R7, UR5 ;  /* 0x0000000500077c02 */ /* 0x000fe40008000f00 */
[----:B------:R-:W-:-:S07]  /*c790*/  MOV R4, UR4 ;  /* 0x0000000400047c02 */ /* 0x000fce0008000f00 */
.L_x_245:
[----:B-1----:R1:W2:Y:S02]  /*c7a0*/  SYNCS.PHASECHK.TRANS64.TRYWAIT P0, [R4+URZ+0x50], R7 ;  /* 0x00005007040075a7 */ /* 0x0022a400080011ff */
[----:B--2---:R-:W-:Y:S05]  /*c7b0*/  @!P0 NANOSLEEP.SYNCS 0x989680 ;  /* 0x009896800000895d */ /* 0x004fea0003900000 */
[----:B------:R-:W2:Y:S02]  /*c7c0*/  @!P0 SYNCS.PHASECHK.TRANS64 P0, [R4+URZ+0x50], R7 ;  /* 0x00005007040085a7 */ /* 0x000ea400080010ff */
[----:B--2---:R-:W-:Y:S05]  /*c7d0*/  @!P0 BRA `(.L_x_245) ;  /* 0xfffffffc00f08947 */ /* 0x004fea000383ffff */
[----:B------:R-:W-:Y:S05]  /*c7e0*/  BRA `(.L_x_246) ;  /* 0xffffffbc00887947 */ /* 0x000fea000383ffff */
.L_x_124:
[----:B------:R-:W-:Y:S02]  /*c7f0*/  MOV R6, UR6 ;  /* 0x0000000600067c02 */ /* 0x000fe40008000f00 */
[----:B------:R-:W-:Y:S02]  /*c800*/  MOV R7, UR6 ;  /* 0x0000000600077c02 */ /* 0x000fe40008000f00 */
[----:B------:R-:W-:-:S07]  /*c810*/  MOV R4, UR4 ;  /* 0x0000000400047c02 */ /* 0x000fce0008000f00 */
.L_x_247:
[----:B-1----:R1:W2:Y:S02]  /*c820*/  SYNCS.PHASECHK.TRANS64.TRYWAIT P0, [R4+URZ+0x68], R7 ;  /* 0x00006807040075a7 */ /* 0x0022a400080011ff */
[----:B--2---:R-:W-:Y:S05]  /*c830*/  @!P0 NANOSLEEP.SYNCS 0x989680 ;  /* 0x009896800000895d */ /* 0x004fea0003900000 */
[----:B------:R-:W2:Y:S02]  /*c840*/  @!P0 SYNCS.PHASECHK.TRANS64 P0, [R4+URZ+0x68], R7 ;  /* 0x00006807040085a7 */ /* 0x000ea400080010ff */
[----:B--2---:R-:W-:Y:S05]  /*c850*/  @!P0 BRA `(.L_x_247) ;  /* 0xfffffffc00f08947 */ /* 0x004fea000383ffff */
[----:B------:R-:W-:Y:S05]  /*c860*/  BRA `(.L_x_248) ;  /* 0xffffffc000787947 */ /* 0x000fea000383ffff */
.L_x_131:
[----:B------:R-:W-:-:S07]  /*c870*/  MOV R4, UR6 ;  /* 0x0000000600047c02 */ /* 0x000fce0008000f00 */
.L_x_249:
[----:B--2---:R2:W3:Y:S02]  /*c880*/  SYNCS.PHASECHK.TRANS64.TRYWAIT P0, [R4+URZ+0x70], RZ ;  /* 0x000070ff040075a7 */ /* 0x0044e400080011ff */
[----:B---3--:R-:W-:Y:S05]  /*c890*/  @!P0 NANOSLEEP.SYNCS 0x989680 ;  /* 0x009896800000895d */ /* 0x008fea0003900000 */
[----:B------:R-:W3:Y:S02]  /*c8a0*/  @!P0 SYNCS.PHASECHK.TRANS64 P0, [R4+URZ+0x70], RZ ;  /* 0x000070ff040085a7 */ /* 0x000ee400080010ff */
[----:B---3--:R-:W-:Y:S05]  /*c8b0*/  @!P0 BRA `(.L_x_249) ;  /* 0xfffffffc00f08947 */ /* 0x008fea000383ffff */
[----:B------:R-:W-:Y:S05]  /*c8c0*/  BRA `(.L_x_250) ;  /* 0xffffffcc00e47947 */ /* 0x000fea000383ffff */
.L_x_133:
[----:B------:R-:W-:-:S07]  /*c8d0*/  MOV R4, UR6 ;  /* 0x0000000600047c02 */ /* 0x000fce0008000f00 */
.L_x_251:
[----:B---3--:R3:W4:Y:S02]  /*c8e0*/  SYNCS.PHASECHK.TRANS64.TRYWAIT P0, [R4+URZ+0x78], RZ ;  /* 0x000078ff040075a7 */ /* 0x00872400080011ff */
[----:B----4-:R-:W-:Y:S05]  /*c8f0*/  @!P0 NANOSLEEP.SYNCS 0x989680 ;  /* 0x009896800000895d */ /* 0x010fea0003900000 */
[----:B------:R-:W4:Y:S02]  /*c900*/  @!P0 SYNCS.PHASECHK.TRANS64 P0, [R4+URZ+0x78], RZ ;  /* 0x000078ff040085a7 */ /* 0x000f2400080010ff */
[----:B----4-:R-:W-:Y:S05]  /*c910*/  @!P0 BRA `(.L_x_251) ;  /* 0xfffffffc00f08947 */ /* 0x010fea000383ffff */
[----:B------:R-:W-:Y:S05]  /*c920*/  BRA `(.L_x_252) ;  /* 0xffffffd000e87947 */ /* 0x000fea000383ffff */
.L_x_142:
[----:B------:R-:W-:Y:S02]  /*c930*/  MOV R2, UR8 ;  /* 0x0000000800027c02 */ /* 0x000fe40008000f00 */
[----:B------:R-:W-:-:S07]  /*c940*/  MOV R5, R4 ;  /* 0x0000000400057202 */ /* 0x000fce0000000f00 */
.L_x_253:
[----:B-1----:R1:W2:Y:S02]  /*c950*/  SYNCS.PHASECHK.TRANS64.TRYWAIT P0, [R2+URZ+0x90], R5 ;  /* 0x00009005020075a7 */ /* 0x0022a400080011ff */
[----:B--2---:R-:W-:Y:S05]  /*c960*/  @!P0 NANOSLEEP.SYNCS 0x989680 ;  /* 0x009896800000895d */ /* 0x004fea0003900000 */
[----:B------:R-:W2:Y:S02]  /*c970*/  @!P0 SYNCS.PHASECHK.TRANS64 P0, [R2+URZ+0x90], R5 ;  /* 0x00009005020085a7 */ /* 0x000ea400080010ff */
[----:B--2---:R-:W-:Y:S05]  /*c980*/  @!P0 BRA `(.L_x_253) ;  /* 0xfffffffc00f08947 */ /* 0x004fea000383ffff */
[----:B------:R-:W-:Y:S05]  /*c990*/  BRA `(.L_x_254) ;  /* 0xffffffdc00c47947 */ /* 0x000fea000383ffff */
        .weak           $__internal_0_$__cuda_sm10x_tcgen05_guardrail_trap_col_being_dealloced_not_returned_by_alloc
        .type           $__internal_0_$__cuda_sm10x_tcgen05_guardrail_trap_col_being_dealloced_not_returned_by_alloc,@function
        .size           $__internal_0_$__cuda_sm10x_tcgen05_guardrail_trap_col_being_dealloced_not_returned_by_alloc,($__internal_1_$__cuda_sm10x_tcgen05_guardrail_trap_phase_invalid_during_alloc - $__internal_0_$__cuda_sm10x_tcgen05_guardrail_trap_col_being_dealloced_not_returned_by_alloc)
$__internal_0_$__cuda_sm10x_tcgen05_guardrail_trap_col_being_dealloced_not_returned_by_alloc:
[----:B------:R-:W-:Y:S05]  /*c9a0*/  BPT.TRAP 0x1 ;  /* 0x000000040000795c */ /* 0x000fea0000300000 */
[----:B------:R-:W-:-:S04]  /*c9b0*/  HFMA2 R7, -RZ, RZ, 0, 0 ;  /* 0x00000000ff077431 */ /* 0x000fc800000001ff */
[----:B------:R-:W-:Y:S05]  /*c9c0*/  RET.REL.NODEC R6 `(kernel_cutlass_kernel_flash_attncuteflash_bwd_sm100FlashAttentionBackwardSm100_object_at__tensor0000o6411101213_tensor0000_o_6410111213_tensor0000o6411101213_tensor0000_o_6410111213_tenso_0) ;  /* 0xffffff34068c7950 */ /* 0x000fea0003c3ffff */
        .weak           $__internal_1_$__cuda_sm10x_tcgen05_guardrail_trap_phase_invalid_during_alloc
        .type           $__internal_1_$__cuda_sm10x_tcgen05_guardrail_trap_phase_invalid_during_alloc,@function
        .size           $__internal_1_$__cuda_sm10x_tcgen05_guardrail_trap_phase_invalid_during_alloc,($__internal_2_$__cuda_sm10x_tcgen05_guardrail_trap_unallocated_columns_being_dealloced - $__internal_1_$__cuda_sm10x_tcgen05_guardrail_trap_phase_invalid_during_alloc)
$__internal_1_$__cuda_sm10x_tcgen05_guardrail_trap_phase_invalid_during_alloc:
[----:B------:R-:W-:Y:S05]  /*c9d0*/  BPT.TRAP 0x1 ;  /* 0x000000040000795c */ /* 0x000fea0000300000 */
[----:B------:R-:W-:-:S04]  /*c9e0*/  MOV R7, 0x0 ;  /* 0x0000000000077802 */ /* 0x000fc80000000f00 */
[----:B------:R-:W-:Y:S05]  /*c9f0*/  RET.REL.NODEC R6 `(kernel_cutlass_kernel_flash_attncuteflash_bwd_sm100FlashAttentionBackwardSm100_object_at__tensor0000o6411101213_tensor0000_o_6410111213_tensor0000o6411101213_tensor0000_o_6410111213_tenso_0) ;  /* 0xffffff3406807950 */ /* 0x000fea0003c3ffff */
        .weak           $__internal_2_$__cuda_sm10x_tcgen05_guardrail_trap_unallocated_columns_being_dealloced
        .type           $__internal_2_$__cuda_sm10x_tcgen05_guardrail_trap_unallocated_columns_being_dealloced,@function
        .size           $__internal_2_$__cuda_sm10x_tcgen05_guardrail_trap_unallocated_columns_being_dealloced,(.L_x_258 - $__internal_2_$__cuda_sm10x_tcgen05_guardrail_trap_unallocated_columns_being_dealloced)
$__internal_2_$__cuda_sm10x_tcgen05_guardrail_trap_unallocated_columns_being_dealloced:
[----:B------:R-:W-:Y:S05]  /*ca00*/  BPT.TRAP 0x1 ;  /* 0x000000040000795c */ /* 0x000fea0000300000 */
[----:B------:R-:W-:-:S04]  /*ca10*/  HFMA2 R7, -RZ, RZ, 0, 0 ;  /* 0x00000000ff077431 */ /* 0x000fc800000001ff */
[----:B------:R-:W-:Y:S05]  /*ca20*/  RET.REL.NODEC R6 `(kernel_cutlass_kernel_flash_attncuteflash_bwd_sm100FlashAttentionBackwardSm100_object_at__tensor0000o6411101213_tensor0000_o_6410111213_tensor0000o6411101213_tensor0000_o_6410111213_tenso_0) ;  /* 0xffffff3406747950 */ /* 0x000fea0003c3ffff */
.L_x_255:
[----:B------:R-:W-:-:S00]  /*ca30*/  BRA `(.L_x_255) ;  /* 0xfffffffc00fc7947 */ /* 0x000fc0000383ffff */
[----:B------:R-:W-:-:S00]  /*ca40*/  NOP ;  /* 0x0000000000007918 */ /* 0x000fc00000000000 */
        /* <DEDUP_REMOVED lines=11> */
.L_x_258:


//--------------------- .nv.shared.kernel_cutlass_kernel_flash_attncuteflash_bwd_sm100FlashAttentionBackwardSm100_object_at__tensor0000o6411101213_tensor0000_o_6410111213_tensor0000o6411101213_tensor0000_o_6410111213_tenso_0 --------------------------
	.section	.nv.shared.kernel_cutlass_kernel_flash_attncuteflash_bwd_sm100FlashAttentionBackwardSm100_object_at__tensor0000o6411101213_tensor0000_o_6410111213_tensor0000o6411101213_tensor0000_o_6410111213_tenso_0,"aw",@nobits
	.sectionflags	@""
	.align	1024
	.zero		1024


//--------------------- .nv.shared.reserved.0     --------------------------
	.section	.nv.shared.reserved.0,"aw",@nobits
	.align	8
	.weak		__nv_reservedSMEM_offset_0_alias
	.size		__nv_reservedSMEM_offset_0_alias, 0, 64
	.other		__nv_reservedSMEM_offset_0_alias,@"STO_CUDA_RESERVED_SHARED STV_DEFAULT"
__nv_reservedSMEM_offset_0_alias:
	.zero		0
.nv.shared.reserved.0:
	.zero		64
	.weak		__nv_reservedSMEM_allocation_phase
	.type		__nv_reservedSMEM_allocation_phase,@object
	.size		__nv_reservedSMEM_allocation_phase,(.L_0 - __nv_reservedSMEM_allocation_phase)
__nv_reservedSMEM_allocation_phase:
	.zero		1
.L_0:
	.zero		7
	.weak		__nv_reservedSMEM_devtool_atexit_pc
	.type		__nv_reservedSMEM_devtool_atexit_pc,@object
	.size		__nv_reservedSMEM_devtool_atexit_pc,(__nv_reservedSMEM_allocation_mask - __nv_reservedSMEM_devtool_atexit_pc)
__nv_reservedSMEM_devtool_atexit_pc:
	.zero		8
	.weak		__nv_reservedSMEM_allocation_mask
	.type		__nv_reservedSMEM_allocation_mask,@object
	.size		__nv_reservedSMEM_allocation_mask,(.L_2 - __nv_reservedSMEM_allocation_mask)
__nv_reservedSMEM_allocation_mask:
	.zero		4
.L_2:
	.zero		4
	.weak		__nv_reservedSMEM_tmem_allocation_pipeline_mbarrier
	.type		__nv_reservedSMEM_tmem_allocation_pipeline_mbarrier,@object
	.size		__nv_reservedSMEM_tmem_allocation_pipeline_mbarrier,(__nv_reservedSMEM_tmem_allocation_pipeline_mbarrier_parity - __nv_reservedSMEM_tmem_allocation_pipeline_mbarrier)
__nv_reservedSMEM_tmem_allocation_pipeline_mbarrier:
	.zero		8
	.weak		__nv_reservedSMEM_tmem_allocation_pipeline_mbarrier_parity
	.type		__nv_reservedSMEM_tmem_allocation_pipeline_mbarrier_parity,@object
	.size		__nv_reservedSMEM_tmem_allocation_pipeline_mbarrier_parity,(.L_4 - __nv_reservedSMEM_tmem_allocation_pipeline_mbarrier_parity)
__nv_reservedSMEM_tmem_allocation_pipeline_mbarrier_parity:
	.zero		4
.L_4:


//--------------------- .nv.constant0.kernel_cutlass_kernel_flash_attncuteflash_bwd_sm100FlashAttentionBackwardSm100_object_at__tensor0000o6411101213_tensor0000_o_6410111213_tensor0000o6411101213_tensor0000_o_6410111213_tenso_0 --------------------------
	.section	.nv.constant0.kernel_cutlass_kernel_flash_attncuteflash_bwd_sm100FlashAttentionBackwardSm100_object_at__tensor0000o6411101213_tensor0000_o_6410111213_tensor0000o6411101213_tensor0000_o_6410111213_tenso_0,"a",@progbits
	.sectionflags	@""
	.align	4
.nv.constant0.kernel_cutlass_kernel_flash_attncuteflash_bwd_sm100FlashAttentionBackwardSm100_object_at__tensor0000o6411101213_tensor0000_o_6410111213_tensor0000o6411101213_tensor0000_o_6410111213_tenso_0:
	.zero		2480


//--------------------- SYMBOLS --------------------------

	.type		.nv.reservedSmem.offset0,@object
	.size		.nv.reservedSmem.offset0,0x4
	.type		.nv.reservedSmem.cap,@object
	.size		.nv.reservedSmem.cap,0x4
